def matmul_kernel(
    a_ptr,
    b_ptr,
    c_ptr,
    M,
    N,
    K,
    stride_am,
    stride_ak,
    stride_bk,
    stride_bn,
    stride_cm,
    stride_cn,
    BLOCK_M: tl.constexpr,
    BLOCK_N: tl.constexpr,
    BLOCK_K: tl.constexpr,
    GROUP_M: tl.constexpr,
):
    pid = tl.program_id(axis=0)
    num_pid_m = tl.cdiv(M, BLOCK_M)
    num_pid_n = tl.cdiv(N, BLOCK_N)
    num_pid_in_group = GROUP_M * num_pid_n
    group_id = pid // num_pid_in_group
    first_pid_m = group_id * GROUP_M
    group_size_m = min(num_pid_m - first_pid_m, GROUP_M)
    pid_m = first_pid_m + ((pid % num_pid_in_group) % group_size_m)
    pid_n = (pid % num_pid_in_group) // group_size_m

    offs_am = (pid_m * BLOCK_M + tl.arange(0, BLOCK_M)) % M
    offs_bn = (pid_n * BLOCK_N + tl.arange(0, BLOCK_N)) % N
    offs_k = tl.arange(0, BLOCK_K)
    a_ptrs = a_ptr + offs_am[:, None] * stride_am + offs_k[None, :] * stride_ak
    b_ptrs = b_ptr + offs_k[:, None] * stride_bk + offs_bn[None, :] * stride_bn

    acc = tl.zeros((BLOCK_M, BLOCK_N), dtype=tl.float32)
    for kk in range(0, tl.cdiv(K, BLOCK_K)):
        a = tl.load(a_ptrs, mask=offs_k[None, :] < K - kk * BLOCK_K, other=0.0)
        b = tl.load(b_ptrs, mask=offs_k[:, None] < K - kk * BLOCK_K, other=0.0)
        acc = tl.dot(a, b, acc)
        a_ptrs += BLOCK_K * stride_ak
        b_ptrs += BLOCK_K * stride_bk

    c = acc.to(c_ptr.dtype.element_ty)
    offs_cm = pid_m * BLOCK_M + tl.arange(0, BLOCK_M)
    offs_cn = pid_n * BLOCK_N + tl.arange(0, BLOCK_N)
    c_ptrs = c_ptr + offs_cm[:, None] * stride_cm + offs_cn[None, :] * stride_cn
    mask = (offs_cm[:, None] < M) & (offs_cn[None, :] < N)
    tl.store(c_ptrs, c, mask=mask)

# config = {"BLOCK_K": 32, "BLOCK_M": 256, "BLOCK_N": 64, "GROUP_M": 8, "arch": "sm_100", "dtype": "fp8e5m2", "num_ctas": 1, "num_stages": 3, "num_warps": 2}
# arch = sm_100


// ===== COMPILED SASS (sm_100a) =====

	.target	sm_100a

	.elftype	@"ET_EXEC"


//--------------------- .note.nv.tkinfo           --------------------------
	.section	.note.nv.tkinfo,"",@"SHT_NOTE"
	.sectionflags	@"SHF_NOTE_NV_TKINFO"
	.tkinfo
        /*0018*/ 	.word	0x00000081
        /*0030*/ 	.string	""
        /*0030*/ 	.string	"ptxas-blackwell"
        /*0030*/ 	.string	"Cuda compilation tools, release 12.9, V12.9.86"
        /*0030*/ 	.string	"Build cuda_12.9.r12.9/compiler.36037853_0"
        /*0030*/ 	.string	"-v  -suppress-debug-info  -lineinfo  -arch sm_100a "



//--------------------- .note.nv.cuver            --------------------------
	.section	.note.nv.cuver,"",@"SHT_NOTE"
	.sectionflags	@"SHF_NOTE_NV_CUVER"
        /*0018*/ 	.short	0x0001
        /*001a*/ 	.short	0x0064
        /*001c*/ 	.short	0x0001
        /*001e*/ 	.short	0x0000
        /*0020*/ 	.short	0x0001
        /*0022*/ 	.short	0x0000


//--------------------- .nv.info                  --------------------------
	.section	.nv.info,"",@"SHT_CUDA_INFO"
	.align	4


	//----- nvinfo : EIATTR_REGCOUNT
	.align		4
        /*0000*/ 	.byte	0x04, 0x2f
        /*0002*/ 	.short	(.L_1 - .L_0)
	.align		4
.L_0:
        /*0004*/ 	.word	index@(matmul_kernel)
        /*0008*/ 	.word	0x00000020


	//----- nvinfo : EIATTR_FRAME_SIZE
	.align		4
.L_1:
        /*000c*/ 	.byte	0x04, 0x11
        /*000e*/ 	.short	(.L_3 - .L_2)
	.align		4
.L_2:
        /*0010*/ 	.word	index@(matmul_kernel)
        /*0014*/ 	.word	0x00001298


	//----- nvinfo : EIATTR_MIN_STACK_SIZE
	.align		4
.L_3:
        /*0018*/ 	.byte	0x04, 0x12
        /*001a*/ 	.short	(.L_5 - .L_4)
	.align		4
.L_4:
        /*001c*/ 	.word	index@(matmul_kernel)
        /*0020*/ 	.word	0x00001298
.L_5:


//--------------------- .nv.info.matmul_kernel    --------------------------
	.section	.nv.info.matmul_kernel,"",@"SHT_CUDA_INFO"
	.sectionflags	@""
	.align	4


	//----- nvinfo : EIATTR_CUDA_API_VERSION
	.align		4
        /*0000*/ 	.byte	0x04, 0x37
        /*0002*/ 	.short	(.L_7 - .L_6)
.L_6:
        /*0004*/ 	.word	0x00000081


	//----- nvinfo : EIATTR_KPARAM_INFO
	.align		4
.L_7:
        /*0008*/ 	.byte	0x04, 0x17
        /*000a*/ 	.short	(.L_9 - .L_8)
.L_8:
        /*000c*/ 	.word	0x00000000
        /*0010*/ 	.short	0x000d
        /*0012*/ 	.short	0x0048
        /*0014*/ 	.byte	0x00, 0xf4, 0x21, 0x00


	//----- nvinfo : EIATTR_KPARAM_INFO
	.align		4
.L_9:
        /*0018*/ 	.byte	0x04, 0x17
        /*001a*/ 	.short	(.L_11 - .L_10)
.L_10:
        /*001c*/ 	.word	0x00000000
        /*0020*/ 	.short	0x000c
        /*0022*/ 	.short	0x0040
        /*0024*/ 	.byte	0x00, 0xf4, 0x21, 0x00


	//----- nvinfo : EIATTR_KPARAM_INFO
	.align		4
.L_11:
        /*0028*/ 	.byte	0x04, 0x17
        /*002a*/ 	.short	(.L_13 - .L_12)
.L_12:
        /*002c*/ 	.word	0x00000000
        /*0030*/ 	.short	0x000b
        /*0032*/ 	.short	0x0038
        /*0034*/ 	.byte	0x00, 0xf0, 0x11, 0x00


	//----- nvinfo : EIATTR_KPARAM_INFO
	.align		4
.L_13:
        /*0038*/ 	.byte	0x04, 0x17
        /*003a*/ 	.short	(.L_15 - .L_14)
.L_14:
        /*003c*/ 	.word	0x00000000
        /*0040*/ 	.short	0x000a
        /*0042*/ 	.short	0x0034
        /*0044*/ 	.byte	0x00, 0xf0, 0x11, 0x00


	//----- nvinfo : EIATTR_KPARAM_INFO
	.align		4
.L_15:
        /*0048*/ 	.byte	0x04, 0x17
        /*004a*/ 	.short	(.L_17 - .L_16)
.L_16:
        /*004c*/ 	.word	0x00000000
        /*0050*/ 	.short	0x0009
        /*0052*/ 	.short	0x0030
        /*0054*/ 	.byte	0x00, 0xf0, 0x11, 0x00


	//----- nvinfo : EIATTR_KPARAM_INFO
	.align		4
.L_17:
        /*0058*/ 	.byte	0x04, 0x17
        /*005a*/ 	.short	(.L_19 - .L_18)
.L_18:
        /*005c*/ 	.word	0x00000000
        /*0060*/ 	.short	0x0008
        /*0062*/ 	.short	0x002c
        /*0064*/ 	.byte	0x00, 0xf0, 0x11, 0x00


	//----- nvinfo : EIATTR_KPARAM_INFO
	.align		4
.L_19:
        /*0068*/ 	.byte	0x04, 0x17
        /*006a*/ 	.short	(.L_21 - .L_20)
.L_20:
        /*006c*/ 	.word	0x00000000
        /*0070*/ 	.short	0x0007
        /*0072*/ 	.short	0x0028
        /*0074*/ 	.byte	0x00, 0xf0, 0x11, 0x00


	//----- nvinfo : EIATTR_KPARAM_INFO
	.align		4
.L_21:
        /*0078*/ 	.byte	0x04, 0x17
        /*007a*/ 	.short	(.L_23 - .L_22)
.L_22:
        /*007c*/ 	.word	0x00000000
        /*0080*/ 	.short	0x0006
        /*0082*/ 	.short	0x0024
        /*0084*/ 	.byte	0x00, 0xf0, 0x11, 0x00


	//----- nvinfo : EIATTR_KPARAM_INFO
	.align		4
.L_23:
        /*0088*/ 	.byte	0x04, 0x17
        /*008a*/ 	.short	(.L_25 - .L_24)
.L_24:
        /*008c*/ 	.word	0x00000000
        /*0090*/ 	.short	0x0005
        /*0092*/ 	.short	0x0020
        /*0094*/ 	.byte	0x00, 0xf0, 0x11, 0x00


	//----- nvinfo : EIATTR_KPARAM_INFO
	.align		4
.L_25:
        /*0098*/ 	.byte	0x04, 0x17
        /*009a*/ 	.short	(.L_27 - .L_26)
.L_26:
        /*009c*/ 	.word	0x00000000
        /*00a0*/ 	.short	0x0004
        /*00a2*/ 	.short	0x001c
        /*00a4*/ 	.byte	0x00, 0xf0, 0x11, 0x00


	//----- nvinfo : EIATTR_KPARAM_INFO
	.align		4
.L_27:
        /*00a8*/ 	.byte	0x04, 0x17
        /*00aa*/ 	.short	(.L_29 - .L_28)
.L_28:
        /*00ac*/ 	.word	0x00000000
        /*00b0*/ 	.short	0x0003
        /*00b2*/ 	.short	0x0018
        /*00b4*/ 	.byte	0x00, 0xf0, 0x11, 0x00


	//----- nvinfo : EIATTR_KPARAM_INFO
	.align		4
.L_29:
        /*00b8*/ 	.byte	0x04, 0x17
        /*00ba*/ 	.short	(.L_31 - .L_30)
.L_30:
        /*00bc*/ 	.word	0x00000000
        /*00c0*/ 	.short	0x0002
        /*00c2*/ 	.short	0x0010
        /*00c4*/ 	.byte	0x00, 0xf4, 0x21, 0x00


	//----- nvinfo : EIATTR_KPARAM_INFO
	.align		4
.L_31:
        /*00c8*/ 	.byte	0x04, 0x17
        /*00ca*/ 	.short	(.L_33 - .L_32)
.L_32:
        /*00cc*/ 	.word	0x00000000
        /*00d0*/ 	.short	0x0001
        /*00d2*/ 	.short	0x0008
        /*00d4*/ 	.byte	0x00, 0xf4, 0x21, 0x00


	//----- nvinfo : EIATTR_KPARAM_INFO
	.align		4
.L_33:
        /*00d8*/ 	.byte	0x04, 0x17
        /*00da*/ 	.short	(.L_35 - .L_34)
.L_34:
        /*00dc*/ 	.word	0x00000000
        /*00e0*/ 	.short	0x0000
        /*00e2*/ 	.short	0x0000
        /*00e4*/ 	.byte	0x00, 0xf4, 0x21, 0x00


	//----- nvinfo : EIATTR_SPARSE_MMA_MASK
	.align		4
.L_35:
        /*00e8*/ 	.byte	0x03, 0x50
        /*00ea*/ 	.short	0x0000


	//----- nvinfo : EIATTR_MAXREG_COUNT
	.align		4
        /*00ec*/ 	.byte	0x03, 0x1b
        /*00ee*/ 	.short	0x00ff


	//----- nvinfo : EIATTR_NUM_BARRIERS
	.align		4
        /*00f0*/ 	.byte	0x02, 0x4c
        /*00f2*/ 	.byte	0x01
	.zero		1


	//----- nvinfo : EIATTR_ANNOTATIONS
	.align		4
        /*00f4*/ 	.byte	0x04, 0x55
        /*00f6*/ 	.short	(.L_37 - .L_36)


	//   ....[0]....
.L_36:
        /*00f8*/ 	.word	0x00000001
        /*00fc*/ 	.byte	0x60, 0x05, 0x00, 0x00, 0x01, 0x00, 0x00, 0x00, 0x90, 0x05, 0x00, 0x00, 0x01, 0x00, 0x00, 0x00
        /* <DEDUP_REMOVED lines=2061> */
        /*81dc*/ 	.byte	0x30, 0x48, 0x02, 0x00


	//----- nvinfo : EIATTR_VRC_CTA_INIT_COUNT
	.align		4
.L_37:
        /*81e0*/ 	.byte	0x02, 0x4a
	.zero		1
	.zero		1


	//----- nvinfo : EIATTR_EXIT_INSTR_OFFSETS
	.align		4
        /*81e4*/ 	.byte	0x04, 0x1c
        /*81e6*/ 	.short	(.L_39 - .L_38)


	//   ....[0]....
.L_38:
        /*81e8*/ 	.word	0x00024d70


	//   ....[1]....
        /*81ec*/ 	.word	0x00024d90


	//----- nvinfo : EIATTR_REQNTID
	.align		4
.L_39:
        /*81f0*/ 	.byte	0x04, 0x10
        /*81f2*/ 	.short	(.L_41 - .L_40)
.L_40:
        /*81f4*/ 	.word	0x00000040
        /*81f8*/ 	.word	0x00000001
        /*81fc*/ 	.word	0x00000001


	//----- nvinfo : EIATTR_CBANK_PARAM_SIZE
	.align		4
.L_41:
        /*8200*/ 	.byte	0x03, 0x19
        /*8202*/ 	.short	0x0050


	//----- nvinfo : EIATTR_PARAM_CBANK
	.align		4
        /*8204*/ 	.byte	0x04, 0x0a
        /*8206*/ 	.short	(.L_43 - .L_42)
	.align		4
.L_42:
        /*8208*/ 	.word	index@(.nv.constant0.matmul_kernel)
        /*820c*/ 	.short	0x0380
        /*820e*/ 	.short	0x0050


	//----- nvinfo : EIATTR_SW_WAR
	.align		4
.L_43:
        /*8210*/ 	.byte	0x04, 0x36
        /*8212*/ 	.short	(.L_45 - .L_44)
.L_44:
        /*8214*/ 	.word	0x00000008
.L_45:


//--------------------- .nv.compat                --------------------------
	.section	.nv.compat,"",@"SHT_CUDA_COMPAT_INFO"
	.align	4
        /*0000*/ 	.byte	0x02, 0x02, 0x02, 0x00, 0x02, 0x05, 0x05, 0x00, 0x02, 0x03, 0x00, 0x00, 0x02, 0x06, 0x01, 0x00


//--------------------- .nv.callgraph             --------------------------
	.section	.nv.callgraph,"",@"SHT_CUDA_CALLGRAPH"
	.align	4
	.sectionentsize	8
	.align		4
        /*0000*/ 	.word	0x00000000
	.align		4
        /*0004*/ 	.word	0xffffffff
	.align		4
        /*0008*/ 	.word	0x00000000
	.align		4
        /*000c*/ 	.word	0xfffffffe
	.align		4
        /*0010*/ 	.word	0x00000000
	.align		4
        /*0014*/ 	.word	0xfffffffd
	.align		4
        /*0018*/ 	.word	0x00000000
	.align		4
        /*001c*/ 	.word	0xfffffffc


//--------------------- .text.matmul_kernel       --------------------------
	.section	.text.matmul_kernel,"ax",@progbits
	.align	128
        .global         matmul_kernel
        .type           matmul_kernel,@function
        .size           matmul_kernel,(.L_x_4 - matmul_kernel)
        .other          matmul_kernel,@"STO_CUDA_ENTRY STV_DEFAULT"
matmul_kernel:
.text.matmul_kernel:
[----:B------:R-:W0:Y:S08]  /*0000*/  LDC R1, c[0x0][0x37c] ;  /* 0x0000df00ff017b82 */ /* 0x000e300000000800 */
[----:B------:R-:W1:Y:S01]  /*0010*/  LDC.64 R4, c[0x0][0x398] ;  /* 0x0000e600ff047b82 */ /* 0x000e620000000a00 */
[----:B------:R-:W2:Y:S01]  /*0020*/  S2R R14, SR_TID.X ;  /* 0x00000000000e7919 */ /* 0x000ea20000002100 */
[----:B------:R-:W3:Y:S01]  /*0030*/  LDCU UR5, c[0x0][0x3a0] ;  /* 0x00007400ff0577ac */ /* 0x000ee20008000800 */
[----:B0-----:R-:W-:Y:S01]  /*0040*/  VIADD R1, R1, 0xffffed68 ;  /* 0xffffed6801017836 */ /* 0x001fe20000000000 */
[----:B------:R-:W0:Y:S04]  /*0050*/  LDCU UR7, c[0x0][0x3a0] ;  /* 0x00007400ff0777ac */ /* 0x000e280008000800 */
[----:B------:R-:W4:Y:S01]  /*0060*/  S2UR UR6, SR_CgaCtaId ;  /* 0x00000000000679c3 */ /* 0x000f220000008800 */
[----:B------:R-:W-:Y:S01]  /*0070*/  UMOV UR4, 0x400 ;  /* 0x0000040000047882 */ /* 0x000fe20000000000 */
[----:B------:R-:W0:Y:S01]  /*0080*/  LDCU.64 UR8, c[0x0][0x358] ;  /* 0x00006b00ff0877ac */ /* 0x000e220008000a00 */
[----:B---3--:R-:W-:Y:S01]  /*0090*/  UIADD3 UR5, UPT, UPT, UR5, 0x1f, URZ ;  /* 0x0000001f05057890 */ /* 0x008fe2000fffe0ff */
[----:B-1----:R-:W-:-:S03]  /*00a0*/  VIADD R0, R5, 0x3f ;  /* 0x0000003f05007836 */ /* 0x002fc60000000000 */
[----:B------:R-:W-:Y:S02]  /*00b0*/  UISETP.GT.AND UP0, UPT, UR5, 0x1f, UPT ;  /* 0x0000001f0500788c */ /* 0x000fe4000bf04270 */
[----:B------:R-:W-:Y:S01]  /*00c0*/  SHF.R.S32.HI R3, RZ, 0x1f, R0 ;  /* 0x0000001fff037819 */ /* 0x000fe20000011400 */
[----:B----4-:R-:W-:-:S03]  /*00d0*/  ULEA UR4, UR6, UR4, 0x18 ;  /* 0x0000000406047291 */ /* 0x010fc6000f8ec0ff */
[----:B------:R-:W-:Y:S02]  /*00e0*/  LEA.HI R3, R3, R0, RZ, 0x6 ;  /* 0x0000000003037211 */ /* 0x000fe400078f30ff */
[----:B--2---:R-:W-:Y:S02]  /*00f0*/  LOP3.LUT R16, R14, 0x3f, RZ, 0xc0, !PT ;  /* 0x0000003f0e107812 */ /* 0x004fe400078ec0ff */
[----:B------:R-:W-:Y:S02]  /*0100*/  SHF.R.S32.HI R0, RZ, 0x6, R3 ;  /* 0x00000006ff007819 */ /* 0x000fe40000011403 */
[----:B------:R-:W1:Y:S03]  /*0110*/  S2R R3, SR_CTAID.X ;  /* 0x0000000000037919 */ /* 0x000e660000002500 */
[----:B------:R-:W-:-:S05]  /*0120*/  IMAD.SHL.U32 R0, R0, 0x8, RZ ;  /* 0x0000000800007824 */ /* 0x000fca00078e00ff */
[-C--:B------:R-:W-:Y:S02]  /*0130*/  IABS R9, R0.reuse ;  /* 0x0000000000097213 */ /* 0x080fe40000000000 */
[----:B------:R-:W-:Y:S02]  /*0140*/  IABS R12, R0 ;  /* 0x00000000000c7213 */ /* 0x000fe40000000000 */
[----:B------:R-:W2:Y:S08]  /*0150*/  I2F.RP R2, R9 ;  /* 0x0000000900027306 */ /* 0x000eb00000209400 */
[----:B--2---:R-:W2:Y:S01]  /*0160*/  MUFU.RCP R2, R2 ;  /* 0x0000000200027308 */ /* 0x004ea20000001000 */
[----:B-1----:R-:W-:Y:S01]  /*0170*/  IABS R10, R3 ;  /* 0x00000003000a7213 */ /* 0x002fe20000000000 */
[----:B--2---:R-:W-:-:S02]  /*0180*/  VIADD R6, R2, 0xffffffe ;  /* 0x0ffffffe02067836 */ /* 0x004fc40000000000 */
[----:B------:R-:W-:-:S04]  /*0190*/  IMAD.MOV R2, RZ, RZ, -R12 ;  /* 0x000000ffff027224 */ /* 0x000fc800078e0a0c */
[----:B------:R1:W2:Y:S02]  /*01a0*/  F2I.FTZ.U32.TRUNC.NTZ R7, R6 ;  /* 0x0000000600077305 */ /* 0x0002a4000021f000 */
[----:B-1----:R-:W-:Y:S02]  /*01b0*/  IMAD.MOV.U32 R6, RZ, RZ, RZ ;  /* 0x000000ffff067224 */ /* 0x002fe400078e00ff */
[----:B--2---:R-:W-:-:S04]  /*01c0*/  IMAD.MOV R8, RZ, RZ, -R7 ;  /* 0x000000ffff087224 */ /* 0x004fc800078e0a07 */
[----:B------:R-:W-:Y:S02]  /*01d0*/  IMAD R11, R8, R9, RZ ;  /* 0x00000009080b7224 */ /* 0x000fe400078e02ff */
[----:B------:R-:W-:Y:S02]  /*01e0*/  IMAD.MOV.U32 R8, RZ, RZ, R10 ;  /* 0x000000ffff087224 */ /* 0x000fe400078e000a */
[----:B------:R-:W-:-:S06]  /*01f0*/  IMAD.HI.U32 R7, R7, R11, R6 ;  /* 0x0000000b07077227 */ /* 0x000fcc00078e0006 */
[----:B------:R-:W-:-:S04]  /*0200*/  IMAD.HI.U32 R7, R7, R8, RZ ;  /* 0x0000000807077227 */ /* 0x000fc800078e00ff */
[----:B------:R-:W-:-:S05]  /*0210*/  IMAD R2, R7, R2, R8 ;  /* 0x0000000207027224 */ /* 0x000fca00078e0208 */
[----:B------:R-:W-:-:S13]  /*0220*/  ISETP.GT.U32.AND P1, PT, R9, R2, PT ;  /* 0x000000020900720c */ /* 0x000fda0003f24070 */
[----:B------:R-:W-:Y:S02]  /*0230*/  @!P1 IMAD.IADD R2, R2, 0x1, -R9 ;  /* 0x0000000102029824 */ /* 0x000fe400078e0a09 */
[----:B------:R-:W-:Y:S01]  /*0240*/  @!P1 VIADD R7, R7, 0x1 ;  /* 0x0000000107079836 */ /* 0x000fe20000000000 */
[----:B------:R-:W-:Y:S02]  /*0250*/  ISETP.NE.AND P1, PT, R0, RZ, PT ;  /* 0x000000ff0000720c */ /* 0x000fe40003f25270 */
[----:B------:R-:W-:Y:S02]  /*0260*/  ISETP.GE.U32.AND P0, PT, R2, R9, PT ;  /* 0x000000090200720c */ /* 0x000fe40003f06070 */
[----:B------:R-:W-:-:S04]  /*0270*/  LOP3.LUT R2, R3, R0, RZ, 0x3c, !PT ;  /* 0x0000000003027212 */ /* 0x000fc800078e3cff */
[----:B------:R-:W-:Y:S01]  /*0280*/  ISETP.GE.AND P2, PT, R2, RZ, PT ;  /* 0x000000ff0200720c */ /* 0x000fe20003f46270 */
[----:B------:R-:W-:-:S06]  /*0290*/  VIADD R2, R4, 0xff ;  /* 0x000000ff04027836 */ /* 0x000fcc0000000000 */
[----:B------:R-:W-:-:S04]  /*02a0*/  @P0 VIADD R7, R7, 0x1 ;  /* 0x0000000107070836 */ /* 0x000fc80000000000 */
[----:B------:R-:W-:Y:S01]  /*02b0*/  IMAD.MOV.U32 R6, RZ, RZ, R7 ;  /* 0x000000ffff067224 */ /* 0x000fe200078e0007 */
[----:B------:R-:W-:-:S03]  /*02c0*/  SHF.R.S32.HI R7, RZ, 0x1f, R2 ;  /* 0x0000001fff077819 */ /* 0x000fc60000011402 */
[----:B------:R-:W-:Y:S01]  /*02d0*/  @!P2 IMAD.MOV R6, RZ, RZ, -R6 ;  /* 0x000000ffff06a224 */ /* 0x000fe200078e0a06 */
[----:B------:R-:W-:Y:S02]  /*02e0*/  @!P1 LOP3.LUT R6, RZ, R0, RZ, 0x33, !PT ;  /* 0x00000000ff069212 */ /* 0x000fe400078e33ff */
[----:B------:R-:W-:-:S03]  /*02f0*/  LEA.HI R7, R7, R2, RZ, 0x8 ;  /* 0x0000000207077211 */ /* 0x000fc600078f40ff */
[----:B------:R-:W-:Y:S02]  /*0300*/  IMAD.SHL.U32 R2, R6, 0x8, RZ ;  /* 0x0000000806027824 */ /* 0x000fe400078e00ff */
[----:B------:R-:W-:-:S03]  /*0310*/  IMAD.MOV R6, RZ, RZ, -R6 ;  /* 0x000000ffff067224 */ /* 0x000fc600078e0a06 */
[----:B------:R-:W-:Y:S01]  /*0320*/  LEA.HI.SX32 R7, R7, -R2, 0x18 ;  /* 0x8000000207077211 */ /* 0x000fe200078fc2ff */
[----:B------:R-:W-:Y:S02]  /*0330*/  IMAD R15, R0, R6, R3 ;  /* 0x00000006000f7224 */ /* 0x000fe400078e0203 */
[----:B------:R-:W-:Y:S01]  /*0340*/  IMAD.MOV.U32 R6, RZ, RZ, RZ ;  /* 0x000000ffff067224 */ /* 0x000fe200078e00ff */
[----:B------:R-:W-:Y:S02]  /*0350*/  VIMNMX R8, PT, PT, R7, 0x8, PT ;  /* 0x0000000807087848 */ /* 0x000fe40003fe0100 */
[----:B------:R-:W-:Y:S02]  /*0360*/  IABS R13, R15 ;  /* 0x0000000f000d7213 */ /* 0x000fe40000000000 */
[----:B------:R-:W-:-:S04]  /*0370*/  IABS R11, R8 ;  /* 0x00000008000b7213 */ /* 0x000fc80000000000 */
[----:B------:R-:W1:Y:S08]  /*0380*/  I2F.RP R9, R11 ;  /* 0x0000000b00097306 */ /* 0x000e700000209400 */
[----:B-1----:R-:W1:Y:S02]  /*0390*/  MUFU.RCP R9, R9 ;  /* 0x0000000900097308 */ /* 0x002e640000001000 */
[----:B-1----:R-:W-:-:S06]  /*03a0*/  VIADD R7, R9, 0xffffffe ;  /* 0x0ffffffe09077836 */ /* 0x002fcc0000000000 */
[----:B------:R-:W1:Y:S02]  /*03b0*/  F2I.FTZ.U32.TRUNC.NTZ R7, R7 ;  /* 0x0000000700077305 */ /* 0x000e64000021f000 */
[----:B-1----:R-:W-:-:S04]  /*03c0*/  IMAD.MOV R10, RZ, RZ, -R7 ;  /* 0x000000ffff0a7224 */ /* 0x002fc800078e0a07 */
[----:B------:R-:W-:-:S04]  /*03d0*/  IMAD.MOV.U32 R0, RZ, RZ, R10 ;  /* 0x000000ffff007224 */ /* 0x000fc800078e000a */
[----:B------:R-:W-:Y:S01]  /*03e0*/  IMAD R3, R0, R11, RZ ;  /* 0x0000000b00037224 */ /* 0x000fe200078e02ff */
[----:B------:R-:W-:-:S03]  /*03f0*/  IABS R0, R8 ;  /* 0x0000000800007213 */ /* 0x000fc60000000000 */
[----:B------:R-:W-:-:S04]  /*0400*/  IMAD.HI.U32 R6, R7, R3, R6 ;  /* 0x0000000307067227 */ /* 0x000fc800078e0006 */
[----:B------:R-:W-:Y:S02]  /*0410*/  IMAD.MOV R0, RZ, RZ, -R0 ;  /* 0x000000ffff007224 */ /* 0x000fe400078e0a00 */
        /* <DEDUP_REMOVED lines=9> */
[----:B0-----:R-:W-:-:S06]  /*04b0*/  IMAD.U32 R0, RZ, RZ, UR7 ;  /* 0x00000007ff007e24 */ /* 0x001fcc000f8e00ff */
[----:B------:R-:W-:-:S06]  /*04c0*/  @P0 VIADD R6, R6, 0x1 ;  /* 0x0000000106060836 */ /* 0x000fcc0000000000 */
[----:B------:R-:W-:Y:S01]  /*04d0*/  @!P2 IMAD.MOV R6, RZ, RZ, -R6 ;  /* 0x000000ffff06a224 */ /* 0x000fe200078e0a06 */
[----:B------:R-:W-:-:S05]  /*04e0*/  @!P1 LOP3.LUT R6, RZ, R8, RZ, 0x33, !PT ;  /* 0x00000008ff069212 */ /* 0x000fca00078e33ff */
[----:B------:R-:W-:Y:S02]  /*04f0*/  IMAD.MOV R3, RZ, RZ, -R6 ;  /* 0x000000ffff037224 */ /* 0x000fe400078e0a06 */
[----:B------:R-:W-:Y:S02]  /*0500*/  IMAD.SHL.U32 R18, R6, 0x40, RZ ;  /* 0x0000004006127824 */ /* 0x000fe400078e00ff */
[----:B------:R-:W-:-:S04]  /*0510*/  IMAD R3, R8, R3, R15 ;  /* 0x0000000308037224 */ /* 0x000fc800078e020f */
[----:B------:R-:W-:-:S04]  /*0520*/  IMAD.IADD R3, R2, 0x1, R3 ;  /* 0x0000000102037824 */ /* 0x000fc800078e0203 */
[----:B------:R-:W-:Y:S01]  /*0530*/  IMAD R19, R3, 0x100, R16 ;  /* 0x0000010003137824 */ /* 0x000fe200078e0210 */
[----:B------:R-:W-:-:S03]  /*0540*/  LOP3.LUT R16, R14, 0x20, RZ, 0xc0, !PT ;  /* 0x000000200e107812 */ /* 0x000fc600078ec0ff */
[C---:B------:R-:W-:Y:S01]  /*0550*/  VIADD R20, R19.reuse, 0x40 ;  /* 0x0000004013147836 */ /* 0x040fe20000000000 */
[----:B------:R0:W-:Y:S01]  /*0560*/  STL [R1+0x640], R19 ;  /* 0x0006401301007387 */ /* 0x0001e20000100800 */
[C---:B------:R-:W-:Y:S02]  /*0570*/  VIADD R21, R19.reuse, 0x80 ;  /* 0x0000008013157836 */ /* 0x040fe40000000000 */
[----:B------:R-:W-:Y:S01]  /*0580*/  VIADD R22, R19, 0xc0 ;  /* 0x000000c013167836 */ /* 0x000fe20000000000 */
[----:B------:R0:W-:Y:S04]  /*0590*/  STL [R1+0x5d8], R18 ;  /* 0x0005d81201007387 */ /* 0x0001e80000100800 */
[----:B------:R0:W-:Y:S04]  /*05a0*/  STL [R1+0x680], R20 ;  /* 0x0006801401007387 */ /* 0x0001e80000100800 */
[----:B------:R0:W-:Y:S04]  /*05b0*/  STL [R1+0x67c], R21 ;  /* 0x00067c1501007387 */ /* 0x0001e80000100800 */
[----:B------:R0:W-:Y:S01]  /*05c0*/  STL [R1+0x678], R22 ;  /* 0x0006781601007387 */ /* 0x0001e20000100800 */
[----:B------:R-:W-:Y:S05]  /*05d0*/  BRA.U UP0, `(.L_x_0) ;  /* 0x00000011000c7547 */ /* 0x000fea000b800000 */
[----:B------:R-:W-:Y:S01]  /*05e0*/  IMAD.SHL.U32 R0, R14, 0x10, RZ ;  /* 0x000000100e007824 */ /* 0x000fe200078e00ff */
[----:B------:R2:W-:Y:S04]  /*05f0*/  STL [R1+0x70], RZ ;  /* 0x000070ff01007387 */ /* 0x0005e80000100800 */
[----:B------:R2:W-:Y:S04]  /*0600*/  STL [R1+0xa84], R0 ;  /* 0x000a840001007387 */ /* 0x0005e80000100800 */
[----:B------:R2:W-:Y:S04]  /*0610*/  STL [R1+0x74], RZ ;  /* 0x000074ff01007387 */ /* 0x0005e80000100800 */
        /* <DEDUP_REMOVED lines=253> */
[----:B------:R2:W-:Y:S01]  /*15f0*/  STL [R1+0x3c], RZ ;  /* 0x00003cff01007387 */ /* 0x0005e20000100800 */
[----:B------:R-:W-:Y:S05]  /*1600*/  BRA `(.L_x_1) ;  /* 0x0000014000a87947 */ /* 0x000fea0003800000 */
.L_x_0:
[----:B------:R-:W-:Y:S01]  /*1610*/  IABS R14, R4 ;  /* 0x00000004000e7213 */ /* 0x000fe20000000000 */
[----:B------:R-:W-:Y:S01]  /*1620*/  IMAD.MOV.U32 R8, RZ, RZ, RZ ;  /* 0x000000ffff087224 */ /* 0x000fe200078e00ff */
[----:B------:R-:W-:Y:S01]  /*1630*/  IABS R2, R5 ;  /* 0x0000000500027213 */ /* 0x000fe20000000000 */
[----:B------:R1:W-:Y:S01]  /*1640*/  STL [R1+0xa88], R0 ;  /* 0x000a880001007387 */ /* 0x0003e20000100800 */
[----:B------:R-:W2:Y:S01]  /*1650*/  I2F.RP R10, R14 ;  /* 0x0000000e000a7306 */ /* 0x000ea20000209400 */
[----:B------:R-:W-:Y:S01]  /*1660*/  IABS R12, R22 ;  /* 0x00000016000c7213 */ /* 0x000fe20000000000 */
[----:B------:R-:W3:Y:S01]  /*1670*/  LDCU UR73, c[0x0][0x3b0] ;  /* 0x00007600ff4977ac */ /* 0x000ee20008000800 */
[----:B------:R-:W-:Y:S01]  /*1680*/  IABS R17, R20 ;  /* 0x0000001400117213 */ /* 0x000fe20000000000 */
[----:B------:R4:W-:Y:S01]  /*1690*/  STL [R1+0xaa4], R5 ;  /* 0x000aa40501007387 */ /* 0x0009e20000100800 */
[----:B------:R-:W-:Y:S01]  /*16a0*/  IABS R13, R19 ;  /* 0x00000013000d7213 */ /* 0x000fe20000000000 */
[----:B------:R-:W0:Y:S02]  /*16b0*/  LDCU.64 UR10, c[0x0][0x388] ;  /* 0x00007100ff0a77ac */ /* 0x000e240008000a00 */
[----:B------:R-:W0:Y:S01]  /*16c0*/  I2F.RP R3, R2 ;  /* 0x0000000200037306 */ /* 0x000e220000209400 */
[----:B------:R-:W1:Y:S01]  /*16d0*/  LDCU UR7, c[0x0][0x3a8] ;  /* 0x00007500ff0777ac */ /* 0x000e620008000800 */
[----:B------:R-:W1:Y:S06]  /*16e0*/  LDCU UR72, c[0x0][0x3a4] ;  /* 0x00007480ff4877ac */ /* 0x000e6c0008000800 */
[----:B--2---:R-:W2:Y:S01]  /*16f0*/  MUFU.RCP R10, R10 ;  /* 0x0000000a000a7308 */ /* 0x004ea20000001000 */
[----:B------:R-:W1:Y:S01]  /*1700*/  LDCU UR71, c[0x0][0x3ac] ;  /* 0x00007580ff4777ac */ /* 0x000e620008000800 */
[----:B------:R-:W-:-:S06]  /*1710*/  USHF.R.S32.HI UR6, URZ, 0x1f, UR5 ;  /* 0x0000001fff067899 */ /* 0x000fcc0008011405 */
[----:B0-----:R-:W0:Y:S01]  /*1720*/  MUFU.RCP R3, R3 ;  /* 0x0000000300037308 */ /* 0x001e220000001000 */
[----:B------:R-:W1:Y:S01]  /*1730*/  LDCU UR74, c[0x0][0x3a8] ;  /* 0x00007500ff4a77ac */ /* 0x000e620008000800 */
[----:B------:R-:W1:Y:S01]  /*1740*/  LDCU UR76, c[0x0][0x3a8] ;  /* 0x00007500ff4c77ac */ /* 0x000e620008000800 */
[----:B--2---:R-:W-:Y:S01]  /*1750*/  VIADD R9, R10, 0xffffffe ;  /* 0x0ffffffe0a097836 */ /* 0x004fe20000000000 */
[----:B------:R-:W2:Y:S05]  /*1760*/  LDCU UR77, c[0x0][0x3a8] ;  /* 0x00007500ff4d77ac */ /* 0x000eaa0008000800 */
[----:B------:R-:W1:Y:S01]  /*1770*/  F2I.FTZ.U32.TRUNC.NTZ R9, R9 ;  /* 0x0000000900097305 */ /* 0x000e62000021f000 */
[----:B0-----:R-:W-:-:S07]  /*1780*/  VIADD R6, R3, 0xffffffe ;  /* 0x0ffffffe03067836 */ /* 0x001fce0000000000 */
[----:B------:R0:W2:Y:S01]  /*1790*/  F2I.FTZ.U32.TRUNC.NTZ R7, R6 ;  /* 0x0000000600077305 */ /* 0x0000a2000021f000 */
[----:B-1----:R-:W-:Y:S02]  /*17a0*/  IMAD.MOV R11, RZ, RZ, -R9 ;  /* 0x000000ffff0b7224 */ /* 0x002fe400078e0a09 */
[----:B0-----:R-:W-:Y:S02]  /*17b0*/  IMAD.MOV.U32 R6, RZ, RZ, RZ ;  /* 0x000000ffff067224 */ /* 0x001fe400078e00ff */
[----:B------:R-:W-:-:S04]  /*17c0*/  IMAD R11, R11, R14, RZ ;  /* 0x0000000e0b0b7224 */ /* 0x000fc800078e02ff */
[----:B------:R-:W-:Y:S01]  /*17d0*/  IMAD.HI.U32 R8, R9, R11, R8 ;  /* 0x0000000b09087227 */ /* 0x000fe200078e0008 */
[----:B------:R-:W-:-:S03]  /*17e0*/  IABS R11, R21 ;  /* 0x00000015000b7213 */ /* 0x000fc60000000000 */
[----:B--2---:R-:W-:Y:S02]  /*17f0*/  IMAD.MOV R15, RZ, RZ, -R7 ;  /* 0x000000ffff0f7224 */ /* 0x004fe400078e0a07 */
[----:B------:R-:W-:Y:S02]  /*1800*/  IMAD.MOV.U32 R9, RZ, RZ, R12 ;  /* 0x000000ffff097224 */ /* 0x000fe400078e000c */
[----:B------:R-:W-:Y:S02]  /*1810*/  IMAD R15, R15, R2, RZ ;  /* 0x000000020f0f7224 */ /* 0x000fe400078e02ff */
[----:B------:R-:W-:-:S04]  /*1820*/  IMAD.HI.U32 R3, R8, R9, RZ ;  /* 0x0000000908037227 */ /* 0x000fc800078e00ff */
[----:B------:R-:W-:-:S04]  /*1830*/  IMAD.HI.U32 R15, R7, R15, R6 ;  /* 0x0000000f070f7227 */ /* 0x000fc800078e0006 */
[----:B------:R-:W-:-:S04]  /*1840*/  IMAD.HI.U32 R6, R8, R11, RZ ;  /* 0x0000000b08067227 */ /* 0x000fc800078e00ff */
[----:B------:R-:W-:Y:S01]  /*1850*/  IMAD.MOV R10, RZ, RZ, -R3 ;  /* 0x000000ffff0a7224 */ /* 0x000fe200078e0a03 */
[----:B------:R-:W-:Y:S01]  /*1860*/  LEA.HI R3, R16, R18, RZ, 0x1b ;  /* 0x0000001210037211 */ /* 0x000fe200078fd8ff */
[----:B------:R-:W-:-:S04]  /*1870*/  IMAD.HI.U32 R7, R8, R17, RZ ;  /* 0x0000001108077227 */ /* 0x000fc800078e00ff */
[----:B------:R-:W-:-:S04]  /*1880*/  IMAD.HI.U32 R8, R8, R13, RZ ;  /* 0x0000000d08087227 */ /* 0x000fc800078e00ff */
[----:B------:R-:W-:Y:S02]  /*1890*/  IMAD.MOV R6, RZ, RZ, -R6 ;  /* 0x000000ffff067224 */ /* 0x000fe400078e0a06 */
[C---:B------:R-:W-:Y:S02]  /*18a0*/  IMAD R9, R14.reuse, R10, R9 ;  /* 0x0000000a0e097224 */ /* 0x040fe400078e0209 */
[----:B------:R-:W-:Y:S02]  /*18b0*/  IMAD.MOV R10, RZ, RZ, -R7 ;  /* 0x000000ffff0a7224 */ /* 0x000fe400078e0a07 */
[----:B------:R-:W-:Y:S01]  /*18c0*/  IMAD.MOV R8, RZ, RZ, -R8 ;  /* 0x000000ffff087224 */ /* 0x000fe200078e0a08 */
[C---:B------:R-:W-:Y:S01]  /*18d0*/  ISETP.GT.U32.AND P0, PT, R14.reuse, R9, PT ;  /* 0x000000090e00720c */ /* 0x040fe20003f04070 */
[C---:B------:R-:W-:Y:S02]  /*18e0*/  IMAD R7, R14.reuse, R6, R11 ;  /* 0x000000060e077224 */ /* 0x040fe400078e020b */
[----:B------:R-:W-:-:S02]  /*18f0*/  IMAD R11, R14, R10, R17 ;  /* 0x0000000a0e0b7224 */ /* 0x000fc400078e0211 */
[C---:B------:R-:W-:Y:S01]  /*1900*/  IMAD R10, R14.reuse, R8, R13 ;  /* 0x000000080e0a7224 */ /* 0x040fe200078e020d */
[C---:B------:R-:W-:Y:S01]  /*1910*/  ISETP.GT.U32.AND P1, PT, R14.reuse, R7, PT ;  /* 0x000000070e00720c */ /* 0x040fe20003f24070 */
[C---:B------:R-:W-:Y:S01]  /*1920*/  VIADD R16, R3.reuse, 0x3e ;  /* 0x0000003e03107836 */ /* 0x040fe20000000000 */
[C---:B------:R-:W-:Y:S01]  /*1930*/  ISETP.GT.U32.AND P2, PT, R14.reuse, R11, PT ;  /* 0x0000000b0e00720c */ /* 0x040fe20003f44070 */
[C---:B------:R-:W-:Y:S01]  /*1940*/  VIADD R18, R3.reuse, 0x3c ;  /* 0x0000003c03127836 */ /* 0x040fe20000000000 */
[----:B------:R-:W-:Y:S01]  /*1950*/  ISETP.GT.U32.AND P3, PT, R14, R10, PT ;  /* 0x0000000a0e00720c */ /* 0x000fe20003f64070 */
[----:B------:R-:W-:Y:S01]  /*1960*/  VIADD R24, R3, 0x2a ;  /* 0x0000002a03187836 */ /* 0x000fe20000000000 */
[----:B------:R-:W-:Y:S01]  /*1970*/  IABS R12, R16 ;  /* 0x00000010000c7213 */ /* 0x000fe20000000000 */
[----:B------:R-:W-:Y:S01]  /*1980*/  @!P0 IMAD.IADD R9, R9, 0x1, -R14 ;  /* 0x0000000109098824 */ /* 0x000fe200078e0a0e */
[----:B------:R-:W-:Y:S01]  /*1990*/  IABS R17, R18 ;  /* 0x0000001200117213 */ /* 0x000fe20000000000 */
[----:B------:R-:W-:-:S02]  /*19a0*/  VIADD R28, R3, 0x28 ;  /* 0x00000028031c7836 */ /* 0x000fc40000000000 */
[----:B------:R-:W-:Y:S01]  /*19b0*/  IMAD.HI.U32 R6, R15, R12, RZ ;  /* 0x0000000c0f067227 */ /* 0x000fe200078e00ff */
[----:B------:R-:W-:-:S03]  /*19c0*/  ISETP.GT.U32.AND P0, PT, R14, R9, PT ;  /* 0x000000090e00720c */ /* 0x000fc60003f04070 */
[--C-:B------:R-:W-:Y:S01]  /*19d0*/  @!P2 IMAD.IADD R11, R11, 0x1, -R14.reuse ;  /* 0x000000010b0ba824 */ /* 0x100fe200078e0a0e */
[----:B------:R-:W-:Y:S01]  /*19e0*/  ISETP.GE.AND P2, PT, R16, RZ, PT ;  /* 0x000000ff1000720c */ /* 0x000fe20003f46270 */
[--C-:B------:R-:W-:Y:S01]  /*19f0*/  @!P3 IMAD.IADD R10, R10, 0x1, -R14.reuse ;  /* 0x000000010a0ab824 */ /* 0x100fe200078e0a0e */
[----:B------:R-:W-:Y:S01]  /*1a00*/  ISETP.GE.AND P3, PT, R18, RZ, PT ;  /* 0x000000ff1200720c */ /* 0x000fe20003f66270 */
[----:B------:R-:W-:Y:S01]  /*1a10*/  @!P1 IMAD.IADD R7, R7, 0x1, -R14 ;  /* 0x0000000107079824 */ /* 0x000fe200078e0a0e */
[C---:B------:R-:W-:Y:S01]  /*1a20*/  ISETP.GT.U32.AND P4, PT, R14.reuse, R11, PT ;  /* 0x0000000b0e00720c */ /* 0x040fe20003f84070 */
[----:B------:R-:W-:Y:S01]  /*1a30*/  IMAD.HI.U32 R8, R15, R17, RZ ;  /* 0x000000110f087227 */ /* 0x000fe200078e00ff */
[C---:B------:R-:W-:Y:S02]  /*1a40*/  ISETP.GT.U32.AND P6, PT, R14.reuse, R10, PT ;  /* 0x0000000a0e00720c */ /* 0x040fe40003fc4070 */
[----:B------:R-:W-:Y:S01]  /*1a50*/  ISETP.GT.U32.AND P1, PT, R14, R7, PT ;  /* 0x000000070e00720c */ /* 0x000fe20003f24070 */
[----:B------:R-:W-:-:S02]  /*1a60*/  IMAD.MOV R13, RZ, RZ, -R6 ;  /* 0x000000ffff0d7224 */ /* 0x000fc400078e0a06 */
[----:B------:R-:W-:Y:S02]  /*1a70*/  IMAD.MOV R6, RZ, RZ, -R8 ;  /* 0x000000ffff067224 */ /* 0x000fe400078e0a08 */
[C---:B------:R-:W-:Y:S02]  /*1a80*/  IMAD R8, R2.reuse, R13, R12 ;  /* 0x0000000d02087224 */ /* 0x040fe400078e020c */
[----:B------:R-:W-:Y:S02]  /*1a90*/  IMAD R12, R2, R6, R17 ;  /* 0x00000006020c7224 */ /* 0x000fe400078e0211 */
[--C-:B------:R-:W-:Y:S01]  /*1aa0*/  @!P4 IMAD.IADD R11, R11, 0x1, -R14.reuse ;  /* 0x000000010b0bc824 */ /* 0x100fe200078e0a0e */
[----:B------:R-:W-:Y:S01]  /*1ab0*/  ISETP.GE.AND P4, PT, R21, RZ, PT ;  /* 0x000000ff1500720c */ /* 0x000fe20003f86270 */
[--C-:B------:R-:W-:Y:S01]  /*1ac0*/  @!P6 IMAD.IADD R10, R10, 0x1, -R14.reuse ;  /* 0x000000010a0ae824 */ /* 0x100fe200078e0a0e */
[----:B------:R-:W-:Y:S01]  /*1ad0*/  ISETP.GE.AND P6, PT, R22, RZ, PT ;  /* 0x000000ff1600720c */ /* 0x000fe20003fc6270 */
[----:B------:R-:W-:Y:S01]  /*1ae0*/  VIADD R6, R3, 0x3a ;  /* 0x0000003a03067836 */ /* 0x000fe20000000000 */
[----:B------:R-:W-:Y:S01]  /*1af0*/  ISETP.GT.U32.AND P5, PT, R2, R8, PT ;  /* 0x000000080200720c */ /* 0x000fe20003fa4070 */
[--C-:B------:R-:W-:Y:S01]  /*1b00*/  @!P1 IMAD.IADD R7, R7, 0x1, -R14.reuse ;  /* 0x0000000107079824 */ /* 0x100fe200078e0a0e */
[----:B------:R-:W-:Y:S01]  /*1b10*/  ISETP.GE.AND P1, PT, R20, RZ, PT ;  /* 0x000000ff1400720c */ /* 0x000fe20003f26270 */
[----:B------:R-:W-:Y:S01]  /*1b20*/  @!P0 IMAD.IADD R9, R9, 0x1, -R14 ;  /* 0x0000000109098824 */ /* 0x000fe200078e0a0e */
[----:B------:R-:W-:Y:S01]  /*1b30*/  ISETP.GE.AND P0, PT, R6, RZ, PT ;  /* 0x000000ff0600720c */ /* 0x000fe20003f06270 */
[C---:B------:R-:W-:Y:S01]  /*1b40*/  VIADD R18, R3.reuse, 0x38 ;  /* 0x0000003803127836 */ /* 0x040fe20000000000 */
[----:B------:R-:W-:Y:S01]  /*1b50*/  IABS R6, R6 ;  /* 0x0000000600067213 */ /* 0x000fe20000000000 */
[----:B------:R-:W-:-:S02]  /*1b60*/  VIADD R13, R3, 0x36 ;  /* 0x00000036030d7836 */ /* 0x000fc40000000000 */
[----:B------:R-:W-:Y:S01]  /*1b70*/  @!P4 IMAD.MOV R7, RZ, RZ, -R7 ;  /* 0x000000ffff07c224 */ /* 0x000fe200078e0a07 */
[----:B------:R-:W-:Y:S01]  /*1b80*/  ISETP.GE.AND P4, PT, R19, RZ, PT ;  /* 0x000000ff1300720c */ /* 0x000fe20003f86270 */
[----:B------:R-:W-:Y:S01]  /*1b90*/  @!P6 IMAD.MOV R9, RZ, RZ, -R9 ;  /* 0x000000ffff09e224 */ /* 0x000fe200078e0a09 */
[----:B------:R-:W-:Y:S01]  /*1ba0*/  IABS R29, R18 ;  /* 0x00000012001d7213 */ /* 0x000fe20000000000 */
[C---:B------:R-:W-:Y:S01]  /*1bb0*/  IMAD.HI.U32 R17, R15.reuse, R6, RZ ;  /* 0x000000060f117227 */ /* 0x040fe200078e00ff */
[----:B------:R-:W-:Y:S02]  /*1bc0*/  ISETP.GT.U32.AND P6, PT, R2, R12, PT ;  /* 0x0000000c0200720c */ /* 0x000fe40003fc4070 */
[----:B------:R-:W-:Y:S01]  /*1bd0*/  IABS R27, R13 ;  /* 0x0000000d001b7213 */ /* 0x000fe20000000000 */
[----:B------:R-:W-:Y:S02]  /*1be0*/  @!P5 IMAD.IADD R8, R8, 0x1, -R2 ;  /* 0x000000010808d824 */ /* 0x000fe400078e0a02 */
[----:B------:R-:W-:-:S03]  /*1bf0*/  IMAD.HI.U32 R16, R15, R29, RZ ;  /* 0x0000001d0f107227 */ /* 0x000fc600078e00ff */
[----:B------:R-:W-:Y:S01]  /*1c00*/  ISETP.GT.U32.AND P5, PT, R2, R8, PT ;  /* 0x000000080200720c */ /* 0x000fe20003fa4070 */
[----:B------:R-:W-:Y:S02]  /*1c10*/  IMAD.MOV R17, RZ, RZ, -R17 ;  /* 0x000000ffff117224 */ /* 0x000fe400078e0a11 */
[----:B------:R-:W-:Y:S01]  /*1c20*/  @!P1 IMAD.MOV R11, RZ, RZ, -R11 ;  /* 0x000000ffff0b9224 */ /* 0x000fe200078e0a0b */
[----:B------:R-:W-:Y:S01]  /*1c30*/  ISETP.NE.AND P1, PT, R4, RZ, PT ;  /* 0x000000ff0400720c */ /* 0x000fe20003f25270 */
[----:B------:R-:W-:Y:S01]  /*1c40*/  IMAD.MOV R16, RZ, RZ, -R16 ;  /* 0x000000ffff107224 */ /* 0x000fe200078e0a10 */
[----:B------:R-:W-:Y:S01]  /*1c50*/  LOP3.LUT R4, RZ, R4, RZ, 0x33, !PT ;  /* 0x00000004ff047212 */ /* 0x000fe200078e33ff */
[----:B------:R-:W-:Y:S02]  /*1c60*/  IMAD R6, R2, R17, R6 ;  /* 0x0000001102067224 */ /* 0x000fe400078e0206 */
[----:B------:R-:W-:Y:S01]  /*1c70*/  @!P4 IMAD.MOV R10, RZ, RZ, -R10 ;  /* 0x000000ffff0ac224 */ /* 0x000fe200078e0a0a */
[----:B------:R-:W-:Y:S01]  /*1c80*/  SEL R0, R4, R9, !P1 ;  /* 0x0000000904007207 */ /* 0x000fe20004800000 */
[----:B------:R-:W-:Y:S01]  /*1c90*/  IMAD R29, R2, R16, R29 ;  /* 0x00000010021d7224 */ /* 0x000fe200078e021d */
[----:B------:R-:W-:Y:S01]  /*1ca0*/  SEL R7, R4, R7, !P1 ;  /* 0x0000000704077207 */ /* 0x000fe20004800000 */
[--C-:B------:R-:W-:Y:S01]  /*1cb0*/  @!P6 IMAD.IADD R12, R12, 0x1, -R2.reuse ;  /* 0x000000010c0ce824 */ /* 0x100fe200078e0a02 */
[----:B------:R-:W-:Y:S01]  /*1cc0*/  ISETP.GT.U32.AND P6, PT, R2, R6, PT ;  /* 0x000000060200720c */ /* 0x000fe20003fc4070 */
[----:B------:R0:W-:Y:S01]  /*1cd0*/  STL [R1+0x48], R0 ;  /* 0x0000480001007387 */ /* 0x0001e20000100800 */
[----:B----4-:R-:W-:Y:S01]  /*1ce0*/  SEL R5, R4, R11, !P1 ;  /* 0x0000000b04057207 */ /* 0x010fe20004800000 */
[----:B------:R-:W-:Y:S01]  /*1cf0*/  IMAD.HI.U32 R14, R15, R27, RZ ;  /* 0x0000001b0f0e7227 */ /* 0x000fe200078e00ff */
[----:B------:R-:W-:Y:S01]  /*1d00*/  ISETP.GT.U32.AND P4, PT, R2, R12, PT ;  /* 0x0000000c0200720c */ /* 0x000fe20003f84070 */
[----:B------:R1:W-:Y:S02]  /*1d10*/  STL [R1+0x4c], R7 ;  /* 0x00004c0701007387 */ /* 0x0003e40000100800 */
[----:B------:R-:W-:Y:S01]  /*1d20*/  @!P5 IMAD.IADD R8, R8, 0x1, -R2 ;  /* 0x000000010808d824 */ /* 0x000fe200078e0a02 */
[----:B------:R-:W-:Y:S01]  /*1d30*/  ISETP.GE.AND P5, PT, R18, RZ, PT ;  /* 0x000000ff1200720c */ /* 0x000fe20003fa6270 */
[----:B------:R-:W-:Y:S01]  /*1d40*/  IMAD.MOV R14, RZ, RZ, -R14 ;  /* 0x000000ffff0e7224 */ /* 0x000fe200078e0a0e */
[----:B0-----:R-:W-:Y:S01]  /*1d50*/  SEL R0, R4, R10, !P1 ;  /* 0x0000000a04007207 */ /* 0x001fe20004800000 */
[----:B------:R-:W-:Y:S01]  /*1d60*/  VIADD R4, R3, 0x34 ;  /* 0x0000003403047836 */ /* 0x000fe20000000000 */
[----:B------:R-:W-:Y:S01]  /*1d70*/  ISETP.GT.U32.AND P1, PT, R2, R29, PT ;  /* 0x0000001d0200720c */ /* 0x000fe20003f24070 */
[----:B------:R-:W-:Y:S01]  /*1d80*/  @!P2 IMAD.MOV R8, RZ, RZ, -R8 ;  /* 0x000000ffff08a224 */ /* 0x000fe200078e0a08 */
[----:B------:R-:W-:Y:S01]  /*1d90*/  ISETP.GE.AND P2, PT, R13, RZ, PT ;  /* 0x000000ff0d00720c */ /* 0x000fe20003f46270 */
[--C-:B------:R-:W-:Y:S01]  /*1da0*/  @!P6 IMAD.IADD R6, R6, 0x1, -R2.reuse ;  /* 0x000000010606e824 */ /* 0x100fe200078e0a02 */
[----:B------:R-:W-:Y:S01]  /*1db0*/  IABS R13, R4 ;  /* 0x00000004000d7213 */ /* 0x000fe20000000000 */
[----:B------:R-:W-:Y:S01]  /*1dc0*/  IMAD R27, R2, R14, R27 ;  /* 0x0000000e021b7224 */ /* 0x000fe200078e021b */
[----:B------:R-:W-:Y:S01]  /*1dd0*/  ISETP.GE.AND P6, PT, R4, RZ, PT ;  /* 0x000000ff0400720c */ /* 0x000fe20003fc6270 */
[----:B------:R-:W-:Y:S01]  /*1de0*/  @!P4 IMAD.IADD R12, R12, 0x1, -R2 ;  /* 0x000000010c0cc824 */ /* 0x000fe200078e0a02 */
[----:B------:R-:W-:Y:S01]  /*1df0*/  STL [R1+0xa8c], R0 ;  /* 0x000a8c0001007387 */ /* 0x000fe20000100800 */
[----:B------:R-:W-:Y:S01]  /*1e00*/  IMAD.HI.U32 R9, R15, R13, RZ ;  /* 0x0000000d0f097227 */ /* 0x000fe200078e00ff */
[----:B------:R-:W-:-:S02]  /*1e10*/  ISETP.GT.U32.AND P4, PT, R2, R27, PT ;  /* 0x0000001b0200720c */ /* 0x000fc40003f84070 */
[----:B------:R0:W-:Y:S01]  /*1e20*/  STL [R1+0x50], R5 ;  /* 0x0000500501007387 */ /* 0x0001e20000100800 */
[----:B------:R-:W-:Y:S01]  /*1e30*/  @!P1 IMAD.IADD R29, R29, 0x1, -R2 ;  /* 0x000000011d1d9824 */ /* 0x000fe200078e0a02 */
[C---:B------:R-:W-:Y:S01]  /*1e40*/  ISETP.GT.U32.AND P1, PT, R2.reuse, R6, PT ;  /* 0x000000060200720c */ /* 0x040fe20003f24070 */
[----:B------:R-:W-:Y:S01]  /*1e50*/  IMAD.MOV R10, RZ, RZ, -R9 ;  /* 0x000000ffff0a7224 */ /* 0x000fe200078e0a09 */
[----:B------:R-:W-:Y:S01]  /*1e60*/  STL [R1+0xaa0], R8 ;  /* 0x000aa00801007387 */ /* 0x000fe20000100800 */
[----:B------:R-:W-:Y:S02]  /*1e70*/  VIADD R17, R3, 0x32 ;  /* 0x0000003203117836 */ /* 0x000fe40000000000 */
[C---:B------:R-:W-:Y:S02]  /*1e80*/  IMAD R13, R2.reuse, R10, R13 ;  /* 0x0000000a020d7224 */ /* 0x040fe400078e020d */
[----:B------:R-:W-:Y:S01]  /*1e90*/  @!P3 IMAD.MOV R12, RZ, RZ, -R12 ;  /* 0x000000ffff0cb224 */ /* 0x000fe200078e0a0c */
[----:B------:R-:W-:Y:S01]  /*1ea0*/  IABS R11, R17 ;  /* 0x00000011000b7213 */ /* 0x000fe20000000000 */
[--C-:B------:R-:W-:Y:S01]  /*1eb0*/  @!P4 IMAD.IADD R27, R27, 0x1, -R2.reuse ;  /* 0x000000011b1bc824 */ /* 0x100fe200078e0a02 */
[----:B------:R-:W-:Y:S01]  /*1ec0*/  ISETP.GT.U32.AND P4, PT, R2, R29, PT ;  /* 0x0000001d0200720c */ /* 0x000fe20003f84070 */
[----:B-1----:R-:W-:Y:S01]  /*1ed0*/  VIADD R7, R3, 0x30 ;  /* 0x0000003003077836 */ /* 0x002fe20000000000 */
[----:B------:R-:W-:Y:S01]  /*1ee0*/  STL [R1+0xaa8], R12 ;  /* 0x000aa80c01007387 */ /* 0x000fe20000100800 */
[----:B------:R-:W-:Y:S01]  /*1ef0*/  @!P1 IMAD.IADD R6, R6, 0x1, -R2 ;  /* 0x0000000106069824 */ /* 0x000fe200078e0a02 */
[C---:B------:R-:W-:Y:S01]  /*1f00*/  ISETP.GT.U32.AND P1, PT, R2.reuse, R13, PT ;  /* 0x0000000d0200720c */ /* 0x040fe20003f24070 */
[----:B------:R-:W-:Y:S01]  /*1f10*/  IMAD.HI.U32 R4, R15, R11, RZ ;  /* 0x0000000b0f047227 */ /* 0x000fe200078e00ff */
[----:B------:R-:W-:-:S02]  /*1f20*/  ISETP.GT.U32.AND P3, PT, R2, R27, PT ;  /* 0x0000001b0200720c */ /* 0x000fc40003f64070 */
[----:B------:R-:W-:Y:S01]  /*1f30*/  IABS R9, R7 ;  /* 0x0000000700097213 */ /* 0x000fe20000000000 */
[----:B------:R-:W-:Y:S02]  /*1f40*/  IMAD.MOV R4, RZ, RZ, -R4 ;  /* 0x000000ffff047224 */ /* 0x000fe400078e0a04 */
[C---:B------:R-:W-:Y:S02]  /*1f50*/  VIADD R10, R3.reuse, 0x2e ;  /* 0x0000002e030a7836 */ /* 0x040fe40000000000 */
[----:B------:R-:W-:Y:S02]  /*1f60*/  IMAD R11, R2, R4, R11 ;  /* 0x00000004020b7224 */ /* 0x000fe400078e020b */
[----:B------:R-:W-:Y:S01]  /*1f70*/  VIADD R4, R3, 0x2c ;  /* 0x0000002c03047836 */ /* 0x000fe20000000000 */
[----:B------:R-:W-:Y:S01]  /*1f80*/  IABS R14, R10 ;  /* 0x0000000a000e7213 */ /* 0x000fe20000000000 */
[----:B------:R-:W-:Y:S02]  /*1f90*/  @!P1 IMAD.IADD R13, R13, 0x1, -R2 ;  /* 0x000000010d0d9824 */ /* 0x000fe400078e0a02 */
[----:B------:R-:W-:-:S03]  /*1fa0*/  IMAD.HI.U32 R16, R15, R9, RZ ;  /* 0x000000090f107227 */ /* 0x000fc600078e00ff */
[C---:B------:R-:W-:Y:S01]  /*1fb0*/  ISETP.GT.U32.AND P1, PT, R2.reuse, R13, PT ;  /* 0x0000000d0200720c */ /* 0x040fe20003f24070 */
[--C-:B------:R-:W-:Y:S01]  /*1fc0*/  @!P3 IMAD.IADD R27, R27, 0x1, -R2.reuse ;  /* 0x000000011b1bb824 */ /* 0x100fe200078e0a02 */
[----:B------:R-:W-:Y:S01]  /*1fd0*/  ISETP.GE.AND P3, PT, R17, RZ, PT ;  /* 0x000000ff1100720c */ /* 0x000fe20003f66270 */
[----:B------:R-:W-:Y:S01]  /*1fe0*/  @!P4 IMAD.IADD R29, R29, 0x1, -R2 ;  /* 0x000000011d1dc824 */ /* 0x000fe200078e0a02 */
[C---:B------:R-:W-:Y:S01]  /*1ff0*/  ISETP.GT.U32.AND P4, PT, R2.reuse, R11, PT ;  /* 0x0000000b0200720c */ /* 0x040fe20003f84070 */
[----:B------:R-:W-:Y:S01]  /*2000*/  IMAD.MOV R16, RZ, RZ, -R16 ;  /* 0x000000ffff107224 */ /* 0x000fe200078e0a10 */
[----:B------:R-:W-:Y:S01]  /*2010*/  IABS R17, R4 ;  /* 0x0000000400117213 */ /* 0x000fe20000000000 */
[----:B------:R-:W-:Y:S01]  /*2020*/  @!P0 IMAD.MOV R6, RZ, RZ, -R6 ;  /* 0x000000ffff068224 */ /* 0x000fe200078e0a06 */
[----:B------:R-:W-:Y:S01]  /*2030*/  ISETP.GE.AND P0, PT, R7, RZ, PT ;  /* 0x000000ff0700720c */ /* 0x000fe20003f06270 */
[----:B------:R-:W-:Y:S02]  /*2040*/  IMAD R9, R2, R16, R9 ;  /* 0x0000001002097224 */ /* 0x000fe400078e0209 */
[----:B------:R-:W-:Y:S01]  /*2050*/  IMAD.MOV.U32 R7, RZ, RZ, R17 ;  /* 0x000000ffff077224 */ /* 0x000fe200078e0011 */
[----:B------:R-:W-:Y:S01]  /*2060*/  STL [R1+0xaac], R6 ;  /* 0x000aac0601007387 */ /* 0x000fe20000100800 */
[----:B------:R-:W-:-:S04]  /*2070*/  IMAD.HI.U32 R17, R15, R14, RZ ;  /* 0x0000000e0f117227 */ /* 0x000fc800078e00ff */
[----:B------:R-:W-:Y:S01]  /*2080*/  @!P5 IMAD.MOV R29, RZ, RZ, -R29 ;  /* 0x000000ffff1dd224 */ /* 0x000fe200078e0a1d */
[----:B------:R-:W-:Y:S01]  /*2090*/  ISETP.GT.U32.AND P5, PT, R2, R9, PT ;  /* 0x000000090200720c */ /* 0x000fe20003fa4070 */
[----:B------:R-:W-:Y:S02]  /*20a0*/  IMAD.MOV R17, RZ, RZ, -R17 ;  /* 0x000000ffff117224 */ /* 0x000fe400078e0a11 */
[--C-:B------:R-:W-:Y:S01]  /*20b0*/  @!P1 IMAD.IADD R13, R13, 0x1, -R2.reuse ;  /* 0x000000010d0d9824 */ /* 0x100fe200078e0a02 */
[----:B------:R-:W-:Y:S01]  /*20c0*/  ISETP.GE.AND P1, PT, R4, RZ, PT ;  /* 0x000000ff0400720c */ /* 0x000fe20003f26270 */
[----:B------:R-:W-:Y:S01]  /*20d0*/  @!P2 IMAD.MOV R27, RZ, RZ, -R27 ;  /* 0x000000ffff1ba224 */ /* 0x000fe200078e0a1b */
[----:B------:R-:W-:Y:S01]  /*20e0*/  ISETP.GE.AND P2, PT, R10, RZ, PT ;  /* 0x000000ff0a00720c */ /* 0x000fe20003f46270 */
[----:B------:R-:W-:Y:S01]  /*20f0*/  @!P4 IMAD.IADD R11, R11, 0x1, -R2 ;  /* 0x000000010b0bc824 */ /* 0x000fe200078e0a02 */
[----:B------:R-:W-:Y:S01]  /*2100*/  STL [R1+0xab0], R29 ;  /* 0x000ab01d01007387 */ /* 0x000fe20000100800 */
[----:B------:R-:W-:-:S02]  /*2110*/  IMAD R10, R2, R17, R14 ;  /* 0x00000011020a7224 */ /* 0x000fc400078e020e */
[----:B------:R-:W-:Y:S01]  /*2120*/  IMAD.MOV.U32 R18, RZ, RZ, R13 ;  /* 0x000000ffff127224 */ /* 0x000fe200078e000d */
[C---:B------:R-:W-:Y:S01]  /*2130*/  ISETP.GT.U32.AND P4, PT, R2.reuse, R11, PT ;  /* 0x0000000b0200720c */ /* 0x040fe20003f84070 */
[----:B------:R-:W-:Y:S01]  /*2140*/  @!P5 IMAD.IADD R9, R9, 0x1, -R2 ;  /* 0x000000010909d824 */ /* 0x000fe200078e0a02 */
[----:B------:R-:W-:Y:S01]  /*2150*/  STL [R1+0xab4], R27 ;  /* 0x000ab41b01007387 */ /* 0x000fe20000100800 */
[----:B------:R-:W-:Y:S01]  /*2160*/  @!P6 IMAD.MOV R18, RZ, RZ, -R18 ;  /* 0x000000ffff12e224 */ /* 0x000fe200078e0a12 */
[C---:B------:R-:W-:Y:S01]  /*2170*/  ISETP.GT.U32.AND P6, PT, R2.reuse, R10, PT ;  /* 0x0000000a0200720c */ /* 0x040fe20003fc4070 */
[----:B------:R-:W-:Y:S01]  /*2180*/  IMAD.HI.U32 R16, R15, R7, RZ ;  /* 0x000000070f107227 */ /* 0x000fe200078e00ff */
[----:B------:R-:W-:Y:S02]  /*2190*/  ISETP.GT.U32.AND P5, PT, R2, R9, PT ;  /* 0x000000090200720c */ /* 0x000fe40003fa4070 */
[----:B------:R1:W-:Y:S01]  /*21a0*/  STL [R1+0x2c], R18 ;  /* 0x00002c1201007387 */ /* 0x0003e20000100800 */
[----:B------:R-:W-:-:S02]  /*21b0*/  IMAD.MOV R16, RZ, RZ, -R16 ;  /* 0x000000ffff107224 */ /* 0x000fc400078e0a10 */
[----:B------:R-:W-:Y:S02]  /*21c0*/  VIADD R4, R3, 0x26 ;  /* 0x0000002603047836 */ /* 0x000fe40000000000 */
[--C-:B------:R-:W-:Y:S01]  /*21d0*/  @!P4 IMAD.IADD R11, R11, 0x1, -R2.reuse ;  /* 0x000000010b0bc824 */ /* 0x100fe200078e0a02 */
[----:B------:R-:W-:Y:S01]  /*21e0*/  ISETP.GE.AND P4, PT, R24, RZ, PT ;  /* 0x000000ff1800720c */ /* 0x000fe20003f86270 */
[----:B------:R-:W-:Y:S01]  /*21f0*/  IMAD R7, R2, R16, R7 ;  /* 0x0000001002077224 */ /* 0x000fe200078e0207 */
[----:B------:R-:W-:Y:S01]  /*2200*/  IABS R24, R24 ;  /* 0x0000001800187213 */ /* 0x000fe20000000000 */
[----:B------:R-:W-:Y:S01]  /*2210*/  @!P6 IMAD.IADD R10, R10, 0x1, -R2 ;  /* 0x000000010a0ae824 */ /* 0x000fe200078e0a02 */
[----:B------:R-:W-:Y:S01]  /*2220*/  IABS R23, R4 ;  /* 0x0000000400177213 */ /* 0x000fe20000000000 */
[----:B0-----:R-:W-:Y:S02]  /*2230*/  IMAD.MOV.U32 R5, RZ, RZ, R11 ;  /* 0x000000ffff057224 */ /* 0x001fe400078e000b */
[----:B------:R-:W-:Y:S01]  /*2240*/  IMAD.HI.U32 R11, R15, R24, RZ ;  /* 0x000000180f0b7227 */ /* 0x000fe200078e00ff */
[----:B------:R-:W-:-:S03]  /*2250*/  ISETP.GT.U32.AND P6, PT, R2, R10, PT ;  /* 0x0000000a0200720c */ /* 0x000fc60003fc4070 */
[----:B------:R-:W-:Y:S01]  /*2260*/  @!P5 IMAD.IADD R9, R9, 0x1, -R2 ;  /* 0x000000010909d824 */ /* 0x000fe200078e0a02 */
[----:B------:R-:W-:Y:S01]  /*2270*/  ISETP.GT.U32.AND P5, PT, R2, R7, PT ;  /* 0x000000070200720c */ /* 0x000fe20003fa4070 */
[----:B------:R-:W-:Y:S02]  /*2280*/  VIADD R16, R3, 0x24 ;  /* 0x0000002403107836 */ /* 0x000fe40000000000 */
[----:B------:R-:W-:Y:S02]  /*2290*/  IMAD.MOV R11, RZ, RZ, -R11 ;  /* 0x000000ffff0b7224 */ /* 0x000fe400078e0a0b */
[----:B------:R-:W-:Y:S01]  /*22a0*/  IMAD.HI.U32 R17, R15, R23, RZ ;  /* 0x000000170f117227 */ /* 0x000fe200078e00ff */
[----:B------:R-:W-:-:S03]  /*22b0*/  IABS R14, R16 ;  /* 0x00000010000e7213 */ /* 0x000fc60000000000 */
[----:B------:R-:W-:Y:S02]  /*22c0*/  IMAD R24, R2, R11, R24 ;  /* 0x0000000b02187224 */ /* 0x000fe400078e0218 */
[----:B------:R-:W-:Y:S01]  /*22d0*/  @!P3 IMAD.MOV R5, RZ, RZ, -R5 ;  /* 0x000000ffff05b224 */ /* 0x000fe200078e0a05 */
[----:B------:R-:W-:Y:S01]  /*22e0*/  ISETP.GE.AND P3, PT, R28, RZ, PT ;  /* 0x000000ff1c00720c */ /* 0x000fe20003f66270 */
[----:B------:R-:W-:Y:S01]  /*22f0*/  @!P6 IMAD.IADD R10, R10, 0x1, -R2 ;  /* 0x000000010a0ae824 */ /* 0x000fe200078e0a02 */
[----:B------:R-:W-:Y:S01]  /*2300*/  ISETP.GT.U32.AND P6, PT, R2, R24, PT ;  /* 0x000000180200720c */ /* 0x000fe20003fc4070 */
[----:B------:R-:W-:Y:S01]  /*2310*/  IMAD.MOV R17, RZ, RZ, -R17 ;  /* 0x000000ffff117224 */ /* 0x000fe200078e0a11 */
[----:B------:R-:W-:Y:S01]  /*2320*/  IABS R28, R28 ;  /* 0x0000001c001c7213 */ /* 0x000fe20000000000 */
[----:B------:R-:W-:Y:S01]  /*2330*/  IMAD.HI.U32 R11, R15, R14, RZ ;  /* 0x0000000e0f0b7227 */ /* 0x000fe200078e00ff */
[----:B------:R0:W-:Y:S03]  /*2340*/  STL [R1+0x30], R5 ;  /* 0x0000300501007387 */ /* 0x0001e60000100800 */
[----:B------:R-:W-:-:S02]  /*2350*/  VIADD R13, R3, 0x22 ;  /* 0x00000022030d7836 */ /* 0x000fc40000000000 */
[----:B------:R-:W-:Y:S02]  /*2360*/  @!P5 IMAD.IADD R7, R7, 0x1, -R2 ;  /* 0x000000010707d824 */ /* 0x000fe400078e0a02 */
[C---:B------:R-:W-:Y:S01]  /*2370*/  IMAD R23, R2.reuse, R17, R23 ;  /* 0x0000001102177224 */ /* 0x040fe200078e0217 */
[----:B------:R-:W-:Y:S01]  /*2380*/  IABS R20, R13 ;  /* 0x0000000d00147213 */ /* 0x000fe20000000000 */
[----:B------:R-:W-:Y:S01]  /*2390*/  IMAD.MOV R11, RZ, RZ, -R11 ;  /* 0x000000ffff0b7224 */ /* 0x000fe200078e0a0b */
[----:B------:R-:W-:Y:S01]  /*23a0*/  ISETP.GT.U32.AND P5, PT, R2, R7, PT ;  /* 0x000000070200720c */ /* 0x000fe20003fa4070 */
[----:B------:R-:W-:Y:S02]  /*23b0*/  IMAD.MOV.U32 R0, RZ, RZ, R10 ;  /* 0x000000ffff007224 */ /* 0x000fe400078e000a */
[----:B-1----:R-:W-:-:S04]  /*23c0*/  IMAD.HI.U32 R18, R15, R28, RZ ;  /* 0x0000001c0f127227 */ /* 0x002fc800078e00ff */
[C---:B------:R-:W-:Y:S02]  /*23d0*/  IMAD R14, R2.reuse, R11, R14 ;  /* 0x0000000b020e7224 */ /* 0x040fe400078e020e */
[----:B------:R-:W-:Y:S01]  /*23e0*/  @!P2 IMAD.MOV R0, RZ, RZ, -R0 ;  /* 0x000000ffff00a224 */ /* 0x000fe200078e0a00 */
[----:B------:R-:W-:Y:S01]  /*23f0*/  ISETP.GT.U32.AND P2, PT, R2, R23, PT ;  /* 0x000000170200720c */ /* 0x000fe20003f44070 */
[----:B------:R-:W-:Y:S02]  /*2400*/  IMAD.MOV R18, RZ, RZ, -R18 ;  /* 0x000000ffff127224 */ /* 0x000fe400078e0a12 */
[----:B0-----:R-:W-:Y:S02]  /*2410*/  IMAD.MOV.U32 R5, RZ, RZ, R9 ;  /* 0x000000ffff057224 */ /* 0x001fe400078e0009 */
[----:B------:R-:W-:Y:S01]  /*2420*/  @!P6 IMAD.IADD R24, R24, 0x1, -R2 ;  /* 0x000000011818e824 */ /* 0x000fe200078e0a02 */
[C---:B------:R-:W-:Y:S01]  /*2430*/  ISETP.GT.U32.AND P6, PT, R2.reuse, R14, PT ;  /* 0x0000000e0200720c */ /* 0x040fe20003fc4070 */
[----:B------:R-:W-:-:S02]  /*2440*/  IMAD R28, R2, R18, R28 ;  /* 0x00000012021c7224 */ /* 0x000fc400078e021c */
[----:B------:R-:W-:-:S04]  /*2450*/  IMAD.HI.U32 R9, R15, R20, RZ ;  /* 0x000000140f097227 */ /* 0x000fc800078e00ff */
[----:B------:R-:W-:Y:S01]  /*2460*/  @!P0 IMAD.MOV R5, RZ, RZ, -R5 ;  /* 0x000000ffff058224 */ /* 0x000fe200078e0a05 */
[----:B------:R-:W-:Y:S01]  /*2470*/  ISETP.GT.U32.AND P0, PT, R2, R28, PT ;  /* 0x0000001c0200720c */ /* 0x000fe20003f04070 */
[----:B------:R-:W-:Y:S02]  /*2480*/  IMAD.MOV R10, RZ, RZ, -R9 ;  /* 0x000000ffff0a7224 */ /* 0x000fe400078e0a09 */
[----:B------:R-:W-:Y:S01]  /*2490*/  VIADD R9, R3, 0x20 ;  /* 0x0000002003097836 */ /* 0x000fe20000000000 */
[----:B------:R-:W-:Y:S01]  /*24a0*/  STL [R1+0x20], R5 ;  /* 0x0000200501007387 */ /* 0x000fe20000100800 */
[--C-:B------:R-:W-:Y:S01]  /*24b0*/  @!P5 IMAD.IADD R7, R7, 0x1, -R2.reuse ;  /* 0x000000010707d824 */ /* 0x100fe200078e0a02 */
[----:B------:R-:W-:Y:S01]  /*24c0*/  ISETP.GE.AND P5, PT, R4, RZ, PT ;  /* 0x000000ff0400720c */ /* 0x000fe20003fa6270 */
[--C-:B------:R-:W-:Y:S01]  /*24d0*/  @!P2 IMAD.IADD R23, R23, 0x1, -R2.reuse ;  /* 0x000000011717a824 */ /* 0x100fe200078e0a02 */
[----:B------:R-:W-:Y:S01]  /*24e0*/  IABS R4, R9 ;  /* 0x0000000900047213 */ /* 0x000fe20000000000 */
[----:B------:R-:W-:Y:S01]  /*24f0*/  @!P6 IMAD.IADD R14, R14, 0x1, -R2 ;  /* 0x000000010e0ee824 */ /* 0x000fe200078e0a02 */
[----:B------:R0:W-:Y:S01]  /*2500*/  STL [R1+0x24], R0 ;  /* 0x0000240001007387 */ /* 0x0001e20000100800 */
[C---:B------:R-:W-:Y:S01]  /*2510*/  IMAD R20, R2.reuse, R10, R20 ;  /* 0x0000000a02147224 */ /* 0x040fe200078e0214 */
[----:B------:R-:W-:Y:S01]  /*2520*/  ISETP.GT.U32.AND P6, PT, R2, R23, PT ;  /* 0x000000170200720c */ /* 0x000fe20003fc4070 */
[----:B------:R-:W-:-:S04]  /*2530*/  IMAD.HI.U32 R17, R15, R4, RZ ;  /* 0x000000040f117227 */ /* 0x000fc800078e00ff */
[----:B------:R-:W-:Y:S01]  /*2540*/  @!P0 IMAD.IADD R28, R28, 0x1, -R2 ;  /* 0x000000011c1c8824 */ /* 0x000fe200078e0a02 */
[C---:B------:R-:W-:Y:S01]  /*2550*/  ISETP.GT.U32.AND P0, PT, R2.reuse, R24, PT ;  /* 0x000000180200720c */ /* 0x040fe20003f04070 */
[----:B------:R-:W-:Y:S02]  /*2560*/  IMAD.MOV R17, RZ, RZ, -R17 ;  /* 0x000000ffff117224 */ /* 0x000fe400078e0a11 */
[----:B0-----:R-:W-:Y:S01]  /*2570*/  IMAD.MOV.U32 R0, RZ, RZ, R7 ;  /* 0x000000ffff007224 */ /* 0x001fe200078e0007 */
[C---:B------:R-:W-:Y:S01]  /*2580*/  ISETP.GT.U32.AND P2, PT, R2.reuse, R28, PT ;  /* 0x0000001c0200720c */ /* 0x040fe20003f44070 */
[C---:B------:R-:W-:Y:S02]  /*2590*/  IMAD R4, R2.reuse, R17, R4 ;  /* 0x0000001102047224 */ /* 0x040fe400078e0204 */
[----:B------:R-:W-:Y:S01]  /*25a0*/  @!P1 IMAD.MOV R0, RZ, RZ, -R0 ;  /* 0x000000ffff009224 */ /* 0x000fe200078e0a00 */
[C---:B------:R-:W-:Y:S01]  /*25b0*/  ISETP.GT.U32.AND P1, PT, R2.reuse, R14, PT ;  /* 0x0000000e0200720c */ /* 0x040fe20003f24070 */
[----:B------:R-:W-:Y:S01]  /*25c0*/  @!P6 IMAD.IADD R23, R23, 0x1, -R2 ;  /* 0x000000011717e824 */ /* 0x000fe200078e0a02 */
[----:B------:R-:W-:Y:S01]  /*25d0*/  ISETP.GT.U32.AND P6, PT, R2, R4, PT ;  /* 0x000000040200720c */ /* 0x000fe20003fc4070 */
[C---:B------:R-:W-:Y:S01]  /*25e0*/  VIADD R10, R3.reuse, 0x1e ;  /* 0x0000001e030a7836 */ /* 0x040fe20000000000 */
[----:B------:R0:W-:Y:S01]  /*25f0*/  STL [R1+0x28], R0 ;  /* 0x0000280001007387 */ /* 0x0001e20000100800 */
[----:B------:R-:W-:-:S02]  /*2600*/  VIADD R11, R3, 0x1c ;  /* 0x0000001c030b7836 */ /* 0x000fc40000000000 */
[--C-:B------:R-:W-:Y:S01]  /*2610*/  @!P0 IMAD.IADD R24, R24, 0x1, -R2.reuse ;  /* 0x0000000118188824 */ /* 0x100fe200078e0a02 */
[----:B------:R-:W-:Y:S01]  /*2620*/  IABS R19, R10 ;  /* 0x0000000a00137213 */ /* 0x000fe20000000000 */
[--C-:B------:R-:W-:Y:S01]  /*2630*/  @!P2 IMAD.IADD R28, R28, 0x1, -R2.reuse ;  /* 0x000000011c1ca824 */ /* 0x100fe200078e0a02 */
[----:B------:R-:W-:Y:S01]  /*2640*/  ISETP.GE.AND P2, PT, R16, RZ, PT ;  /* 0x000000ff1000720c */ /* 0x000fe20003f46270 */
[----:B------:R-:W-:Y:S01]  /*2650*/  VIADD R7, R3, 0x1a ;  /* 0x0000001a03077836 */ /* 0x000fe20000000000 */
[----:B------:R-:W-:Y:S01]  /*2660*/  IABS R18, R11 ;  /* 0x0000000b00127213 */ /* 0x000fe20000000000 */
[----:B------:R-:W-:Y:S01]  /*2670*/  IMAD.HI.U32 R16, R15, R19, RZ ;  /* 0x000000130f107227 */ /* 0x000fe200078e00ff */
[----:B------:R-:W-:Y:S02]  /*2680*/  ISETP.GT.U32.AND P0, PT, R2, R20, PT ;  /* 0x000000140200720c */ /* 0x000fe40003f04070 */
[----:B------:R-:W-:Y:S01]  /*2690*/  IABS R17, R7 ;  /* 0x0000000700117213 */ /* 0x000fe20000000000 */
[--C-:B------:R-:W-:Y:S01]  /*26a0*/  @!P1 IMAD.IADD R14, R14, 0x1, -R2.reuse ;  /* 0x000000010e0e9824 */ /* 0x100fe200078e0a02 */
[----:B------:R-:W-:Y:S01]  /*26b0*/  ISETP.GE.AND P1, PT, R13, RZ, PT ;  /* 0x000000ff0d00720c */ /* 0x000fe20003f26270 */
[----:B------:R-:W-:-:S02]  /*26c0*/  @!P6 IMAD.IADD R4, R4, 0x1, -R2 ;  /* 0x000000010404e824 */ /* 0x000fc400078e0a02 */
[----:B------:R-:W-:Y:S02]  /*26d0*/  IMAD.MOV R13, RZ, RZ, -R16 ;  /* 0x000000ffff0d7224 */ /* 0x000fe400078e0a10 */
[----:B------:R-:W-:Y:S01]  /*26e0*/  @!P3 IMAD.MOV R28, RZ, RZ, -R28 ;  /* 0x000000ffff1cb224 */ /* 0x000fe200078e0a1c */
[C---:B------:R-:W-:Y:S01]  /*26f0*/  ISETP.GT.U32.AND P6, PT, R2.reuse, R4, PT ;  /* 0x000000040200720c */ /* 0x040fe20003fc4070 */
[----:B------:R-:W-:Y:S02]  /*2700*/  IMAD R19, R2, R13, R19 ;  /* 0x0000000d02137224 */ /* 0x000fe400078e0213 */
[----:B------:R-:W-:-:S03]  /*2710*/  IMAD.HI.U32 R13, R15, R18, RZ ;  /* 0x000000120f0d7227 */ /* 0x000fc600078e00ff */
[----:B------:R-:W-:Y:S01]  /*2720*/  ISETP.GT.U32.AND P3, PT, R2, R19, PT ;  /* 0x000000130200720c */ /* 0x000fe20003f64070 */
[----:B------:R-:W-:Y:S02]  /*2730*/  IMAD.MOV R13, RZ, RZ, -R13 ;  /* 0x000000ffff0d7224 */ /* 0x000fe400078e0a0d */
[----:B------:R-:W-:Y:S01]  /*2740*/  @!P0 IMAD.IADD R20, R20, 0x1, -R2 ;  /* 0x0000000114148824 */ /* 0x000fe200078e0a02 */
[----:B------:R-:W-:Y:S01]  /*2750*/  ISETP.GE.AND P0, PT, R9, RZ, PT ;  /* 0x000000ff0900720c */ /* 0x000fe20003f06270 */
[----:B------:R-:W-:Y:S02]  /*2760*/  IMAD R18, R2, R13, R18 ;  /* 0x0000000d02127224 */ /* 0x000fe400078e0212 */
[----:B------:R-:W-:Y:S02]  /*2770*/  @!P6 IMAD.IADD R4, R4, 0x1, -R2 ;  /* 0x000000010404e824 */ /* 0x000fe400078e0a02 */
[----:B------:R-:W-:Y:S01]  /*2780*/  IMAD.HI.U32 R9, R15, R17, RZ ;  /* 0x000000110f097227 */ /* 0x000fe200078e00ff */
[----:B------:R-:W-:-:S03]  /*2790*/  ISETP.GT.U32.AND P6, PT, R2, R18, PT ;  /* 0x000000120200720c */ /* 0x000fc60003fc4070 */
[----:B------:R-:W-:Y:S02]  /*27a0*/  IMAD.MOV R9, RZ, RZ, -R9 ;  /* 0x000000ffff097224 */ /* 0x000fe400078e0a09 */
[----:B0-----:R-:W-:Y:S02]  /*27b0*/  IMAD.MOV.U32 R0, RZ, RZ, R4 ;  /* 0x000000ffff007224 */ /* 0x001fe400078e0004 */
[C---:B------:R-:W-:Y:S02]  /*27c0*/  IMAD R17, R2.reuse, R9, R17 ;  /* 0x0000000902117224 */ /* 0x040fe400078e0211 */
[----:B------:R-:W-:Y:S02]  /*27d0*/  VIADD R9, R3, 0x18 ;  /* 0x0000001803097836 */ /* 0x000fe40000000000 */
[----:B------:R-:W-:Y:S01]  /*27e0*/  @!P4 IMAD.MOV R24, RZ, RZ, -R24 ;  /* 0x000000ffff18c224 */ /* 0x000fe200078e0a18 */
[----:B------:R-:W-:Y:S01]  /*27f0*/  ISETP.GT.U32.AND P4, PT, R2, R20, PT ;  /* 0x000000140200720c */ /* 0x000fe20003f84070 */
[--C-:B------:R-:W-:Y:S01]  /*2800*/  @!P6 IMAD.IADD R18, R18, 0x1, -R2.reuse ;  /* 0x000000011212e824 */ /* 0x100fe200078e0a02 */
[----:B------:R-:W-:Y:S01]  /*2810*/  IABS R26, R9 ;  /* 0x00000009001a7213 */ /* 0x000fe20000000000 */
[----:B------:R-:W-:Y:S01]  /*2820*/  @!P3 IMAD.IADD R19, R19, 0x1, -R2 ;  /* 0x000000011313b824 */ /* 0x000fe200078e0a02 */
[----:B------:R-:W-:Y:S01]  /*2830*/  STL [R1+0xab8], R24 ;  /* 0x000ab81801007387 */ /* 0x000fe20000100800 */
[----:B------:R-:W-:Y:S01]  /*2840*/  @!P5 IMAD.MOV R23, RZ, RZ, -R23 ;  /* 0x000000ffff17d224 */ /* 0x000fe200078e0a17 */
[----:B------:R-:W-:Y:S01]  /*2850*/  ISETP.GT.U32.AND P6, PT, R2, R18, PT ;  /* 0x000000120200720c */ /* 0x000fe20003fc4070 */
[----:B------:R-:W-:Y:S01]  /*2860*/  IMAD.HI.U32 R4, R15, R26, RZ ;  /* 0x0000001a0f047227 */ /* 0x000fe200078e00ff */
[----:B------:R-:W-:Y:S01]  /*2870*/  ISETP.GE.AND P5, PT, R10, RZ, PT ;  /* 0x000000ff0a00720c */ /* 0x000fe20003fa6270 */
[----:B------:R-:W-:Y:S01]  /*2880*/  STL [R1+0xabc], R28 ;  /* 0x000abc1c01007387 */ /* 0x000fe20000100800 */
[----:B------:R-:W-:Y:S01]  /*2890*/  ISETP.GT.U32.AND P3, PT, R2, R19, PT ;  /* 0x000000130200720c */ /* 0x000fe20003f64070 */
[----:B------:R-:W-:-:S02]  /*28a0*/  IMAD.MOV R4, RZ, RZ, -R4 ;  /* 0x000000ffff047224 */ /* 0x000fc400078e0a04 */
[----:B------:R-:W-:Y:S01]  /*28b0*/  VIADD R10, R3, 0x16 ;  /* 0x00000016030a7836 */ /* 0x000fe20000000000 */
[----:B------:R-:W-:Y:S01]  /*28c0*/  STL [R1+0xac0], R23 ;  /* 0x000ac01701007387 */ /* 0x000fe20000100800 */
[----:B------:R-:W-:Y:S02]  /*28d0*/  IMAD R26, R2, R4, R26 ;  /* 0x00000004021a7224 */ /* 0x000fe400078e021a */
[--C-:B------:R-:W-:Y:S01]  /*28e0*/  @!P4 IMAD.IADD R20, R20, 0x1, -R2.reuse ;  /* 0x000000011414c824 */ /* 0x100fe200078e0a02 */
[----:B------:R-:W-:Y:S01]  /*28f0*/  IABS R16, R10 ;  /* 0x0000000a00107213 */ /* 0x000fe20000000000 */
[----:B------:R-:W-:Y:S01]  /*2900*/  @!P6 IMAD.IADD R18, R18, 0x1, -R2 ;  /* 0x000000011212e824 */ /* 0x000fe200078e0a02 */
[----:B------:R-:W-:Y:S01]  /*2910*/  ISETP.GT.U32.AND P6, PT, R2, R17, PT ;  /* 0x000000110200720c */ /* 0x000fe20003fc4070 */
[----:B------:R-:W-:Y:S01]  /*2920*/  @!P2 IMAD.MOV R14, RZ, RZ, -R14 ;  /* 0x000000ffff0ea224 */ /* 0x000fe200078e0a0e */
[----:B------:R-:W-:Y:S01]  /*2930*/  ISETP.GE.AND P4, PT, R7, RZ, PT ;  /* 0x000000ff0700720c */ /* 0x000fe20003f86270 */
[----:B------:R-:W-:Y:S01]  /*2940*/  VIADD R7, R3, 0x14 ;  /* 0x0000001403077836 */ /* 0x000fe20000000000 */
[----:B------:R-:W-:Y:S01]  /*2950*/  ISETP.GE.AND P2, PT, R11, RZ, PT ;  /* 0x000000ff0b00720c */ /* 0x000fe20003f46270 */
[----:B------:R-:W-:Y:S01]  /*2960*/  IMAD.HI.U32 R13, R15, R16, RZ ;  /* 0x000000100f0d7227 */ /* 0x000fe200078e00ff */
[----:B------:R-:W-:Y:S03]  /*2970*/  STL [R1+0xac4], R14 ;  /* 0x000ac40e01007387 */ /* 0x000fe60000100800 */
[----:B------:R-:W-:Y:S01]  /*2980*/  @!P0 IMAD.MOV R0, RZ, RZ, -R0 ;  /* 0x000000ffff008224 */ /* 0x000fe200078e0a00 */
[----:B------:R-:W-:Y:S01]  /*2990*/  ISETP.GE.AND P0, PT, R10, RZ, PT ;  /* 0x000000ff0a00720c */ /* 0x000fe20003f06270 */
[--C-:B------:R-:W-:Y:S01]  /*29a0*/  @!P3 IMAD.IADD R19, R19, 0x1, -R2.reuse ;  /* 0x000000011313b824 */ /* 0x100fe200078e0a02 */
[----:B------:R-:W-:Y:S01]  /*29b0*/  ISETP.GE.AND P3, PT, R7, RZ, PT ;  /* 0x000000ff0700720c */ /* 0x000fe20003f66270 */
[----:B------:R-:W-:Y:S01]  /*29c0*/  @!P6 IMAD.IADD R17, R17, 0x1, -R2 ;  /* 0x000000011111e824 */ /* 0x000fe200078e0a02 */
[C---:B------:R-:W-:Y:S01]  /*29d0*/  ISETP.GT.U32.AND P6, PT, R2.reuse, R26, PT ;  /* 0x0000001a0200720c */ /* 0x040fe20003fc4070 */
[C---:B------:R-:W-:Y:S01]  /*29e0*/  VIADD R8, R3.reuse, 0x10 ;  /* 0x0000001003087836 */ /* 0x040fe20000000000 */
[----:B------:R-:W-:Y:S01]  /*29f0*/  IABS R7, R7 ;  /* 0x0000000700077213 */ /* 0x000fe20000000000 */
[----:B------:R-:W-:Y:S01]  /*2a00*/  IMAD.MOV R13, RZ, RZ, -R13 ;  /* 0x000000ffff0d7224 */ /* 0x000fe200078e0a0d */
[----:B------:R0:W-:Y:S01]  /*2a10*/  STL [R1+0x1c], R0 ;  /* 0x00001c0001007387 */ /* 0x0001e20000100800 */
[----:B------:R-:W-:Y:S01]  /*2a20*/  VIADD R6, R3, 0x12 ;  /* 0x0000001203067836 */ /* 0x000fe20000000000 */
[----:B------:R-:W-:Y:S01]  /*2a30*/  IABS R21, R8 ;  /* 0x0000000800157213 */ /* 0x000fe20000000000 */
[----:B------:R-:W-:-:S02]  /*2a40*/  IMAD R16, R2, R13, R16 ;  /* 0x0000000d02107224 */ /* 0x000fc400078e0210 */
[----:B------:R-:W-:Y:S01]  /*2a50*/  IMAD.HI.U32 R10, R15, R7, RZ ;  /* 0x000000070f0a7227 */ /* 0x000fe200078e00ff */
[----:B------:R-:W-:-:S03]  /*2a60*/  IABS R11, R6 ;  /* 0x00000006000b7213 */ /* 0x000fc60000000000 */
[----:B------:R-:W-:Y:S01]  /*2a70*/  @!P6 IMAD.IADD R26, R26, 0x1, -R2 ;  /* 0x000000011a1ae824 */ /* 0x000fe200078e0a02 */
[C---:B------:R-:W-:Y:S01]  /*2a80*/  ISETP.GT.U32.AND P6, PT, R2.reuse, R17, PT ;  /* 0x000000110200720c */ /* 0x040fe20003fc4070 */
[----:B0-----:R-:W-:Y:S02]  /*2a90*/  IMAD.MOV.U32 R0, RZ, RZ, R18 ;  /* 0x000000ffff007224 */ /* 0x001fe400078e0012 */
[----:B------:R-:W-:Y:S02]  /*2aa0*/  IMAD.MOV R10, RZ, RZ, -R10 ;  /* 0x000000ffff0a7224 */ /* 0x000fe400078e0a0a */
[----:B------:R-:W-:Y:S01]  /*2ab0*/  @!P2 IMAD.MOV R0, RZ, RZ, -R0 ;  /* 0x000000ffff00a224 */ /* 0x000fe200078e0a00 */
[----:B------:R-:W-:Y:S01]  /*2ac0*/  ISETP.GT.U32.AND P2, PT, R2, R16, PT ;  /* 0x000000100200720c */ /* 0x000fe20003f44070 */
[----:B------:R-:W-:-:S03]  /*2ad0*/  IMAD.HI.U32 R4, R15, R21, RZ ;  /* 0x000000150f047227 */ /* 0x000fc600078e00ff */
[----:B------:R0:W-:Y:S01]  /*2ae0*/  STL [R1+0xc], R0 ;  /* 0x00000c0001007387 */ /* 0x0001e20000100800 */
[C---:B------:R-:W-:Y:S02]  /*2af0*/  IMAD R7, R2.reuse, R10, R7 ;  /* 0x0000000a02077224 */ /* 0x040fe400078e0207 */
[----:B------:R-:W-:Y:S02]  /*2b00*/  IMAD.MOV R4, RZ, RZ, -R4 ;  /* 0x000000ffff047224 */ /* 0x000fe400078e0a04 */
[----:B------:R-:W-:Y:S01]  /*2b10*/  @!P6 IMAD.IADD R17, R17, 0x1, -R2 ;  /* 0x000000011111e824 */ /* 0x000fe200078e0a02 */
[C---:B------:R-:W-:Y:S01]  /*2b20*/  ISETP.GT.U32.AND P6, PT, R2.reuse, R7, PT ;  /* 0x000000070200720c */ /* 0x040fe20003fc4070 */
[----:B------:R-:W-:Y:S02]  /*2b30*/  IMAD R21, R2, R4, R21 ;  /* 0x0000000402157224 */ /* 0x000fe400078e0215 */
[----:B------:R-:W-:Y:S01]  /*2b40*/  @!P1 IMAD.MOV R20, RZ, RZ, -R20 ;  /* 0x000000ffff149224 */ /* 0x000fe200078e0a14 */
[----:B------:R-:W-:Y:S01]  /*2b50*/  ISETP.GE.AND P1, PT, R9, RZ, PT ;  /* 0x000000ff0900720c */ /* 0x000fe20003f26270 */
[----:B------:R-:W-:Y:S01]  /*2b60*/  @!P2 IMAD.IADD R16, R16, 0x1, -R2 ;  /* 0x000000011010a824 */ /* 0x000fe200078e0a02 */
[----:B------:R-:W-:Y:S01]  /*2b70*/  ISETP.GT.U32.AND P2, PT, R2, R21, PT ;  /* 0x000000150200720c */ /* 0x000fe20003f44070 */
[----:B------:R-:W-:-:S02]  /*2b80*/  VIADD R14, R3, 0xe ;  /* 0x0000000e030e7836 */ /* 0x000fc40000000000 */
[----:B------:R-:W-:-:S03]  /*2b90*/  IMAD.HI.U32 R9, R15, R11, RZ ;  /* 0x0000000b0f097227 */ /* 0x000fc600078e00ff */
[----:B------:R-:W-:Y:S01]  /*2ba0*/  IABS R10, R14 ;  /* 0x0000000e000a7213 */ /* 0x000fe20000000000 */
[----:B------:R-:W-:Y:S01]  /*2bb0*/  @!P5 IMAD.MOV R19, RZ, RZ, -R19 ;  /* 0x000000ffff13d224 */ /* 0x000fe200078e0a13 */
[C---:B------:R-:W-:Y:S01]  /*2bc0*/  ISETP.GT.U32.AND P5, PT, R2.reuse, R26, PT ;  /* 0x0000001a0200720c */ /* 0x040fe20003fa4070 */
[----:B------:R-:W-:Y:S02]  /*2bd0*/  IMAD.MOV R9, RZ, RZ, -R9 ;  /* 0x000000ffff097224 */ /* 0x000fe400078e0a09 */
[----:B------:R-:W-:Y:S01]  /*2be0*/  @!P6 IMAD.IADD R7, R7, 0x1, -R2 ;  /* 0x000000010707e824 */ /* 0x000fe200078e0a02 */
[C---:B------:R-:W-:Y:S01]  /*2bf0*/  ISETP.GT.U32.AND P6, PT, R2.reuse, R16, PT ;  /* 0x000000100200720c */ /* 0x040fe20003fc4070 */
[----:B------:R-:W-:Y:S02]  /*2c00*/  IMAD R11, R2, R9, R11 ;  /* 0x00000009020b7224 */ /* 0x000fe400078e020b */
[C---:B------:R-:W-:Y:S02]  /*2c10*/  VIADD R24, R3.reuse, 0x8 ;  /* 0x0000000803187836 */ /* 0x040fe40000000000 */
[----:B------:R-:W-:-:S02]  /*2c20*/  VIADD R28, R3, 0xa ;  /* 0x0000000a031c7836 */ /* 0x000fc40000000000 */
[----:B------:R-:W-:Y:S01]  /*2c30*/  IMAD.HI.U32 R9, R15, R10, RZ ;  /* 0x0000000a0f097227 */ /* 0x000fe200078e00ff */
[----:B------:R-:W-:Y:S02]  /*2c40*/  IABS R25, R24 ;  /* 0x0000001800197213 */ /* 0x000fe40000000000 */
[----:B------:R-:W-:Y:S01]  /*2c50*/  IABS R4, R28 ;  /* 0x0000001c00047213 */ /* 0x000fe20000000000 */
[--C-:B------:R-:W-:Y:S02]  /*2c60*/  @!P2 IMAD.IADD R21, R21, 0x1, -R2.reuse ;  /* 0x000000011515a824 */ /* 0x100fe400078e0a02 */
[----:B------:R-:W-:Y:S02]  /*2c70*/  IMAD.MOV R9, RZ, RZ, -R9 ;  /* 0x000000ffff097224 */ /* 0x000fe400078e0a09 */
[----:B------:R-:W-:Y:S02]  /*2c80*/  VIADD R23, R3, 0xc ;  /* 0x0000000c03177836 */ /* 0x000fe40000000000 */
[----:B------:R-:W-:Y:S01]  /*2c90*/  @!P5 IMAD.IADD R26, R26, 0x1, -R2 ;  /* 0x000000011a1ad824 */ /* 0x000fe200078e0a02 */
[C---:B------:R-:W-:Y:S01]  /*2ca0*/  ISETP.GT.U32.AND P5, PT, R2.reuse, R11, PT ;  /* 0x0000000b0200720c */ /* 0x040fe20003fa4070 */
[----:B------:R-:W-:Y:S01]  /*2cb0*/  @!P4 IMAD.MOV R17, RZ, RZ, -R17 ;  /* 0x000000ffff11c224 */ /* 0x000fe200078e0a11 */
[C---:B------:R-:W-:Y:S01]  /*2cc0*/  ISETP.GT.U32.AND P4, PT, R2.reuse, R21, PT ;  /* 0x000000150200720c */ /* 0x040fe20003f84070 */
[----:B------:R-:W-:Y:S01]  /*2cd0*/  IMAD R10, R2, R9, R10 ;  /* 0x00000009020a7224 */ /* 0x000fe200078e020a */
[----:B------:R-:W-:Y:S01]  /*2ce0*/  IABS R13, R23 ;  /* 0x00000017000d7213 */ /* 0x000fe20000000000 */
[----:B------:R-:W-:-:S04]  /*2cf0*/  IMAD.HI.U32 R9, R15, R25, RZ ;  /* 0x000000190f097227 */ /* 0x000fc800078e00ff */
[----:B------:R-:W-:-:S04]  /*2d00*/  IMAD.HI.U32 R18, R15, R4, RZ ;  /* 0x000000040f127227 */ /* 0x000fc800078e00ff */
[----:B------:R-:W-:Y:S01]  /*2d10*/  @!P6 IMAD.IADD R16, R16, 0x1, -R2 ;  /* 0x000000011010e824 */ /* 0x000fe200078e0a02 */
[----:B------:R-:W-:Y:S01]  /*2d20*/  ISETP.GT.U32.AND P6, PT, R2, R10, PT ;  /* 0x0000000a0200720c */ /* 0x000fe20003fc4070 */
[----:B------:R-:W-:Y:S02]  /*2d30*/  IMAD.MOV R9, RZ, RZ, -R9 ;  /* 0x000000ffff097224 */ /* 0x000fe400078e0a09 */
[----:B------:R-:W-:Y:S02]  /*2d40*/  IMAD.MOV R18, RZ, RZ, -R18 ;  /* 0x000000ffff127224 */ /* 0x000fe400078e0a12 */
[C---:B0-----:R-:W-:Y:S02]  /*2d50*/  VIADD R0, R3.reuse, 0x6 ;  /* 0x0000000603007836 */ /* 0x041fe40000000000 */
[----:B------:R-:W-:Y:S02]  /*2d60*/  VIADD R27, R3, 0x4 ;  /* 0x00000004031b7836 */ /* 0x000fe40000000000 */
[----:B------:R-:W-:-:S04]  /*2d70*/  IMAD.HI.U32 R22, R15, R13, RZ ;  /* 0x0000000d0f167227 */ /* 0x000fc800078e00ff */
[C---:B------:R-:W-:Y:S01]  /*2d80*/  IMAD R25, R2.reuse, R9, R25 ;  /* 0x0000000902197224 */ /* 0x040fe200078e0219 */
[----:B------:R-:W-:Y:S01]  /*2d90*/  IABS R9, R27 ;  /* 0x0000001b00097213 */ /* 0x000fe20000000000 */
[C---:B------:R-:W-:Y:S01]  /*2da0*/  IMAD R4, R2.reuse, R18, R4 ;  /* 0x0000001202047224 */ /* 0x040fe200078e0204 */
[----:B------:R-:W-:Y:S01]  /*2db0*/  IABS R18, R0 ;  /* 0x0000000000127213 */ /* 0x000fe20000000000 */
[----:B------:R-:W-:Y:S02]  /*2dc0*/  IMAD.MOV R22, RZ, RZ, -R22 ;  /* 0x000000ffff167224 */ /* 0x000fe400078e0a16 */
[----:B------:R-:W-:Y:S02]  /*2dd0*/  VIADD R12, R3, 0x2 ;  /* 0x00000002030c7836 */ /* 0x000fe40000000000 */
[--C-:B------:R-:W-:Y:S01]  /*2de0*/  @!P5 IMAD.IADD R11, R11, 0x1, -R2.reuse ;  /* 0x000000010b0bd824 */ /* 0x100fe200078e0a02 */
[C---:B------:R-:W-:Y:S01]  /*2df0*/  ISETP.GT.U32.AND P5, PT, R2.reuse, R7, PT ;  /* 0x000000070200720c */ /* 0x040fe20003fa4070 */
[----:B------:R-:W-:Y:S01]  /*2e00*/  @!P4 IMAD.IADD R21, R21, 0x1, -R2 ;  /* 0x000000011515c824 */ /* 0x000fe200078e0a02 */
[C---:B------:R-:W-:Y:S01]  /*2e10*/  ISETP.GT.U32.AND P4, PT, R2.reuse, R25, PT ;  /* 0x000000190200720c */ /* 0x040fe20003f84070 */
[C---:B------:R-:W-:Y:S01]  /*2e20*/  IMAD R13, R2.reuse, R22, R13 ;  /* 0x00000016020d7224 */ /* 0x040fe200078e020d */
[----:B------:R-:W-:Y:S01]  /*2e30*/  IABS R22, R12 ;  /* 0x0000000c00167213 */ /* 0x000fe20000000000 */
[----:B------:R-:W-:Y:S01]  /*2e40*/  IMAD.HI.U32 R29, R15, R18, RZ ;  /* 0x000000120f1d7227 */ /* 0x000fe200078e00ff */
[----:B------:R-:W-:-:S03]  /*2e50*/  ISETP.GT.U32.AND P2, PT, R2, R11, PT ;  /* 0x0000000b0200720c */ /* 0x000fc60003f44070 */
[----:B------:R-:W-:-:S04]  /*2e60*/  IMAD.HI.U32 R5, R15, R9, RZ ;  /* 0x000000090f057227 */ /* 0x000fc800078e00ff */
[----:B------:R-:W-:Y:S01]  /*2e70*/  @!P6 IMAD.IADD R10, R10, 0x1, -R2 ;  /* 0x000000010a0ae824 */ /* 0x000fe200078e0a02 */
[----:B------:R-:W-:Y:S01]  /*2e80*/  ISETP.GE.AND P6, PT, R6, RZ, PT ;  /* 0x000000ff0600720c */ /* 0x000fe20003fc6270 */
[----:B------:R-:W-:Y:S02]  /*2e90*/  IMAD.MOV R29, RZ, RZ, -R29 ;  /* 0x000000ffff1d7224 */ /* 0x000fe400078e0a1d */
[----:B------:R-:W-:Y:S02]  /*2ea0*/  IMAD.MOV R6, RZ, RZ, -R5 ;  /* 0x000000ffff067224 */ /* 0x000fe400078e0a05 */
[----:B------:R-:W-:-:S04]  /*2eb0*/  IMAD.HI.U32 R5, R15, R22, RZ ;  /* 0x000000160f057227 */ /* 0x000fc800078e00ff */
[C---:B------:R-:W-:Y:S01]  /*2ec0*/  IMAD R18, R2.reuse, R29, R18 ;  /* 0x0000001d02127224 */ /* 0x040fe200078e0212 */
[----:B------:R-:W-:Y:S01]  /*2ed0*/  IABS R29, R3 ;  /* 0x00000003001d7213 */ /* 0x000fe20000000000 */
[--C-:B------:R-:W-:Y:S01]  /*2ee0*/  @!P5 IMAD.IADD R7, R7, 0x1, -R2.reuse ;  /* 0x000000010707d824 */ /* 0x100fe200078e0a02 */
[C---:B------:R-:W-:Y:S01]  /*2ef0*/  ISETP.GT.U32.AND P5, PT, R2.reuse, R13, PT ;  /* 0x0000000d0200720c */ /* 0x040fe20003fa4070 */
[----:B------:R-:W-:Y:S02]  /*2f00*/  IMAD.MOV R5, RZ, RZ, -R5 ;  /* 0x000000ffff057224 */ /* 0x000fe400078e0a05 */
[----:B------:R-:W-:Y:S01]  /*2f10*/  @!P4 IMAD.IADD R25, R25, 0x1, -R2 ;  /* 0x000000011919c824 */ /* 0x000fe200078e0a02 */
[----:B------:R-:W-:Y:S01]  /*2f20*/  ISETP.GE.AND P4, PT, R3, RZ, PT ;  /* 0x000000ff0300720c */ /* 0x000fe20003f86270 */
[----:B------:R-:W-:Y:S02]  /*2f30*/  IMAD R3, R2, R5, R22 ;  /* 0x0000000502037224 */ /* 0x000fe400078e0216 */
[----:B------:R-:W-:-:S02]  /*2f40*/  IMAD.MOV.U32 R22, RZ, RZ, R29 ;  /* 0x000000ffff167224 */ /* 0x000fc400078e001d */
[----:B------:R-:W-:Y:S01]  /*2f50*/  @!P3 IMAD.MOV R7, RZ, RZ, -R7 ;  /* 0x000000ffff07b224 */ /* 0x000fe200078e0a07 */
[----:B------:R-:W-:Y:S01]  /*2f60*/  ISETP.GT.U32.AND P3, PT, R2, R25, PT ;  /* 0x000000190200720c */ /* 0x000fe20003f64070 */
[----:B------:R-:W-:-:S04]  /*2f70*/  IMAD.HI.U32 R15, R15, R22, RZ ;  /* 0x000000160f0f7227 */ /* 0x000fc800078e00ff */
[----:B------:R-:W-:Y:S02]  /*2f80*/  IMAD.MOV R15, RZ, RZ, -R15 ;  /* 0x000000ffff0f7224 */ /* 0x000fe400078e0a0f */
[----:B------:R-:W-:Y:S01]  /*2f90*/  @!P5 IMAD.IADD R13, R13, 0x1, -R2 ;  /* 0x000000010d0dd824 */ /* 0x000fe200078e0a02 */
[----:B------:R-:W-:Y:S01]  /*2fa0*/  ISETP.GE.AND P5, PT, R8, RZ, PT ;  /* 0x000000ff0800720c */ /* 0x000fe20003fa6270 */
[C---:B------:R-:W-:Y:S01]  /*2fb0*/  IMAD R15, R2.reuse, R15, R22 ;  /* 0x0000000f020f7224 */ /* 0x040fe200078e0216 */
[----:B------:R-:W0:Y:S01]  /*2fc0*/  S2R R8, SR_TID.X ;  /* 0x0000000000087919 */ /* 0x000e220000002100 */
[C---:B------:R-:W-:Y:S02]  /*2fd0*/  IMAD R9, R2.reuse, R6, R9 ;  /* 0x0000000602097224 */ /* 0x040fe400078e0209 */
[--C-:B------:R-:W-:Y:S01]  /*2fe0*/  @!P2 IMAD.IADD R11, R11, 0x1, -R2.reuse ;  /* 0x000000010b0ba824 */ /* 0x100fe200078e0a02 */
[----:B------:R-:W1:Y:S01]  /*2ff0*/  S2R R22, SR_TID.X ;  /* 0x0000000000167919 */ /* 0x000e620000002100 */
[----:B------:R-:W-:Y:S01]  /*3000*/  @!P3 IMAD.IADD R25, R25, 0x1, -R2 ;  /* 0x000000011919b824 */ /* 0x000fe200078e0a02 */
[C---:B------:R-:W-:Y:S01]  /*3010*/  ISETP.GT.U32.AND P3, PT, R2.reuse, R15, PT ;  /* 0x0000000f0200720c */ /* 0x040fe20003f64070 */
[----:B------:R-:W-:Y:S01]  /*3020*/  @!P1 IMAD.MOV R26, RZ, RZ, -R26 ;  /* 0x000000ffff1a9224 */ /* 0x000fe200078e0a1a */
[C---:B------:R-:W-:Y:S01]  /*3030*/  ISETP.GT.U32.AND P2, PT, R2.reuse, R4, PT ;  /* 0x000000040200720c */ /* 0x040fe20003f44070 */
[----:B------:R-:W-:Y:S01]  /*3040*/  @!P0 IMAD.MOV R16, RZ, RZ, -R16 ;  /* 0x000000ffff108224 */ /* 0x000fe200078e0a10 */
[C---:B------:R-:W-:Y:S01]  /*3050*/  ISETP.GT.U32.AND P1, PT, R2.reuse, R10, PT ;  /* 0x0000000a0200720c */ /* 0x040fe20003f24070 */
[----:B------:R-:W-:Y:S01]  /*3060*/  @!P5 IMAD.MOV R21, RZ, RZ, -R21 ;  /* 0x000000ffff15d224 */ /* 0x000fe200078e0a15 */
[C---:B------:R-:W-:Y:S01]  /*3070*/  ISETP.GT.U32.AND P0, PT, R2.reuse, R13, PT ;  /* 0x0000000d0200720c */ /* 0x040fe20003f04070 */
[----:B------:R-:W-:Y:S01]  /*3080*/  @!P6 IMAD.MOV R11, RZ, RZ, -R11 ;  /* 0x000000ffff0be224 */ /* 0x000fe200078e0a0b */
[----:B------:R-:W-:-:S02]  /*3090*/  ISETP.GT.U32.AND P5, PT, R2, R9, PT ;  /* 0x000000090200720c */ /* 0x000fc40003fa4070 */
[----:B0-----:R-:W-:Y:S02]  /*30a0*/  SHF.R.U32.HI R6, RZ, 0x2, R8 ;  /* 0x00000002ff067819 */ /* 0x001fe40000011608 */
[----:B------:R-:W-:Y:S02]  /*30b0*/  LOP3.LUT R5, R8, 0x3, RZ, 0xc0, !PT ;  /* 0x0000000308057812 */ /* 0x000fe400078ec0ff */
[----:B-1----:R-:W-:Y:S01]  /*30c0*/  LOP3.LUT R22, R22, 0x20, RZ, 0xc0, !PT ;  /* 0x0000002016167812 */ /* 0x002fe200078ec0ff */
[----:B------:R-:W-:Y:S01]  /*30d0*/  @!P3 IMAD.IADD R15, R15, 0x1, -R2 ;  /* 0x000000010f0fb824 */ /* 0x000fe200078e0a02 */
[----:B------:R-:W-:Y:S01]  /*30e0*/  SGXT.U32 R29, R6, 0x3 ;  /* 0x00000003061d781a */ /* 0x000fe20000000000 */
[----:B------:R-:W-:Y:S01]  /*30f0*/  IMAD.SHL.U32 R6, R5, 0x400, RZ ;  /* 0x0000040005067824 */ /* 0x000fe200078e00ff */
[----:B------:R-:W-:Y:S01]  /*3100*/  SHF.R.U32.HI R22, RZ, 0x1, R22 ;  /* 0x00000001ff167819 */ /* 0x000fe20000011616 */
[--C-:B------:R-:W-:Y:S01]  /*3110*/  @!P2 IMAD.IADD R4, R4, 0x1, -R2.reuse ;  /* 0x000000010404a824 */ /* 0x100fe200078e0a02 */
[----:B------:R-:W-:Y:S01]  /*3120*/  ISETP.GE.AND P3, PT, R0, RZ, PT ;  /* 0x000000ff0000720c */ /* 0x000fe20003f66270 */
[--C-:B------:R-:W-:Y:S01]  /*3130*/  @!P1 IMAD.IADD R10, R10, 0x1, -R2.reuse ;  /* 0x000000010a0a9824 */ /* 0x100fe200078e0a02 */
[----:B------:R-:W-:Y:S01]  /*3140*/  LOP3.LUT R22, R22, R6, R29, 0xfe, !PT ;  /* 0x0000000616167212 */ /* 0x000fe200078efe1d */
[----:B------:R-:W-:Y:S01]  /*3150*/  @!P0 IMAD.IADD R13, R13, 0x1, -R2 ;  /* 0x000000010d0d8824 */ /* 0x000fe200078e0a02 */
[----:B------:R-:W-:Y:S01]  /*3160*/  SHF.R.S32.HI R22, RZ, 0x2, R8 ;  /* 0x00000002ff167819 */ /* 0x000fe20000011408 */
[----:B------:R-:W-:Y:S01]  /*3170*/  IMAD.SHL.U32 R5, R5, 0x20, RZ ;  /* 0x0000002005057824 */ /* 0x000fe200078e00ff */
[----:B------:R-:W-:-:S02]  /*3180*/  ISETP.GT.U32.AND P2, PT, R2, R18, PT ;  /* 0x000000120200720c */ /* 0x000fc40003f44070 */
[----:B------:R-:W-:Y:S01]  /*3190*/  SGXT R22, R22, 0x1 ;  /* 0x000000011616781a */ /* 0x000fe20000000200 */
[----:B------:R-:W-:Y:S01]  /*31a0*/  IMAD.SHL.U32 R0, R8, 0x2, RZ ;  /* 0x0000000208007824 */ /* 0x000fe200078e00ff */
[----:B------:R-:W-:Y:S02]  /*31b0*/  ISETP.GT.U32.AND P1, PT, R2, R3, PT ;  /* 0x000000030200720c */ /* 0x000fe40003f24070 */
[----:B------:R-:W-:Y:S02]  /*31c0*/  LOP3.LUT R22, R5, 0x90, R22, 0xf8, !PT ;  /* 0x0000009005167812 */ /* 0x000fe400078ef816 */
[----:B------:R-:W-:Y:S02]  /*31d0*/  ISETP.GE.AND P0, PT, R14, RZ, PT ;  /* 0x000000ff0e00720c */ /* 0x000fe40003f06270 */
[----:B------:R-:W-:Y:S01]  /*31e0*/  LOP3.LUT R0, R22, 0x10, R0, 0x78, !PT ;  /* 0x0000001016007812 */ /* 0x000fe200078e7800 */
[--C-:B------:R-:W-:Y:S01]  /*31f0*/  @!P5 IMAD.IADD R9, R9, 0x1, -R2.reuse ;  /* 0x000000010909d824 */ /* 0x100fe200078e0a02 */
[----:B------:R-:W0:Y:S01]  /*3200*/  S2R R22, SR_TID.X ;  /* 0x0000000000167919 */ /* 0x000e220000002100 */
[--C-:B------:R-:W-:Y:S01]  /*3210*/  @!P2 IMAD.IADD R18, R18, 0x1, -R2.reuse ;  /* 0x000000011212a824 */ /* 0x100fe200078e0a02 */
[----:B------:R-:W-:Y:S01]  /*3220*/  ISETP.GT.U32.AND P2, PT, R2, R4, PT ;  /* 0x000000040200720c */ /* 0x000fe20003f44070 */
[----:B------:R-:W-:Y:S01]  /*3230*/  IMAD.SHL.U32 R8, R8, 0x10, RZ ;  /* 0x0000001008087824 */ /* 0x000fe200078e00ff */
[----:B------:R-:W2:Y:S01]  /*3240*/  LDL.LU R14, [R1+0xac4] ;  /* 0x000ac400010e7983 */ /* 0x000ea20000300800 */
[----:B------:R-:W-:Y:S01]  /*3250*/  @!P1 IMAD.IADD R3, R3, 0x1, -R2 ;  /* 0x0000000103039824 */ /* 0x000fe200078e0a02 */
[----:B------:R-:W-:-:S02]  /*3260*/  ISETP.GT.U32.AND P6, PT, R2, R18, PT ;  /* 0x000000120200720c */ /* 0x000fc40003fc4070 */
[C---:B------:R-:W-:Y:S01]  /*3270*/  ISETP.GT.U32.AND P1, PT, R2.reuse, R9, PT ;  /* 0x000000090200720c */ /* 0x040fe20003f24070 */
[----:B------:R-:W-:Y:S01]  /*3280*/  @!P0 IMAD.MOV R10, RZ, RZ, -R10 ;  /* 0x000000ffff0a8224 */ /* 0x000fe200078e0a0a */
[----:B------:R-:W-:Y:S02]  /*3290*/  ISETP.GT.U32.AND P0, PT, R2, R3, PT ;  /* 0x000000030200720c */ /* 0x000fe40003f04070 */
[----:B------:R-:W-:-:S03]  /*32a0*/  ISETP.GE.AND P5, PT, R24, RZ, PT ;  /* 0x000000ff1800720c */ /* 0x000fc60003fa6270 */
[--C-:B------:R-:W-:Y:S01]  /*32b0*/  @!P2 IMAD.IADD R4, R4, 0x1, -R2.reuse ;  /* 0x000000010404a824 */ /* 0x100fe200078e0a02 */
[----:B------:R-:W-:Y:S02]  /*32c0*/  ISETP.GE.AND P2, PT, R23, RZ, PT ;  /* 0x000000ff1700720c */ /* 0x000fe40003f46270 */
[----:B------:R-:W4:Y:S01]  /*32d0*/  LDL.LU R23, [R1+0xac0] ;  /* 0x000ac00001177983 */ /* 0x000f220000300800 */
[--C-:B------:R-:W-:Y:S01]  /*32e0*/  @!P6 IMAD.IADD R18, R18, 0x1, -R2.reuse ;  /* 0x000000011212e824 */ /* 0x100fe200078e0a02 */
[----:B------:R-:W-:Y:S01]  /*32f0*/  ISETP.GE.AND P6, PT, R28, RZ, PT ;  /* 0x000000ff1c00720c */ /* 0x000fe20003fc6270 */
[----:B------:R-:W-:Y:S01]  /*3300*/  @!P1 IMAD.IADD R9, R9, 0x1, -R2 ;  /* 0x0000000109099824 */ /* 0x000fe200078e0a02 */
[----:B------:R-:W2:Y:S01]  /*3310*/  LDL.LU R28, [R1+0xabc] ;  /* 0x000abc00011c7983 */ /* 0x000ea20000300800 */
[----:B------:R-:W-:-:S03]  /*3320*/  ISETP.GE.AND P1, PT, R27, RZ, PT ;  /* 0x000000ff1b00720c */ /* 0x000fc60003f26270 */
[----:B------:R-:W2:Y:S01]  /*3330*/  LDL.LU R24, [R1+0xab8] ;  /* 0x000ab80001187983 */ /* 0x000ea20000300800 */
[----:B0-----:R-:W-:-:S03]  /*3340*/  LOP3.LUT R22, R22, 0x20, RZ, 0xc0, !PT ;  /* 0x0000002016167812 */ /* 0x001fc600078ec0ff */
[----:B------:R-:W2:Y:S01]  /*3350*/  LDL.LU R27, [R1+0xab4] ;  /* 0x000ab400011b7983 */ /* 0x000ea20000300800 */
[----:B------:R-:W-:-:S03]  /*3360*/  SHF.R.U32.HI R22, RZ, 0x1, R22 ;  /* 0x00000001ff167819 */ /* 0x000fc60000011616 */
[----:B------:R0:W-:Y:S01]  /*3370*/  STL [R1+0xa84], R8 ;  /* 0x000a840801007387 */ /* 0x0001e20000100800 */
[----:B------:R-:W-:Y:S01]  /*3380*/  LOP3.LUT R22, R22, R6, R29, 0xfe, !PT ;  /* 0x0000000616167212 */ /* 0x000fe200078efe1d */
[----:B------:R-:W-:Y:S02]  /*3390*/  @!P0 IMAD.IADD R3, R3, 0x1, -R2 ;  /* 0x0000000103038824 */ /* 0x000fe400078e0a02 */
[----:B------:R-:W2:Y:S01]  /*33a0*/  LDL.LU R29, [R1+0xab0] ;  /* 0x000ab000011d7983 */ /* 0x000ea20000300800 */
[----:B------:R-:W-:Y:S02]  /*33b0*/  ISETP.GE.AND P0, PT, R12, RZ, PT ;  /* 0x000000ff0c00720c */ /* 0x000fe40003f06270 */
[----:B------:R-:W-:Y:S01]  /*33c0*/  LOP3.LUT R22, R22, R5, RZ, 0xfc, !PT ;  /* 0x0000000516167212 */ /* 0x000fe200078efcff */
[----:B------:R-:W2:Y:S01]  /*33d0*/  LDL.LU R6, [R1+0xaac] ;  /* 0x000aac0001067983 */ /* 0x000ea20000300800 */
[----:B0-----:R-:W-:-:S03]  /*33e0*/  LOP3.LUT R8, R8, 0x100, RZ, 0xc0, !PT ;  /* 0x0000010008087812 */ /* 0x001fc600078ec0ff */
[----:B------:R-:W2:Y:S01]  /*33f0*/  LDL.LU R12, [R1+0xaa8] ;  /* 0x000aa800010c7983 */ /* 0x000ea20000300800 */
[----:B------:R-:W-:-:S03]  /*3400*/  IADD3 R0, PT, PT, R0, UR4, R8 ;  /* 0x0000000400007c10 */ /* 0x000fc6000fffe008 */
[----:B------:R-:W2:Y:S04]  /*3410*/  LDL.LU R5, [R1+0xaa4] ;  /* 0x000aa40001057983 */ /* 0x000ea80000300800 */
[----:B------:R-:W-:Y:S04]  /*3420*/  STL [R1+0xa90], R22 ;  /* 0x000a901601007387 */ /* 0x000fe80000100800 */
[----:B------:R-:W3:Y:S01]  /*3430*/  LDL.LU R8, [R1+0xaa0] ;  /* 0x000aa00001087983 */ /* 0x000ee20000300800 */
[----:B------:R-:W-:Y:S01]  /*3440*/  @!P2 IMAD.MOV R13, RZ, RZ, -R13 ;  /* 0x000000ffff0da224 */ /* 0x000fe200078e0a0d */
[----:B------:R-:W-:-:S02]  /*3450*/  ISETP.GT.U32.AND P2, PT, R2, R15, PT ;  /* 0x0000000f0200720c */ /* 0x000fc40003f44070 */
[----:B------:R0:W-:Y:S11]  /*3460*/  STL [R1+0x5c0], R0 ;  /* 0x0005c00001007387 */ /* 0x0001f60000100800 */
[----:B------:R-:W-:-:S02]  /*3470*/  @!P2 IMAD.IADD R15, R15, 0x1, -R2 ;  /* 0x000000010f0fa824 */ /* 0x000fc400078e0a02 */
[----:B------:R-:W4:Y:S01]  /*3480*/  LDL.LU R2, [R1+0x24] ;  /* 0x0000240001027983 */ /* 0x000f220000300800 */
[----:B--2---:R-:W-:Y:S02]  /*3490*/  ISETP.NE.AND P2, PT, R5, RZ, PT ;  /* 0x000000ff0500720c */ /* 0x004fe40003f45270 */
[----:B0-----:R-:W-:Y:S02]  /*34a0*/  LOP3.LUT R0, RZ, R5, RZ, 0x33, !PT ;  /* 0x00000005ff007212 */ /* 0x001fe400078e33ff */
[----:B------:R-:W2:Y:S02]  /*34b0*/  LDL.LU R5, [R1+0x28] ;  /* 0x0000280001057983 */ /* 0x000ea40000300800 */
[C---:B---3--:R-:W-:Y:S02]  /*34c0*/  SEL R22, R0.reuse, R8, !P2 ;  /* 0x0000000800167207 */ /* 0x048fe40005000000 */
[C---:B------:R-:W-:Y:S01]  /*34d0*/  SEL R6, R0.reuse, R6, !P2 ;  /* 0x0000000600067207 */ /* 0x040fe20005000000 */
[----:B------:R-:W3:Y:S01]  /*34e0*/  LDL.LU R8, [R1+0x2c] ;  /* 0x00002c0001087983 */ /* 0x000ee20000300800 */
[----:B------:R-:W-:-:S03]  /*34f0*/  SEL R29, R0, R29, !P2 ;  /* 0x0000001d001d7207 */ /* 0x000fc60005000000 */
[----:B------:R0:W-:Y:S01]  /*3500*/  STL [R1+0x14], R22 ;  /* 0x0000141601007387 */ /* 0x0001e20000100800 */
[C---:B------:R-:W-:Y:S02]  /*3510*/  SEL R27, R0.reuse, R27, !P2 ;  /* 0x0000001b001b7207 */ /* 0x040fe40005000000 */
[C---:B------:R-:W-:Y:S02]  /*3520*/  SEL R17, R0.reuse, R17, !P2 ;  /* 0x0000001100117207 */ /* 0x040fe40005000000 */
[C---:B0-----:R-:W-:Y:S02]  /*3530*/  SEL R22, R0.reuse, R12, !P2 ;  /* 0x0000000c00167207 */ /* 0x041fe40005000000 */
[----:B------:R-:W3:Y:S04]  /*3540*/  LDL.LU R12, [R1+0x30] ;  /* 0x00003000010c7983 */ /* 0x000ee80000300800 */
[----:B------:R0:W-:Y:S01]  /*3550*/  STL [R1+0x8], R6 ;  /* 0x0000080601007387 */ /* 0x0001e20000100800 */
[----:B------:R-:W-:-:S03]  /*3560*/  SEL R26, R0, R26, !P2 ;  /* 0x0000001a001a7207 */ /* 0x000fc60005000000 */
[----:B0-----:R-:W3:Y:S04]  /*3570*/  LDL.LU R6, [R1+0x20] ;  /* 0x0000200001067983 */ /* 0x001ee80000300800 */
[----:B------:R0:W-:Y:S04]  /*3580*/  STL [R1+0x4], R29 ;  /* 0x0000041d01007387 */ /* 0x0001e80000100800 */
[----:B0-----:R-:W3:Y:S04]  /*3590*/  LDL.LU R29, [R1+0xc] ;  /* 0x00000c00011d7983 */ /* 0x001ee80000300800 */
[----:B------:R0:W-:Y:S01]  /*35a0*/  STL [R1], R27 ;  /* 0x0000001b01007387 */ /* 0x0001e20000100800 */
[----:B------:R-:W-:-:S02]  /*35b0*/  SEL R11, R0, R11, !P2 ;  /* 0x0000000b000b7207 */ /* 0x000fc40005000000 */
[C---:B0-----:R-:W-:Y:S02]  /*35c0*/  SEL R27, R0.reuse, R20, !P2 ;  /* 0x00000014001b7207 */ /* 0x041fe40005000000 */
[----:B------:R-:W3:Y:S04]  /*35d0*/  LDL.LU R20, [R1+0x1c] ;  /* 0x00001c0001147983 */ /* 0x000ee80000300800 */
[----:B------:R0:W-:Y:S01]  /*35e0*/  STL [R1+0x1c], R17 ;  /* 0x00001c1101007387 */ /* 0x0001e20000100800 */
[C---:B------:R-:W-:Y:S02]  /*35f0*/  SEL R21, R0.reuse, R21, !P2 ;  /* 0x0000001500157207 */ /* 0x040fe40005000000 */
[C---:B0-----:R-:W-:Y:S02]  /*3600*/  SEL R17, R0.reuse, R16, !P2 ;  /* 0x0000001000117207 */ /* 0x041fe40005000000 */
[----:B------:R-:W3:Y:S04]  /*3610*/  LDL.LU R16, [R1] ;  /* 0x0000000001107983 */ /* 0x000ee80000300800 */
[----:B------:R0:W-:Y:S02]  /*3620*/  STL [R1+0xc], R26 ;  /* 0x00000c1a01007387 */ /* 0x0001e40000100800 */
[----:B0-----:R-:W-:-:S02]  /*3630*/  SEL R26, R0, R7, !P2 ;  /* 0x00000007001a7207 */ /* 0x001fc40005000000 */
[----:B------:R-:W3:Y:S04]  /*3640*/  LDL.LU R7, [R1+0x14] ;  /* 0x0000140001077983 */ /* 0x000ee80000300800 */
[----:B------:R0:W-:Y:S04]  /*3650*/  STL [R1+0x2c], R11 ;  /* 0x00002c0b01007387 */ /* 0x0001e80000100800 */
[----:B0-----:R-:W3:Y:S04]  /*3660*/  LDL.LU R11, [R1+0x8] ;  /* 0x00000800010b7983 */ /* 0x001ee80000300800 */
[----:B------:R0:W-:Y:S04]  /*3670*/  STL [R1+0x28], R21 ;  /* 0x0000281501007387 */ /* 0x0001e80000100800 */
[----:B0-----:R-:W3:Y:S01]  /*3680*/  LDL.LU R21, [R1+0x4] ;  /* 0x0000040001157983 */ /* 0x001ee20000300800 */
[----:B------:R-:W-:Y:S01]  /*3690*/  SEL R10, R0, R10, !P2 ;  /* 0x0000000a000a7207 */ /* 0x000fe20005000000 */
[----:B------:R-:W-:-:S02]  /*36a0*/  @!P6 IMAD.MOV R4, RZ, RZ, -R4 ;  /* 0x000000ffff04e224 */ /* 0x000fc400078e0a04 */
[----:B------:R-:W-:Y:S02]  /*36b0*/  @!P5 IMAD.MOV R25, RZ, RZ, -R25 ;  /* 0x000000ffff19d224 */ /* 0x000fe400078e0a19 */
[----:B------:R0:W-:Y:S01]  /*36c0*/  STL [R1+0x24], R10 ;  /* 0x0000240a01007387 */ /* 0x0001e20000100800 */
[----:B------:R-:W-:Y:S02]  /*36d0*/  @!P3 IMAD.MOV R18, RZ, RZ, -R18 ;  /* 0x000000ffff12b224 */ /* 0x000fe400078e0a12 */
[----:B------:R-:W-:Y:S01]  /*36e0*/  @!P1 IMAD.MOV R9, RZ, RZ, -R9 ;  /* 0x000000ffff099224 */ /* 0x000fe200078e0a09 */
[C---:B0-----:R-:W-:Y:S02]  /*36f0*/  SEL R10, R0.reuse, R13, !P2 ;  /* 0x0000000d000a7207 */ /* 0x041fe40005000000 */
[C---:B------:R-:W-:Y:S01]  /*3700*/  SEL R13, R0.reuse, R4, !P2 ;  /* 0x00000004000d7207 */ /* 0x040fe20005000000 */
[----:B------:R-:W-:Y:S02]  /*3710*/  @!P0 IMAD.MOV R3, RZ, RZ, -R3 ;  /* 0x000000ffff038224 */ /* 0x000fe400078e0a03 */
[----:B------:R0:W-:Y:S01]  /*3720*/  STL [R1+0x20], R10 ;  /* 0x0000200a01007387 */ /* 0x0001e20000100800 */
[----:B------:R-:W-:Y:S01]  /*3730*/  SEL R4, R0, R18, !P2 ;  /* 0x0000001200047207 */ /* 0x000fe20005000000 */
[----:B------:R-:W-:-:S02]  /*3740*/  @!P4 IMAD.MOV R15, RZ, RZ, -R15 ;  /* 0x000000ffff0fc224 */ /* 0x000fc400078e0a0f */
[----:B------:R-:W-:Y:S01]  /*3750*/  STL [R1+0x34], R13 ;  /* 0x0000340d01007387 */ /* 0x000fe20000100800 */
[C---:B0-----:R-:W-:Y:S02]  /*3760*/  SEL R10, R0.reuse, R25, !P2 ;  /* 0x00000019000a7207 */ /* 0x041fe40005000000 */
[----:B------:R-:W-:-:S03]  /*3770*/  SEL R25, R0, R9, !P2 ;  /* 0x0000000900197207 */ /* 0x000fc60005000000 */
[----:B------:R-:W-:Y:S01]  /*3780*/  STL [R1+0x30], R10 ;  /* 0x0000300a01007387 */ /* 0x000fe20000100800 */
[----:B----4-:R-:W-:-:S03]  /*3790*/  SEL R2, R0, R2, !P2 ;  /* 0x0000000200027207 */ /* 0x010fc60005000000 */
[----:B------:R0:W-:Y:S01]  /*37a0*/  STL [R1+0x14], R4 ;  /* 0x0000140401007387 */ /* 0x0001e20000100800 */
[C---:B------:R-:W-:Y:S02]  /*37b0*/  SEL R24, R0.reuse, R24, !P2 ;  /* 0x0000001800187207 */ /* 0x040fe40005000000 */
[C---:B------:R-:W-:Y:S02]  /*37c0*/  SEL R28, R0.reuse, R28, !P2 ;  /* 0x0000001c001c7207 */ /* 0x040fe40005000000 */
[C---:B------:R-:W-:Y:S02]  /*37d0*/  SEL R23, R0.reuse, R23, !P2 ;  /* 0x0000001700177207 */ /* 0x040fe40005000000 */
[----:B------:R-:W-:Y:S01]  /*37e0*/  SEL R14, R0, R14, !P2 ;  /* 0x0000000e000e7207 */ /* 0x000fe20005000000 */
[----:B0-----:R-:W-:Y:S01]  /*37f0*/  IMAD R4, R22, UR73, RZ ;  /* 0x0000004916047c24 */ /* 0x001fe2000f8e02ff */
[C---:B------:R-:W-:Y:S02]  /*3800*/  SEL R19, R0.reuse, R19, !P2 ;  /* 0x0000001300137207 */ /* 0x040fe40005000000 */
[----:B------:R-:W-:Y:S01]  /*3810*/  SEL R22, R0, R3, !P2 ;  /* 0x0000000300167207 */ /* 0x000fe20005000000 */
[----:B------:R-:W-:-:S04]  /*3820*/  IMAD R2, R2, UR73, RZ ;  /* 0x0000004902027c24 */ /* 0x000fc8000f8e02ff */
[----:B------:R-:W-:Y:S01]  /*3830*/  STL [R1+0xa94], R22 ;  /* 0x000a941601007387 */ /* 0x000fe20000100800 */
[C---:B--2---:R-:W-:Y:S02]  /*3840*/  SEL R5, R0.reuse, R5, !P2 ;  /* 0x0000000500057207 */ /* 0x044fe40005000000 */
[C---:B---3--:R-:W-:Y:S02]  /*3850*/  SEL R8, R0.reuse, R8, !P2 ;  /* 0x0000000800087207 */ /* 0x048fe40005000000 */
[C---:B------:R-:W-:Y:S02]  /*3860*/  SEL R12, R0.reuse, R12, !P2 ;  /* 0x0000000c000c7207 */ /* 0x040fe40005000000 */
[C---:B------:R-:W-:Y:S02]  /*3870*/  SEL R6, R0.reuse, R6, !P2 ;  /* 0x0000000600067207 */ /* 0x040fe40005000000 */
[----:B------:R-:W-:Y:S01]  /*3880*/  SEL R29, R0, R29, !P2 ;  /* 0x0000001d001d7207 */ /* 0x000fe20005000000 */
[----:B------:R-:W-:Y:S01]  /*3890*/  IMAD R8, R8, UR73, RZ ;  /* 0x0000004908087c24 */ /* 0x000fe2000f8e02ff */
[----:B------:R-:W-:-:S02]  /*38a0*/  SEL R20, R0, R20, !P2 ;  /* 0x0000001400147207 */ /* 0x000fc40005000000 */
[----:B------:R-:W-:-:S05]  /*38b0*/  SEL R0, R0, R15, !P2 ;  /* 0x0000000f00007207 */ /* 0x000fca0005000000 */
[----:B------:R0:W-:Y:S01]  /*38c0*/  STL [R1+0xa98], R0 ;  /* 0x000a980001007387 */ /* 0x0001e20000100800 */
[----:B------:R-:W-:-:S05]  /*38d0*/  IMAD R7, R7, UR73, RZ ;  /* 0x0000004907077c24 */ /* 0x000fca000f8e02ff */
[----:B------:R-:W-:-:S04]  /*38e0*/  IADD3 R9, P0, PT, R7, UR10, RZ ;  /* 0x0000000a07097c10 */ /* 0x000fc8000ff1e0ff */
[----:B------:R-:W-:Y:S02]  /*38f0*/  R2UR UR12, R9 ;  /* 0x00000000090c72ca */ /* 0x000fe400000e0000 */
[----:B------:R-:W-:Y:S01]  /*3900*/  SHF.R.S32.HI R7, RZ, 0x1f, R7 ;  /* 0x0000001fff077819 */ /* 0x000fe20000011407 */
[----:B------:R-:W-:Y:S01]  /*3910*/  IMAD R3, R11, UR73, RZ ;  /* 0x000000490b037c24 */ /* 0x000fe2000f8e02ff */
[----:B------:R-:W-:Y:S02]  /*3920*/  IADD3 R11, P6, PT, R4, UR10, RZ ;  /* 0x0000000a040b7c10 */ /* 0x000fe4000ffde0ff */
[----:B------:R-:W-:Y:S02]  /*3930*/  SHF.R.S32.HI R4, RZ, 0x1f, R4 ;  /* 0x0000001fff047819 */ /* 0x000fe40000011404 */
[----:B------:R-:W-:Y:S01]  /*3940*/  R2UR UR13, R11 ;  /* 0x000000000b0d72ca */ /* 0x000fe200000e0000 */
[----:B------:R-:W-:Y:S01]  /*3950*/  IMAD R9, R21, UR73, RZ ;  /* 0x0000004915097c24 */ /* 0x000fe2000f8e02ff */
[----:B0-----:R-:W-:-:S04]  /*3960*/  IADD3.X R0, PT, PT, R7, UR11, RZ, P0, !PT ;  /* 0x0000000b07007c10 */ /* 0x001fc800087fe4ff */
[----:B------:R-:W-:Y:S01]  /*3970*/  IADD3 R13, P3, PT, R9, UR10, RZ ;  /* 0x0000000a090d7c10 */ /* 0x000fe2000ff7e0ff */
[----:B------:R-:W-:Y:S01]  /*3980*/  IMAD R10, R16, UR73, RZ ;  /* 0x00000049100a7c24 */ /* 0x000fe2000f8e02ff */
[----:B------:R-:W-:Y:S02]  /*3990*/  IADD3 R11, P4, PT, R3, UR10, RZ ;  /* 0x0000000a030b7c10 */ /* 0x000fe4000ff9e0ff */
[----:B------:R-:W-:Y:S02]  /*39a0*/  R2UR UR15, R13 ;  /* 0x000000000d0f72ca */ /* 0x000fe400000e0000 */
[----:B------:R-:W-:Y:S02]  /*39b0*/  IADD3.X R13, PT, PT, R4, UR11, RZ, P6, !PT ;  /* 0x0000000b040d7c10 */ /* 0x000fe4000b7fe4ff */
[----:B------:R-:W-:Y:S02]  /*39c0*/  SHF.R.S32.HI R3, RZ, 0x1f, R3 ;  /* 0x0000001fff037819 */ /* 0x000fe40000011403 */
[----:B------:R-:W-:-:S02]  /*39d0*/  IADD3 R4, P6, PT, R2, UR10, RZ ;  /* 0x0000000a02047c10 */ /* 0x000fc4000ffde0ff */
[----:B------:R-:W-:Y:S01]  /*39e0*/  SHF.R.S32.HI R9, RZ, 0x1f, R9 ;  /* 0x0000001fff097819 */ /* 0x000fe20000011409 */
[----:B------:R0:W-:Y:S01]  /*39f0*/  STL [R1+0x40], R0 ;  /* 0x0000400001007387 */ /* 0x0001e20000100800 */
[----:B------:R-:W-:Y:S02]  /*3a00*/  R2UR UR20, R4 ;  /* 0x00000000041472ca */ /* 0x000fe400000e0000 */
[----:B------:R-:W-:Y:S02]  /*3a10*/  IADD3 R15, P2, PT, R10, UR10, RZ ;  /* 0x0000000a0a0f7c10 */ /* 0x000fe4000ff5e0ff */
[----:B------:R-:W-:Y:S02]  /*3a20*/  IADD3.X R4, PT, PT, R9, UR11, RZ, P3, !PT ;  /* 0x0000000b09047c10 */ /* 0x000fe40009ffe4ff */
[----:B------:R-:W-:Y:S02]  /*3a30*/  SHF.R.S32.HI R10, RZ, 0x1f, R10 ;  /* 0x0000001fff0a7819 */ /* 0x000fe4000001140a */
[----:B0-----:R-:W-:Y:S01]  /*3a40*/  IADD3.X R0, PT, PT, R3, UR11, RZ, P4, !PT ;  /* 0x0000000b03007c10 */ /* 0x001fe2000a7fe4ff */
[----:B------:R0:W-:Y:S01]  /*3a50*/  STL [R1+0x3c], R13 ;  /* 0x00003c0d01007387 */ /* 0x0001e20000100800 */
[----:B------:R-:W-:-:S03]  /*3a60*/  IADD3 R16, P1, PT, R8, UR10, RZ ;  /* 0x0000000a08107c10 */ /* 0x000fc6000ff3e0ff */
[----:B------:R1:W-:Y:S01]  /*3a70*/  STL [R1+0x18], R0 ;  /* 0x0000180001007387 */ /* 0x0003e20000100800 */
[----:B------:R-:W-:-:S03]  /*3a80*/  SHF.R.S32.HI R8, RZ, 0x1f, R8 ;  /* 0x0000001fff087819 */ /* 0x000fc60000011408 */
[----:B------:R-:W-:Y:S04]  /*3a90*/  STL [R1+0x10], R4 ;  /* 0x0000100401007387 */ /* 0x000fe80000100800 */
[----:B0-----:R-:W2:Y:S01]  /*3aa0*/  LDL.LU R13, [R1+0x1c] ;  /* 0x00001c00010d7983 */ /* 0x001ea20000300800 */
[----:B-1----:R-:W-:-:S03]  /*3ab0*/  IADD3.X R0, PT, PT, R10, UR11, RZ, P2, !PT ;  /* 0x0000000b0a007c10 */ /* 0x002fc600097fe4ff */
[----:B------:R-:W3:Y:S01]  /*3ac0*/  LDL.LU R21, [R1+0xc] ;  /* 0x00000c0001157983 */ /* 0x000ee20000300800 */
[----:B------:R-:W-:-:S03]  /*3ad0*/  R2UR UR17, R16 ;  /* 0x00000000101172ca */ /* 0x000fc600000e0000 */
[----:B------:R0:W-:Y:S01]  /*3ae0*/  STL [R1+0x8], R0 ;  /* 0x0000080001007387 */ /* 0x0001e20000100800 */
[----:B------:R-:W-:-:S03]  /*3af0*/  R2UR UR16, R15 ;  /* 0x000000000f1072ca */ /* 0x000fc600000e0000 */
[----:B------:R-:W4:Y:S04]  /*3b00*/  LDL.LU R16, [R1+0x28] ;  /* 0x0000280001107983 */ /* 0x000f280000300800 */
[----:B------:R-:W2:Y:S01]  /*3b10*/  LDL.LU R15, [R1+0x24] ;  /* 0x00002400010f7983 */ /* 0x000ea20000300800 */
[----:B0-----:R-:W-:-:S03]  /*3b20*/  IADD3.X R0, PT, PT, R8, UR11, RZ, P1, !PT ;  /* 0x0000000b08007c10 */ /* 0x001fc60008ffe4ff */
[----:B------:R-:W4:Y:S04]  /*3b30*/  LDL.LU R18, [R1+0x20] ;  /* 0x0000200001127983 */ /* 0x000f280000300800 */
[----:B------:R0:W-:Y:S04]  /*3b40*/  STL [R1+0xa9c], R0 ;  /* 0x000a9c0001007387 */ /* 0x0001e80000100800 */
[----:B0-----:R-:W4:Y:S01]  /*3b50*/  LDL.LU R0, [R1+0x2c] ;  /* 0x00002c0001007983 */ /* 0x001f220000300800 */
[----:B------:R-:W-:Y:S02]  /*3b60*/  IMAD R5, R5, UR73, RZ ;  /* 0x0000004905057c24 */ /* 0x000fe4000f8e02ff */
[----:B------:R-:W-:-:S02]  /*3b70*/  IMAD R6, R6, UR73, RZ ;  /* 0x0000004906067c24 */ /* 0x000fc4000f8e02ff */
[----:B------:R-:W-:Y:S01]  /*3b80*/  IMAD R24, R24, UR73, RZ ;  /* 0x0000004918187c24 */ /* 0x000fe2000f8e02ff */
[----:B------:R-:W-:Y:S01]  /*3b90*/  IADD3 R3, P4, PT, R5, UR10, RZ ;  /* 0x0000000a05037c10 */ /* 0x000fe2000ff9e0ff */
[----:B------:R-:W-:Y:S01]  /*3ba0*/  IMAD R23, R23, UR73, RZ ;  /* 0x0000004917177c24 */ /* 0x000fe2000f8e02ff */
[----:B------:R-:W-:Y:S02]  /*3bb0*/  IADD3 R7, P0, PT, R6, UR10, RZ ;  /* 0x0000000a06077c10 */ /* 0x000fe4000ff1e0ff */
[----:B------:R-:W-:Y:S02]  /*3bc0*/  R2UR UR21, R3 ;  /* 0x00000000031572ca */ /* 0x000fe400000e0000 */
[----:B------:R-:W-:Y:S01]  /*3bd0*/  IADD3 R3, P3, PT, R24, UR10, RZ ;  /* 0x0000000a18037c10 */ /* 0x000fe2000ff7e0ff */
[----:B------:R-:W-:Y:S01]  /*3be0*/  IMAD R28, R28, UR73, RZ ;  /* 0x000000491c1c7c24 */ /* 0x000fe2000f8e02ff */
[----:B------:R-:W-:Y:S01]  /*3bf0*/  R2UR UR19, R7 ;  /* 0x00000000071372ca */ /* 0x000fe200000e0000 */
[----:B------:R-:W-:Y:S01]  /*3c00*/  IMAD R20, R20, UR73, RZ ;  /* 0x0000004914147c24 */ /* 0x000fe2000f8e02ff */
[----:B------:R-:W-:-:S02]  /*3c10*/  R2UR UR22, R3 ;  /* 0x00000000031672ca */ /* 0x000fc400000e0000 */
[----:B------:R-:W-:Y:S02]  /*3c20*/  IADD3 R7, P1, PT, R23, UR10, RZ ;  /* 0x0000000a17077c10 */ /* 0x000fe4000ff3e0ff */
[----:B------:R-:W-:Y:S02]  /*3c30*/  SHF.R.S32.HI R3, RZ, 0x1f, R2 ;  /* 0x0000001fff037819 */ /* 0x000fe40000011402 */
[----:B------:R-:W-:Y:S01]  /*3c40*/  IADD3 R4, P2, PT, R28, UR10, RZ ;  /* 0x0000000a1c047c10 */ /* 0x000fe2000ff5e0ff */
[----:B------:R-:W-:Y:S01]  /*3c50*/  IMAD R12, R12, UR73, RZ ;  /* 0x000000490c0c7c24 */ /* 0x000fe2000f8e02ff */
[----:B------:R-:W-:Y:S02]  /*3c60*/  R2UR UR24, R7 ;  /* 0x00000000071872ca */ /* 0x000fe400000e0000 */
[----:B------:R-:W-:Y:S02]  /*3c70*/  IADD3.X R3, PT, PT, R3, UR11, RZ, P6, !PT ;  /* 0x0000000b03037c10 */ /* 0x000fe4000b7fe4ff */
[----:B------:R-:W-:-:S02]  /*3c80*/  IADD3 R7, P6, PT, R20, UR10, RZ ;  /* 0x0000000a14077c10 */ /* 0x000fc4000ffde0ff */
[----:B------:R-:W-:Y:S01]  /*3c90*/  R2UR UR23, R4 ;  /* 0x00000000041772ca */ /* 0x000fe200000e0000 */
[----:B------:R-:W-:Y:S01]  /*3ca0*/  IMAD R27, R27, UR73, RZ ;  /* 0x000000491b1b7c24 */ /* 0x000fe2000f8e02ff */
[----:B------:R-:W-:Y:S01]  /*3cb0*/  SHF.R.S32.HI R4, RZ, 0x1f, R5 ;  /* 0x0000001fff047819 */ /* 0x000fe20000011405 */
[----:B------:R-:W-:Y:S01]  /*3cc0*/  IMAD R29, R29, UR73, RZ ;  /* 0x000000491d1d7c24 */ /* 0x000fe2000f8e02ff */
[----:B------:R-:W-:Y:S02]  /*3cd0*/  R2UR UR14, R11 ;  /* 0x000000000b0e72ca */ /* 0x000fe400000e0000 */
[----:B------:R-:W-:Y:S02]  /*3ce0*/  SHF.R.S32.HI R6, RZ, 0x1f, R6 ;  /* 0x0000001fff067819 */ /* 0x000fe40000011406 */
[----:B------:R-:W-:Y:S02]  /*3cf0*/  SHF.R.S32.HI R5, RZ, 0x1f, R24 ;  /* 0x0000001fff057819 */ /* 0x000fe40000011418 */
[----:B------:R-:W-:-:S02]  /*3d00*/  R2UR UR27, R7 ;  /* 0x00000000071b72ca */ /* 0x000fc400000e0000 */
[----:B------:R-:W-:Y:S02]  /*3d10*/  IADD3 R11, P5, PT, R12, UR10, RZ ;  /* 0x0000000a0c0b7c10 */ /* 0x000fe4000ffbe0ff */
[----:B------:R-:W-:Y:S02]  /*3d20*/  SHF.R.S32.HI R7, RZ, 0x1f, R23 ;  /* 0x0000001fff077819 */ /* 0x000fe40000011417 */
[----:B------:R-:W-:Y:S01]  /*3d30*/  IADD3.X R2, PT, PT, R6, UR11, RZ, P0, !PT ;  /* 0x0000000b06027c10 */ /* 0x000fe200087fe4ff */
[----:B------:R-:W4:Y:S01]  /*3d40*/  LDL.LU R23, [R1+0x14] ;  /* 0x0000140001177983 */ /* 0x000f220000300800 */
[----:B------:R-:W-:Y:S02]  /*3d50*/  IADD3.X R5, PT, PT, R5, UR11, RZ, P3, !PT ;  /* 0x0000000b05057c10 */ /* 0x000fe40009ffe4ff */
[----:B------:R-:W-:Y:S02]  /*3d60*/  R2UR UR18, R11 ;  /* 0x000000000b1272ca */ /* 0x000fe400000e0000 */
[----:B------:R-:W-:-:S02]  /*3d70*/  IADD3 R6, P0, PT, R27, UR10, RZ ;  /* 0x0000000a1b067c10 */ /* 0x000fc4000ff1e0ff */
[----:B------:R-:W-:Y:S02]  /*3d80*/  IADD3 R9, P3, PT, R29, UR10, RZ ;  /* 0x0000000a1d097c10 */ /* 0x000fe4000ff7e0ff */
[----:B------:R-:W-:Y:S02]  /*3d90*/  IADD3.X R7, PT, PT, R7, UR11, RZ, P1, !PT ;  /* 0x0000000b07077c10 */ /* 0x000fe40008ffe4ff */
[----:B------:R-:W-:Y:S02]  /*3da0*/  R2UR UR26, R6 ;  /* 0x00000000061a72ca */ /* 0x000fe400000e0000 */
[----:B------:R-:W-:Y:S02]  /*3db0*/  R2UR UR29, R9 ;  /* 0x00000000091d72ca */ /* 0x000fe400000e0000 */
[----:B------:R-:W-:Y:S02]  /*3dc0*/  SHF.R.S32.HI R6, RZ, 0x1f, R28 ;  /* 0x0000001fff067819 */ /* 0x000fe4000001141c */
[----:B------:R-:W-:-:S02]  /*3dd0*/  SHF.R.S32.HI R9, RZ, 0x1f, R27 ;  /* 0x0000001fff097819 */ /* 0x000fc4000001141b */
[----:B------:R-:W4:Y:S01]  /*3de0*/  LDL.LU R27, [R1+0x30] ;  /* 0x00003000011b7983 */ /* 0x000f220000300800 */
[----:B---3--:R-:W-:-:S05]  /*3df0*/  IMAD R21, R21, UR73, RZ ;  /* 0x0000004915157c24 */ /* 0x008fca000f8e02ff */
[----:B------:R-:W-:-:S04]  /*3e00*/  IADD3 R11, P1, PT, R21, UR10, RZ ;  /* 0x0000000a150b7c10 */ /* 0x000fc8000ff3e0ff */
[----:B------:R-:W-:Y:S01]  /*3e10*/  R2UR UR31, R11 ;  /* 0x000000000b1f72ca */ /* 0x000fe200000e0000 */
[----:B--2---:R-:W-:Y:S01]  /*3e20*/  IMAD R11, R15, UR73, RZ ;  /* 0x000000490f0b7c24 */ /* 0x004fe2000f8e02ff */
[----:B------:R-:W-:Y:S01]  /*3e30*/  SHF.R.S32.HI R15, RZ, 0x1f, R29 ;  /* 0x0000001fff0f7819 */ /* 0x000fe2000001141d */
[----:B----4-:R-:W-:Y:S02]  /*3e40*/  IMAD R28, R0, UR73, RZ ;  /* 0x00000049001c7c24 */ /* 0x010fe4000f8e02ff */
[----:B------:R-:W2:Y:S04]  /*3e50*/  LDL R0, [R1+0x40] ;  /* 0x0000400001007983 */ /* 0x000ea80000100800 */
[----:B------:R-:W3:Y:S01]  /*3e60*/  LDL.LU R29, [R1+0x34] ;  /* 0x00003400011d7983 */ /* 0x000ee20000300800 */
[----:B------:R-:W-:Y:S01]  /*3e70*/  IMAD R14, R14, UR73, RZ ;  /* 0x000000490e0e7c24 */ /* 0x000fe2000f8e02ff */
[----:B------:R-:W-:Y:S01]  /*3e80*/  SHF.R.S32.HI R12, RZ, 0x1f, R12 ;  /* 0x0000001fff0c7819 */ /* 0x000fe2000001140c */
[----:B------:R-:W-:-:S03]  /*3e90*/  IMAD R19, R19, UR73, RZ ;  /* 0x0000004913137c24 */ /* 0x000fc6000f8e02ff */
[----:B------:R-:W-:Y:S02]  /*3ea0*/  IADD3.X R22, PT, PT, R12, UR11, RZ, P5, !PT ;  /* 0x0000000b0c167c10 */ /* 0x000fe4000affe4ff */
[----:B------:R-:W-:Y:S02]  /*3eb0*/  IADD3 R8, P5, PT, R14, UR10, RZ ;  /* 0x0000000a0e087c10 */ /* 0x000fe4000ffbe0ff */
[----:B------:R-:W-:Y:S02]  /*3ec0*/  IADD3.X R4, PT, PT, R4, UR11, RZ, P4, !PT ;  /* 0x0000000b04047c10 */ /* 0x000fe4000a7fe4ff */
[----:B------:R-:W-:Y:S02]  /*3ed0*/  R2UR UR25, R8 ;  /* 0x00000000081972ca */ /* 0x000fe400000e0000 */
[----:B------:R-:W-:Y:S01]  /*3ee0*/  IADD3 R8, P4, PT, R19, UR10, RZ ;  /* 0x0000000a13087c10 */ /* 0x000fe2000ff9e0ff */
[----:B------:R-:W-:Y:S02]  /*3ef0*/  IMAD R13, R13, UR73, RZ ;  /* 0x000000490d0d7c24 */ /* 0x000fe4000f8e02ff */
[----:B------:R-:W-:Y:S01]  /*3f00*/  IMAD R26, R26, UR73, RZ ;  /* 0x000000491a1a7c24 */ /* 0x000fe2000f8e02ff */
[----:B------:R-:W-:Y:S01]  /*3f10*/  R2UR UR28, R8 ;  /* 0x00000000081c72ca */ /* 0x000fe200000e0000 */
[----:B------:R-:W-:Y:S01]  /*3f20*/  IMAD R24, R17, UR73, RZ ;  /* 0x0000004911187c24 */ /* 0x000fe2000f8e02ff */
[----:B------:R-:W-:-:S02]  /*3f30*/  SHF.R.S32.HI R8, RZ, 0x1f, R14 ;  /* 0x0000001fff087819 */ /* 0x000fc4000001140e */
[----:B------:R-:W-:Y:S02]  /*3f40*/  IADD3.X R6, PT, PT, R6, UR11, RZ, P2, !PT ;  /* 0x0000000b06067c10 */ /* 0x000fe400097fe4ff */
[----:B------:R-:W-:Y:S02]  /*3f50*/  IADD3.X R9, PT, PT, R9, UR11, RZ, P0, !PT ;  /* 0x0000000b09097c10 */ /* 0x000fe400087fe4ff */
[----:B------:R-:W-:Y:S02]  /*3f60*/  IADD3 R10, P2, PT, R13, UR10, RZ ;  /* 0x0000000a0d0a7c10 */ /* 0x000fe4000ff5e0ff */
[----:B------:R-:W-:Y:S02]  /*3f70*/  IADD3 R14, P0, PT, R26, UR10, RZ ;  /* 0x0000000a1a0e7c10 */ /* 0x000fe4000ff1e0ff */
[----:B------:R-:W-:Y:S02]  /*3f80*/  IADD3.X R8, PT, PT, R8, UR11, RZ, P5, !PT ;  /* 0x0000000b08087c10 */ /* 0x000fe4000affe4ff */
[----:B------:R-:W-:-:S02]  /*3f90*/  IADD3 R12, P5, PT, R24, UR10, RZ ;  /* 0x0000000a180c7c10 */ /* 0x000fc4000ffbe0ff */
[----:B------:R-:W-:Y:S01]  /*3fa0*/  R2UR UR30, R10 ;  /* 0x000000000a1e72ca */ /* 0x000fe200000e0000 */
[----:B------:R-:W-:Y:S01]  /*3fb0*/  IMAD R10, R16, UR73, RZ ;  /* 0x00000049100a7c24 */ /* 0x000fe2000f8e02ff */
[----:B------:R-:W-:Y:S02]  /*3fc0*/  R2UR UR33, R14 ;  /* 0x000000000e2172ca */ /* 0x000fe400000e0000 */
[----:B------:R-:W-:Y:S02]  /*3fd0*/  SHF.R.S32.HI R20, RZ, 0x1f, R20 ;  /* 0x0000001fff147819 */ /* 0x000fe40000011414 */
[----:B------:R-:W-:Y:S02]  /*3fe0*/  SHF.R.S32.HI R14, RZ, 0x1f, R19 ;  /* 0x0000001fff0e7819 */ /* 0x000fe40000011413 */
[----:B------:R-:W-:Y:S01]  /*3ff0*/  R2UR UR32, R12 ;  /* 0x000000000c2072ca */ /* 0x000fe200000e0000 */
[----:B------:R-:W-:Y:S01]  /*4000*/  IMAD R12, R18, UR73, RZ ;  /* 0x00000049120c7c24 */ /* 0x000fe2000f8e02ff */
[----:B------:R-:W-:-:S02]  /*4010*/  SHF.R.S32.HI R16, RZ, 0x1f, R13 ;  /* 0x0000001fff107819 */ /* 0x000fc4000001140d */
[----:B------:R-:W-:Y:S02]  /*4020*/  IADD3.X R13, PT, PT, R20, UR11, RZ, P6, !PT ;  /* 0x0000000b140d7c10 */ /* 0x000fe4000b7fe4ff */
[----:B------:R-:W-:Y:S02]  /*4030*/  IADD3 R17, P6, PT, R28, UR10, RZ ;  /* 0x0000000a1c117c10 */ /* 0x000fe4000ffde0ff */
[----:B------:R-:W-:Y:S02]  /*4040*/  IADD3.X R14, PT, PT, R14, UR11, RZ, P4, !PT ;  /* 0x0000000b0e0e7c10 */ /* 0x000fe4000a7fe4ff */
[----:B------:R-:W-:Y:S02]  /*4050*/  IADD3 R18, P4, PT, R10, UR10, RZ ;  /* 0x0000000a0a127c10 */ /* 0x000fe4000ff9e0ff */
[----:B------:R-:W-:Y:S02]  /*4060*/  IADD3.X R15, PT, PT, R15, UR11, RZ, P3, !PT ;  /* 0x0000000b0f0f7c10 */ /* 0x000fe40009ffe4ff */
[----:B------:R-:W-:-:S02]  /*4070*/  IADD3 R19, P3, PT, R11, UR10, RZ ;  /* 0x0000000a0b137c10 */ /* 0x000fc4000ff7e0ff */
[----:B------:R-:W-:Y:S02]  /*4080*/  IADD3.X R16, PT, PT, R16, UR11, RZ, P2, !PT ;  /* 0x0000000b10107c10 */ /* 0x000fe400097fe4ff */
[----:B------:R-:W-:Y:S02]  /*4090*/  IADD3 R20, P2, PT, R12, UR10, RZ ;  /* 0x0000000a0c147c10 */ /* 0x000fe4000ff5e0ff */
[----:B------:R-:W-:Y:S02]  /*40a0*/  R2UR UR34, R17 ;  /* 0x00000000112272ca */ /* 0x000fe400000e0000 */
[----:B------:R-:W-:Y:S01]  /*40b0*/  R2UR UR35, R18 ;  /* 0x00000000122372ca */ /* 0x000fe200000e0000 */
[----:B------:R-:W-:Y:S01]  /*40c0*/  IMAD R18, R27, UR73, RZ ;  /* 0x000000491b127c24 */ /* 0x000fe2000f8e02ff */
[----:B------:R-:W-:Y:S02]  /*40d0*/  SHF.R.S32.HI R21, RZ, 0x1f, R21 ;  /* 0x0000001fff157819 */ /* 0x000fe40000011415 */
[----:B------:R-:W-:Y:S01]  /*40e0*/  R2UR UR36, R19 ;  /* 0x00000000132472ca */ /* 0x000fe200000e0000 */
[----:B------:R-:W-:Y:S01]  /*40f0*/  IMAD R19, R23, UR73, RZ ;  /* 0x0000004917137c24 */ /* 0x000fe2000f8e02ff */
[----:B------:R-:W-:-:S02]  /*4100*/  SHF.R.S32.HI R24, RZ, 0x1f, R24 ;  /* 0x0000001fff187819 */ /* 0x000fc40000011418 */
[----:B------:R-:W-:Y:S01]  /*4110*/  R2UR UR37, R20 ;  /* 0x00000000142572ca */ /* 0x000fe200000e0000 */
[----:B------:R-:W-:Y:S01]  /*4120*/  IMAD R20, R25, UR73, RZ ;  /* 0x0000004919147c24 */ /* 0x000fe2000f8e02ff */
[----:B------:R-:W-:Y:S02]  /*4130*/  SHF.R.S32.HI R26, RZ, 0x1f, R26 ;  /* 0x0000001fff1a7819 */ /* 0x000fe4000001141a */
[----:B------:R-:W-:Y:S02]  /*4140*/  SHF.R.S32.HI R28, RZ, 0x1f, R28 ;  /* 0x0000001fff1c7819 */ /* 0x000fe4000001141c */
[----:B------:R-:W-:Y:S02]  /*4150*/  IADD3.X R21, PT, PT, R21, UR11, RZ, P1, !PT ;  /* 0x0000000b15157c10 */ /* 0x000fe40008ffe4ff */
[----:B------:R-:W-:Y:S02]  /*4160*/  IADD3.X R24, PT, PT, R24, UR11, RZ, P5, !PT ;  /* 0x0000000b18187c10 */ /* 0x000fe4000affe4ff */
[----:B------:R-:W-:-:S02]  /*4170*/  IADD3 R25, P5, PT, R18, UR10, RZ ;  /* 0x0000000a12197c10 */ /* 0x000fc4000ffbe0ff */
[----:B------:R-:W-:Y:S02]  /*4180*/  IADD3.X R26, PT, PT, R26, UR11, RZ, P0, !PT ;  /* 0x0000000b1a1a7c10 */ /* 0x000fe400087fe4ff */
[----:B------:R-:W-:Y:S02]  /*4190*/  IADD3 R27, P0, PT, R19, UR10, RZ ;  /* 0x0000000a131b7c10 */ /* 0x000fe4000ff1e0ff */
[----:B------:R-:W-:Y:S02]  /*41a0*/  IADD3.X R28, PT, PT, R28, UR11, RZ, P6, !PT ;  /* 0x0000000b1c1c7c10 */ /* 0x000fe4000b7fe4ff */
[----:B------:R-:W-:Y:S02]  /*41b0*/  R2UR UR39, R25 ;  /* 0x00000000192772ca */ /* 0x000fe400000e0000 */
[----:B------:R-:W-:Y:S01]  /*41c0*/  R2UR UR40, R27 ;  /* 0x000000001b2872ca */ /* 0x000fe200000e0000 */
[----:B---3--:R-:W-:Y:S01]  /*41d0*/  IMAD R17, R29, UR73, RZ ;  /* 0x000000491d117c24 */ /* 0x008fe2000f8e02ff */
[----:B------:R-:W-:-:S04]  /*41e0*/  IADD3 R29, P6, PT, R20, UR10, RZ ;  /* 0x0000000a141d7c10 */ /* 0x000fc8000ffde0ff */
[----:B------:R-:W-:-:S04]  /*41f0*/  IADD3 R23, P1, PT, R17, UR10, RZ ;  /* 0x0000000a11177c10 */ /* 0x000fc8000ff3e0ff */
[----:B------:R-:W-:Y:S02]  /*4200*/  R2UR UR38, R23 ;  /* 0x00000000172672ca */ /* 0x000fe400000e0000 */
[----:B------:R-:W3:Y:S01]  /*4210*/  LDL.LU R23, [R1+0x8] ;  /* 0x0000080001177983 */ /* 0x000ee20000300800 */
[----:B------:R-:W-:-:S03]  /*4220*/  R2UR UR41, R29 ;  /* 0x000000001d2972ca */ /* 0x000fc600000e0000 */
[----:B------:R-:W4:Y:S01]  /*4230*/  LDL.LU R25, [R1+0x10] ;  /* 0x0000100001197983 */ /* 0x000f220000300800 */
[----:B--2---:R-:W-:-:S03]  /*4240*/  R2UR UR42, R0 ;  /* 0x00000000002a72ca */ /* 0x004fc600000e0000 */
[----:B------:R-:W2:Y:S04]  /*4250*/  LDL.LU R27, [R1+0x18] ;  /* 0x00001800011b7983 */ /* 0x000ea80000300800 */
[----:B------:R-:W2:Y:S04]  /*4260*/  LDL.LU R29, [R1+0x3c] ;  /* 0x00003c00011d7983 */ /* 0x000ea80000300800 */
[----:B------:R-:W2:Y:S01]  /*4270*/  LDL.LU R0, [R1+0xa9c] ;  /* 0x000a9c0001007983 */ /* 0x000ea20000300800 */
[----:B------:R-:W-:Y:S02]  /*4280*/  R2UR UR48, R22 ;  /* 0x00000000163072ca */ /* 0x000fe400000e0000 */
[----:B------:R-:W-:-:S02]  /*4290*/  R2UR UR50, R3 ;  /* 0x00000000033272ca */ /* 0x000fc400000e0000 */
[----:B------:R-:W-:Y:S02]  /*42a0*/  SHF.R.S32.HI R3, RZ, 0x1f, R11 ;  /* 0x0000001fff037819 */ /* 0x000fe4000001140b */
[----:B------:R-:W-:Y:S02]  /*42b0*/  R2UR UR49, R2 ;  /* 0x00000000023172ca */ /* 0x000fe400000e0000 */
[----:B------:R-:W-:Y:S02]  /*42c0*/  SHF.R.S32.HI R2, RZ, 0x1f, R10 ;  /* 0x0000001fff027819 */ /* 0x000fe4000001140a */
[----:B------:R-:W-:Y:S02]  /*42d0*/  IADD3.X R3, PT, PT, R3, UR11, RZ, P3, !PT ;  /* 0x0000000b03037c10 */ /* 0x000fe40009ffe4ff */
[----:B--2---:R-:W-:Y:S02]  /*42e0*/  R2UR UR47, R0 ;  /* 0x00000000002f72ca */ /* 0x004fe400000e0000 */
[----:B------:R-:W2:Y:S04]  /*42f0*/  LDL.LU R0, [R1+0xa98] ;  /* 0x000a980001007983 */ /* 0x000ea80000300800 */
[----:B------:R-:W2:Y:S01]  /*4300*/  LDL.LU R22, [R1+0xa94] ;  /* 0x000a940001167983 */ /* 0x000ea20000300800 */
[----:B------:R-:W-:-:S02]  /*4310*/  IADD3.X R2, PT, PT, R2, UR11, RZ, P4, !PT ;  /* 0x0000000b02027c10 */ /* 0x000fc4000a7fe4ff */
[----:B------:R-:W-:Y:S02]  /*4320*/  SHF.R.S32.HI R12, RZ, 0x1f, R12 ;  /* 0x0000001fff0c7819 */ /* 0x000fe4000001140c */
[----:B------:R-:W-:Y:S02]  /*4330*/  R2UR UR66, R3 ;  /* 0x00000000034272ca */ /* 0x000fe400000e0000 */
[----:B------:R-:W-:Y:S02]  /*4340*/  SHF.R.S32.HI R3, RZ, 0x1f, R18 ;  /* 0x0000001fff037819 */ /* 0x000fe40000011412 */
[----:B------:R-:W-:Y:S02]  /*4350*/  R2UR UR65, R2 ;  /* 0x00000000024172ca */ /* 0x000fe400000e0000 */
[----:B------:R-:W-:Y:S02]  /*4360*/  IADD3.X R2, PT, PT, R12, UR11, RZ, P2, !PT ;  /* 0x0000000b0c027c10 */ /* 0x000fe400097fe4ff */
[----:B------:R-:W-:-:S02]  /*4370*/  SHF.R.S32.HI R17, RZ, 0x1f, R17 ;  /* 0x0000001fff117819 */ /* 0x000fc40000011411 */
[----:B------:R-:W-:Y:S02]  /*4380*/  IADD3.X R3, PT, PT, R3, UR11, RZ, P5, !PT ;  /* 0x0000000b03037c10 */ /* 0x000fe4000affe4ff */
[----:B------:R-:W-:Y:S02]  /*4390*/  R2UR UR67, R2 ;  /* 0x00000000024372ca */ /* 0x000fe400000e0000 */
[----:B------:R-:W-:Y:S02]  /*43a0*/  IADD3.X R2, PT, PT, R17, UR11, RZ, P1, !PT ;  /* 0x0000000b11027c10 */ /* 0x000fe40008ffe4ff */
[----:B------:R-:W-:Y:S02]  /*43b0*/  R2UR UR69, R3 ;  /* 0x00000000034572ca */ /* 0x000fe400000e0000 */
[----:B------:R-:W-:Y:S02]  /*43c0*/  R2UR UR52, R5 ;  /* 0x00000000053472ca */ /* 0x000fe400000e0000 */
[----:B------:R-:W-:-:S02]  /*43d0*/  SHF.R.S32.HI R19, RZ, 0x1f, R19 ;  /* 0x0000001fff137819 */ /* 0x000fc40000011413 */
[----:B------:R-:W-:Y:S02]  /*43e0*/  R2UR UR68, R2 ;  /* 0x00000000024472ca */ /* 0x000fe400000e0000 */
[----:B------:R-:W-:Y:S02]  /*43f0*/  R2UR UR51, R4 ;  /* 0x00000000043372ca */ /* 0x000fe400000e0000 */
[----:B------:R-:W-:Y:S02]  /*4400*/  R2UR UR53, R6 ;  /* 0x00000000063572ca */ /* 0x000fe400000e0000 */
[----:B------:R-:W-:Y:S02]  /*4410*/  IADD3.X R2, PT, PT, R19, UR11, RZ, P0, !PT ;  /* 0x0000000b13027c10 */ /* 0x000fe400087fe4ff */
[----:B---3--:R-:W-:Y:S02]  /*4420*/  R2UR UR46, R23 ;  /* 0x00000000172e72ca */ /* 0x008fe400000e0000 */
[----:B------:R-:W0:Y:S01]  /*4430*/  S2R R23, SR_TID.X ;  /* 0x0000000000177919 */ /* 0x000e220000002100 */
[----:B------:R-:W-:-:S02]  /*4440*/  R2UR UR70, R2 ;  /* 0x00000000024672ca */ /* 0x000fc400000e0000 */
[----:B------:R-:W-:Y:S02]  /*4450*/  SHF.R.S32.HI R2, RZ, 0x1f, R20 ;  /* 0x0000001fff027819 */ /* 0x000fe40000011414 */
[----:B------:R-:W-:Y:S02]  /*4460*/  R2UR UR44, R27 ;  /* 0x000000001b2c72ca */ /* 0x000fe400000e0000 */
[----:B------:R-:W-:Y:S02]  /*4470*/  IADD3.X R2, PT, PT, R2, UR11, RZ, P6, !PT ;  /* 0x0000000b02027c10 */ /* 0x000fe4000b7fe4ff */
[----:B----4-:R-:W-:Y:S02]  /*4480*/  R2UR UR45, R25 ;  /* 0x00000000192d72ca */ /* 0x010fe400000e0000 */
[----:B------:R-:W-:Y:S01]  /*4490*/  R2UR UR75, R2 ;  /* 0x00000000024b72ca */ /* 0x000fe200000e0000 */
[----:B--2---:R-:W-:Y:S02]  /*44a0*/  IMAD R5, R0, UR73, RZ ;  /* 0x0000004900057c24 */ /* 0x004fe4000f8e02ff */
[----:B------:R-:W-:Y:S01]  /*44b0*/  IMAD R3, R22, UR73, RZ ;  /* 0x0000004916037c24 */ /* 0x000fe2000f8e02ff */
[----:B0-----:R-:W-:Y:S01]  /*44c0*/  LOP3.LUT R2, R23, 0x1f, RZ, 0xc0, !PT ;  /* 0x0000001f17027812 */ /* 0x001fe200078ec0ff */
[----:B------:R-:W2:Y:S01]  /*44d0*/  LDL.LU R22, [R1+0xa90] ;  /* 0x000a900001167983 */ /* 0x000ea20000300800 */
[----:B------:R-:W-:-:S02]  /*44e0*/  ULEA.HI UR6, UR6, UR5, URZ, 0x5 ;  /* 0x0000000506067291 */ /* 0x000fc4000f8f28ff */
[----:B------:R-:W-:Y:S01]  /*44f0*/  SHF.R.S32.HI R4, RZ, 0x1f, R3 ;  /* 0x0000001fff047819 */ /* 0x000fe20000011403 */
[----:B------:R-:W3:Y:S01]  /*4500*/  LDL.LU R0, [R1+0xa8c] ;  /* 0x000a8c0001007983 */ /* 0x000ee20000300800 */
[----:B------:R-:W-:Y:S01]  /*4510*/  IADD3 R6, P0, PT, R3, UR10, RZ ;  /* 0x0000000a03067c10 */ /* 0x000fe2000ff1e0ff */
[----:B------:R-:W0:Y:S01]  /*4520*/  LDCU UR73, c[0x0][0x3a8] ;  /* 0x00007500ff4977ac */ /* 0x000e220008000800 */
[----:B------:R-:W-:Y:S02]  /*4530*/  SHF.R.S32.HI R3, RZ, 0x1f, R5 ;  /* 0x0000001fff037819 */ /* 0x000fe40000011405 */
[----:B------:R-:W-:Y:S02]  /*4540*/  IADD3 R5, P1, PT, R5, UR10, RZ ;  /* 0x0000000a05057c10 */ /* 0x000fe4000ff3e0ff */
[----:B------:R-:W-:Y:S02]  /*4550*/  IADD3.X R4, PT, PT, R4, UR11, RZ, P0, !PT ;  /* 0x0000000b04047c10 */ /* 0x000fe400087fe4ff */
[----:B------:R-:W-:Y:S01]  /*4560*/  IADD3.X R3, PT, PT, R3, UR11, RZ, P1, !PT ;  /* 0x0000000b03037c10 */ /* 0x000fe20008ffe4ff */
[----:B------:R3:W-:Y:S01]  /*4570*/  STL [R1+0x644], R6 ;  /* 0x0006440601007387 */ /* 0x0007e20000100800 */
[----:B------:R-:W-:Y:S01]  /*4580*/  UIMAD UR5, UR7, 0x1f, URZ ;  /* 0x0000001f070578a4 */ /* 0x000fe2000f8e02ff */
[----:B------:R-:W-:Y:S01]  /*4590*/  R2UR UR55, R8 ;  /* 0x00000000083772ca */ /* 0x000fe200000e0000 */
[----:B------:R-:W1:Y:S01]  /*45a0*/  LDCU.64 UR10, c[0x0][0x380] ;  /* 0x00007000ff0a77ac */ /* 0x000e620008000a00 */
[----:B------:R-:W-:Y:S04]  /*45b0*/  STL [R1+0x64c], R5 ;  /* 0x00064c0501007387 */ /* 0x000fe80000100800 */
[----:B------:R4:W-:Y:S04]  /*45c0*/  STL [R1+0x63c], R4 ;  /* 0x00063c0401007387 */ /* 0x0009e80000100800 */
[----:B------:R0:W-:Y:S04]  /*45d0*/  STL [R1+0x648], R3 ;  /* 0x0006480301007387 */ /* 0x0001e80000100800 */
[----:B------:R-:W-:Y:S04]  /*45e0*/  STL [R1+0x70], RZ ;  /* 0x000070ff01007387 */ /* 0x000fe80000100800 */
        /* <DEDUP_REMOVED lines=211> */
[----:B------:R-:W2:Y:S04]  /*5320*/  LDL R27, [R1+0x48] ;  /* 0x00004800011b7983 */ /* 0x000ea80000100800 */
[----:B------:R-:W4:Y:S04]  /*5330*/  LDL R25, [R1+0x4c] ;  /* 0x00004c0001197983 */ /* 0x000f280000100800 */
[----:B------:R-:W4:Y:S04]  /*5340*/  LDL.LU R23, [R1+0x50] ;  /* 0x0000500001177983 */ /* 0x000f280000300800 */
        /* <DEDUP_REMOVED lines=20> */
[----:B------:R-:W-:Y:S01]  /*5490*/  STL [R1+0xc0], RZ ;  /* 0x0000c0ff01007387 */ /* 0x000fe20000100800 */
[----:B------:R-:W-:-:S03]  /*54a0*/  R2UR UR54, R7 ;  /* 0x00000000073672ca */ /* 0x000fc600000e0000 */
[----:B------:R-:W-:Y:S01]  /*54b0*/  STL [R1+0xc4], RZ ;  /* 0x0000c4ff01007387 */ /* 0x000fe20000100800 */
[----:B------:R-:W-:-:S03]  /*54c0*/  R2UR UR56, R9 ;  /* 0x00000000093872ca */ /* 0x000fc600000e0000 */
[----:B------:R-:W-:Y:S01]  /*54d0*/  STL [R1+0xc8], RZ ;  /* 0x0000c8ff01007387 */ /* 0x000fe20000100800 */
[----:B---3--:R-:W-:-:S03]  /*54e0*/  IMAD R6, R0, UR72, RZ ;  /* 0x0000004800067c24 */ /* 0x008fc6000f8e02ff */
[----:B------:R-:W-:Y:S01]  /*54f0*/  STL [R1+0xcc], RZ ;  /* 0x0000ccff01007387 */ /* 0x000fe20000100800 */
[----:B------:R-:W-:-:S03]  /*5500*/  IMAD R9, R2, UR71, RZ ;  /* 0x0000004702097c24 */ /* 0x000fc6000f8e02ff */
[----:B------:R-:W-:Y:S04]  /*5510*/  STL [R1+0xa0], RZ ;  /* 0x0000a0ff01007387 */ /* 0x000fe80000100800 */
[----:B------:R-:W-:Y:S04]  /*5520*/  STL [R1+0xa4], RZ ;  /* 0x0000a4ff01007387 */ /* 0x000fe80000100800 */
[----:B------:R-:W-:Y:S04]  /*5530*/  STL [R1+0xa8], RZ ;  /* 0x0000a8ff01007387 */ /* 0x000fe80000100800 */
[----:B------:R3:W5:Y:S01]  /*5540*/  LDL.LU R0, [R1+0xa88] ;  /* 0x000a880001007983 */ /* 0x0007620000300800 */
[----:B------:R-:W-:Y:S01]  /*5550*/  R2UR UR57, R13 ;  /* 0x000000000d3972ca */ /* 0x000fe200000e0000 */
[----:B--2---:R-:W-:-:S02]  /*5560*/  IMAD R10, R27, UR72, RZ ;  /* 0x000000481b0a7c24 */ /* 0x004fc4000f8e02ff */
[----:B----4-:R-:W-:-:S03]  /*5570*/  IMAD R8, R25, UR72, RZ ;  /* 0x0000004819087c24 */ /* 0x010fc6000f8e02ff */
[----:B------:R-:W-:Y:S01]  /*5580*/  IADD3 R2, P0, PT, R10, UR5, RZ ;  /* 0x000000050a027c10 */ /* 0x000fe2000ff1e0ff */
[----:B------:R-:W-:Y:S01]  /*5590*/  IMAD R7, R23, UR72, RZ ;  /* 0x0000004817077c24 */ /* 0x000fe2000f8e02ff */
[----:B------:R-:W-:Y:S01]  /*55a0*/  STL [R1+0x638], R10 ;  /* 0x0006380a01007387 */ /* 0x000fe20000100800 */
[----:B------:R-:W-:Y:S01]  /*55b0*/  IADD3 R4, P1, PT, R8, UR5, RZ ;  /* 0x0000000508047c10 */ /* 0x000fe2000ff3e0ff */
[----:B------:R-:W-:Y:S02]  /*55c0*/  USHF.L.U32 UR72, UR71, 0x5, URZ ;  /* 0x0000000547487899 */ /* 0x000fe400080006ff */
[----:B------:R-:W-:Y:S01]  /*55d0*/  STL [R1+0x634], R8 ;  /* 0x0006340801007387 */ /* 0x000fe20000100800 */
[----:B------:R-:W-:Y:S02]  /*55e0*/  USHF.R.S32.HI UR71, URZ, 0x1f, UR5 ;  /* 0x0000001fff477899 */ /* 0x000fe40008011405 */
[----:B0-----:R-:W-:Y:S01]  /*55f0*/  IADD3 R3, P2, PT, R7, UR5, RZ ;  /* 0x0000000507037c10 */ /* 0x001fe2000ff5e0ff */
[----:B------:R-:W-:Y:S01]  /*5600*/  STL [R1+0x630], R7 ;  /* 0x0006300701007387 */ /* 0x000fe20000100800 */
[----:B------:R-:W-:-:S03]  /*5610*/  SHF.R.S32.HI R5, RZ, 0x1f, R10 ;  /* 0x0000001fff057819 */ /* 0x000fc6000001140a */
[----:B------:R-:W-:Y:S04]  /*5620*/  STL [R1+0x62c], R6 ;  /* 0x00062c0601007387 */ /* 0x000fe80000100800 */
[----:B------:R0:W-:Y:S01]  /*5630*/  STL [R1+0xa80], R2 ;  /* 0x000a800201007387 */ /* 0x0001e20000100800 */
[----:B------:R-:W-:-:S03]  /*5640*/  IADD3.X R12, PT, PT, R5, UR71, RZ, P0, !PT ;  /* 0x00000047050c7c10 */ /* 0x000fc600087fe4ff */
[----:B------:R2:W-:Y:S01]  /*5650*/  STL [R1+0xa78], R4 ;  /* 0x000a780401007387 */ /* 0x0005e20000100800 */
[----:B0-----:R-:W-:-:S03]  /*5660*/  IADD3 R2, P3, PT, R6, UR5, RZ ;  /* 0x0000000506027c10 */ /* 0x001fc6000ff7e0ff */
[----:B------:R0:W-:Y:S01]  /*5670*/  STL [R1+0xa70], R3 ;  /* 0x000a700301007387 */ /* 0x0001e20000100800 */
[----:B--2---:R-:W-:-:S03]  /*5680*/  SHF.R.S32.HI R4, RZ, 0x1f, R8 ;  /* 0x0000001fff047819 */ /* 0x004fc60000011408 */
[----:B------:R2:W-:Y:S01]  /*5690*/  STL [R1+0xa68], R2 ;  /* 0x000a680201007387 */ /* 0x0005e20000100800 */
[----:B------:R-:W-:-:S03]  /*56a0*/  IADD3.X R11, PT, PT, R4, UR71, RZ, P1, !PT ;  /* 0x00000047040b7c10 */ /* 0x000fc60008ffe4ff */
[----:B------:R-:W-:Y:S01]  /*56b0*/  STL [R1+0x674], R5 ;  /* 0x0006740501007387 */ /* 0x000fe20000100800 */
[----:B0-----:R-:W-:-:S03]  /*56c0*/  SHF.R.S32.HI R3, RZ, 0x1f, R7 ;  /* 0x0000001fff037819 */ /* 0x001fc60000011407 */
[----:B------:R-:W-:Y:S01]  /*56d0*/  STL [R1+0x670], R4 ;  /* 0x0006700401007387 */ /* 0x000fe20000100800 */
[----:B--2---:R-:W-:Y:S01]  /*56e0*/  SHF.R.S32.HI R2, RZ, 0x1f, R6 ;  /* 0x0000001fff027819 */ /* 0x004fe20000011406 */
[----:B------:R-:W-:Y:S02]  /*56f0*/  UIMAD UR5, UR7, 0x1e, URZ ;  /* 0x0000001e070578a4 */ /* 0x000fe4000f8e02ff */
[----:B------:R0:W-:Y:S04]  /*5700*/  STL [R1+0xa7c], R12 ;  /* 0x000a7c0c01007387 */ /* 0x0001e80000100800 */
[----:B------:R-:W-:Y:S04]  /*5710*/  STL [R1+0x66c], R3 ;  /* 0x00066c0301007387 */ /* 0x000fe80000100800 */
[----:B------:R2:W-:Y:S01]  /*5720*/  STL [R1+0xa74], R11 ;  /* 0x000a740b01007387 */ /* 0x0005e20000100800 */
[----:B0-----:R-:W-:-:S03]  /*5730*/  IADD3.X R12, PT, PT, R3, UR71, RZ, P2, !PT ;  /* 0x00000047030c7c10 */ /* 0x001fc600097fe4ff */
[----:B------:R-:W-:Y:S01]  /*5740*/  STL [R1+0x668], R2 ;  /* 0x0006680201007387 */ /* 0x000fe20000100800 */
[----:B------:R-:W-:Y:S02]  /*5750*/  IADD3 R13, P1, PT, R8, UR5, RZ ;  /* 0x00000005080d7c10 */ /* 0x000fe4000ff3e0ff */
[----:B--2---:R-:W-:Y:S01]  /*5760*/  IADD3.X R11, PT, PT, R2, UR71, RZ, P3, !PT ;  /* 0x00000047020b7c10 */ /* 0x004fe20009ffe4ff */
[----:B------:R0:W-:Y:S01]  /*5770*/  STL [R1+0xa6c], R12 ;  /* 0x000a6c0c01007387 */ /* 0x0001e20000100800 */
[----:B------:R-:W-:-:S03]  /*5780*/  USHF.R.S32.HI UR71, URZ, 0x1f, UR5 ;  /* 0x0000001fff477899 */ /* 0x000fc60008011405 */
[----:B------:R2:W-:Y:S01]  /*5790*/  STL [R1+0xa64], R11 ;  /* 0x000a640b01007387 */ /* 0x0005e20000100800 */
[----:B0-----:R-:W-:Y:S02]  /*57a0*/  IADD3 R12, P0, PT, R10, UR5, RZ ;  /* 0x000000050a0c7c10 */ /* 0x001fe4000ff1e0ff */
[----:B--2---:R-:W-:-:S03]  /*57b0*/  IADD3 R11, P2, PT, R7, UR5, RZ ;  /* 0x00000005070b7c10 */ /* 0x004fc6000ff5e0ff */
[----:B------:R0:W-:Y:S04]  /*57c0*/  STL [R1+0xa60], R12 ;  /* 0x000a600c01007387 */ /* 0x0001e80000100800 */
[----:B------:R2:W-:Y:S04]  /*57d0*/  STL [R1+0xa58], R13 ;  /* 0x000a580d01007387 */ /* 0x0005e80000100800 */
[----:B------:R4:W-:Y:S01]  /*57e0*/  STL [R1+0xa50], R11 ;  /* 0x000a500b01007387 */ /* 0x0009e20000100800 */
[----:B0-----:R-:W-:Y:S01]  /*57f0*/  IADD3 R12, P3, PT, R6, UR5, RZ ;  /* 0x00000005060c7c10 */ /* 0x001fe2000ff7e0ff */
[----:B------:R-:W-:Y:S01]  /*5800*/  UIMAD UR5, UR7, 0x1d, URZ ;  /* 0x0000001d070578a4 */ /* 0x000fe2000f8e02ff */
[----:B--2---:R-:W-:-:S03]  /*5810*/  IADD3.X R13, PT, PT, R4, UR71, RZ, P1, !PT ;  /* 0x00000047040d7c10 */ /* 0x004fc60008ffe4ff */
[----:B------:R0:W-:Y:S01]  /*5820*/  STL [R1+0xa48], R12 ;  /* 0x000a480c01007387 */ /* 0x0001e20000100800 */
[----:B----4-:R-:W-:-:S05]  /*5830*/  IADD3.X R11, PT, PT, R5, UR71, RZ, P0, !PT ;  /* 0x00000047050b7c10 */ /* 0x010fca00087fe4ff */
[----:B------:R2:W-:Y:S01]  /*5840*/  STL [R1+0xa5c], R11 ;  /* 0x000a5c0b01007387 */ /* 0x0005e20000100800 */
[----:B0-----:R-:W-:-:S03]  /*5850*/  IADD3.X R12, PT, PT, R3, UR71, RZ, P2, !PT ;  /* 0x00000047030c7c10 */ /* 0x001fc600097fe4ff */
[----:B------:R0:W-:Y:S01]  /*5860*/  STL [R1+0xa54], R13 ;  /* 0x000a540d01007387 */ /* 0x0001e20000100800 */
[----:B--2---:R-:W-:-:S03]  /*5870*/  IADD3.X R11, PT, PT, R2, UR71, RZ, P3, !PT ;  /* 0x00000047020b7c10 */ /* 0x004fc60009ffe4ff */
[----:B------:R2:W-:Y:S01]  /*5880*/  STL [R1+0xa4c], R12 ;  /* 0x000a4c0c01007387 */ /* 0x0005e20000100800 */
[----:B------:R-:W-:Y:S02]  /*5890*/  USHF.R.S32.HI UR71, URZ, 0x1f, UR5 ;  /* 0x0000001fff477899 */ /* 0x000fe40008011405 */
[----:B0-----:R-:W-:Y:S01]  /*58a0*/  IADD3 R13, P1, PT, R8, UR5, RZ ;  /* 0x00000005080d7c10 */ /* 0x001fe2000ff3e0ff */
[----:B------:R0:W-:Y:S01]  /*58b0*/  STL [R1+0xa44], R11 ;  /* 0x000a440b01007387 */ /* 0x0001e20000100800 */
[----:B--2---:R-:W-:Y:S02]  /*58c0*/  IADD3 R12, P0, PT, R10, UR5, RZ ;  /* 0x000000050a0c7c10 */ /* 0x004fe4000ff1e0ff */
[----:B0-----:R-:W-:-:S03]  /*58d0*/  IADD3 R11, P2, PT, R7, UR5, RZ ;  /* 0x00000005070b7c10 */ /* 0x001fc6000ff5e0ff */
        /* <DEDUP_REMOVED lines=220> */
[----:B------:R-:W-:Y:S01]  /*66a0*/  USHF.L.U32 UR5, UR7, 0x4, URZ ;  /* 0x0000000407057899 */ /* 0x000fe200080006ff */
        /* <DEDUP_REMOVED lines=252> */
[----:B--2---:R-:W-:-:S02]  /*7670*/  IADD3.X R13, PT, PT, R4, UR71, RZ, P1, !PT ;  /* 0x00000047040d7c10 */ /* 0x004fc40008ffe4ff */
[----:B----4-:R-:W-:Y:S01]  /*7680*/  IADD3.X R11, PT, PT, R5, UR71, RZ, P0, !PT ;  /* 0x00000047050b7c10 */ /* 0x010fe200087fe4ff */
[----:B------:R0:W-:Y:S04]  /*7690*/  STL [R1+0x6e8], R12 ;  /* 0x0006e80c01007387 */ /* 0x0001e80000100800 */
[----:B------:R2:W-:Y:S01]  /*76a0*/  STL [R1+0x6fc], R11 ;  /* 0x0006fc0b01007387 */ /* 0x0005e20000100800 */
[----:B0-----:R-:W-:-:S03]  /*76b0*/  IADD3.X R12, PT, PT, R3, UR71, RZ, P2, !PT ;  /* 0x00000047030c7c10 */ /* 0x001fc600097fe4ff */
[----:B------:R0:W-:Y:S01]  /*76c0*/  STL [R1+0x6f4], R13 ;  /* 0x0006f40d01007387 */ /* 0x0001e20000100800 */
[----:B--2---:R-:W-:-:S03]  /*76d0*/  IADD3.X R11, PT, PT, R2, UR71, RZ, P3, !PT ;  /* 0x00000047020b7c10 */ /* 0x004fc60009ffe4ff */
[----:B------:R-:W-:Y:S04]  /*76e0*/  STL [R1+0x6ec], R12 ;  /* 0x0006ec0c01007387 */ /* 0x000fe80000100800 */
[----:B------:R2:W-:Y:S01]  /*76f0*/  STL [R1+0x6e4], R11 ;  /* 0x0006e40b01007387 */ /* 0x0005e20000100800 */
[----:B0-----:R-:W-:-:S03]  /*7700*/  IADD3 R13, P5, PT, R8, UR5, RZ ;  /* 0x00000005080d7c10 */ /* 0x001fc6000ffbe0ff */
[----:B------:R-:W-:Y:S01]  /*7710*/  STL [R1+0xac], RZ ;  /* 0x0000acff01007387 */ /* 0x000fe20000100800 */
[----:B--2---:R-:W-:-:S03]  /*7720*/  IADD3 R11, P6, PT, R10, UR5, RZ ;  /* 0x000000050a0b7c10 */ /* 0x004fc6000ffde0ff */
[----:B------:R-:W-:Y:S01]  /*7730*/  STL [R1+0x80], RZ ;  /* 0x000080ff01007387 */ /* 0x000fe20000100800 */
[----:B------:R-:W-:-:S03]  /*7740*/  IADD3 R12, P4, PT, R7, UR5, RZ ;  /* 0x00000005070c7c10 */ /* 0x000fc6000ff9e0ff */
[----:B------:R0:W-:Y:S01]  /*7750*/  STL [R1+0x6e0], R11 ;  /* 0x0006e00b01007387 */ /* 0x0001e20000100800 */
[----:B------:R-:W-:-:S03]  /*7760*/  IADD3 R10, P2, PT, R10, UR74, RZ ;  /* 0x0000004a0a0a7c10 */ /* 0x000fc6000ff5e0ff */
[----:B------:R-:W-:Y:S01]  /*7770*/  STL [R1+0x6d8], R13 ;  /* 0x0006d80d01007387 */ /* 0x000fe20000100800 */
[----:B0-----:R-:W-:-:S03]  /*7780*/  IADD3 R11, P3, PT, R6, UR5, RZ ;  /* 0x00000005060b7c10 */ /* 0x001fc6000ff7e0ff */
[----:B------:R-:W-:Y:S04]  /*7790*/  STL [R1+0x6d0], R12 ;  /* 0x0006d00c01007387 */ /* 0x000fe80000100800 */
[----:B------:R-:W-:Y:S04]  /*77a0*/  STL [R1+0x6c8], R11 ;  /* 0x0006c80b01007387 */ /* 0x000fe80000100800 */
[----:B------:R0:W-:Y:S04]  /*77b0*/  STL [R1+0x6c0], R10 ;  /* 0x0006c00a01007387 */ /* 0x0001e80000100800 */
[----:B------:R-:W-:Y:S04]  /*77c0*/  STL [R1+0x84], RZ ;  /* 0x000084ff01007387 */ /* 0x000fe80000100800 */
[----:B------:R-:W-:Y:S04]  /*77d0*/  STL [R1+0x88], RZ ;  /* 0x000088ff01007387 */ /* 0x000fe80000100800 */
[----:B------:R-:W-:Y:S01]  /*77e0*/  STL [R1+0x8c], RZ ;  /* 0x00008cff01007387 */ /* 0x000fe20000100800 */
[----:B------:R-:W-:-:S03]  /*77f0*/  USHF.R.S32.HI UR5, URZ, 0x1f, UR5 ;  /* 0x0000001fff057899 */ /* 0x000fc60008011405 */
[----:B------:R-:W-:Y:S01]  /*7800*/  STL [R1+0x60], RZ ;  /* 0x000060ff01007387 */ /* 0x000fe20000100800 */
[----:B0-----:R-:W-:-:S03]  /*7810*/  SHF.R.S32.HI R10, RZ, 0x1f, R9 ;  /* 0x0000001fff0a7819 */ /* 0x001fc60000011409 */
[----:B------:R-:W-:Y:S01]  /*7820*/  STL [R1+0x64], RZ ;  /* 0x000064ff01007387 */ /* 0x000fe20000100800 */
[----:B------:R-:W-:-:S03]  /*7830*/  LOP3.LUT R9, R22, 0x10, RZ, 0x3c, !PT ;  /* 0x0000001016097812 */ /* 0x000fc600078e3cff */
[----:B------:R-:W-:Y:S01]  /*7840*/  STL [R1+0x68], RZ ;  /* 0x000068ff01007387 */ /* 0x000fe20000100800 */
[----:B------:R-:W-:-:S03]  /*7850*/  LOP3.LUT R9, R22, 0x40, RZ, 0x3c, !PT ;  /* 0x0000004016097812 */ /* 0x000fc600078e3cff */
[----:B------:R-:W-:Y:S01]  /*7860*/  STL [R1+0x6c], RZ ;  /* 0x00006cff01007387 */ /* 0x000fe20000100800 */
[----:B------:R-:W-:-:S03]  /*7870*/  IADD3 R9, P1, PT, R8, UR73, RZ ;  /* 0x0000004908097c10 */ /* 0x000fc6000ff3e0ff */
[----:B------:R-:W-:Y:S01]  /*7880*/  STL [R1+0x50], RZ ;  /* 0x000050ff01007387 */ /* 0x000fe20000100800 */
[----:B------:R-:W-:-:S03]  /*7890*/  IADD3 R8, P0, PT, R7, UR76, RZ ;  /* 0x0000004c07087c10 */ /* 0x000fc6000ff1e0ff */
[----:B------:R-:W-:Y:S01]  /*78a0*/  STL [R1+0x54], RZ ;  /* 0x000054ff01007387 */ /* 0x000fe20000100800 */
[----:B------:R-:W-:-:S03]  /*78b0*/  IADD3.X R7, PT, PT, R5, UR5, RZ, P6, !PT ;  /* 0x0000000505077c10 */ /* 0x000fc6000b7fe4ff */
[----:B------:R-:W-:Y:S01]  /*78c0*/  STL [R1+0x58], RZ ;  /* 0x000058ff01007387 */ /* 0x000fe20000100800 */
[----:B------:R-:W-:-:S03]  /*78d0*/  USHF.L.U32 UR71, UR7, 0x5, URZ ;  /* 0x0000000507477899 */ /* 0x000fc600080006ff */
[----:B------:R-:W-:Y:S01]  /*78e0*/  STL [R1+0x5c], RZ ;  /* 0x00005cff01007387 */ /* 0x000fe20000100800 */
[----:B------:R-:W-:-:S03]  /*78f0*/  IADD3 R6, P6, PT, R6, UR77, RZ ;  /* 0x0000004d06067c10 */ /* 0x000fc6000ffde0ff */
[----:B------:R-:W-:Y:S01]  /*7900*/  STL [R1+0x30], RZ ;  /* 0x000030ff01007387 */ /* 0x000fe20000100800 */
[----:B------:R-:W-:-:S03]  /*7910*/  USHF.R.S32.HI UR7, URZ, 0x1f, UR7 ;  /* 0x0000001fff077899 */ /* 0x000fc60008011407 */
[----:B------:R-:W-:Y:S04]  /*7920*/  STL [R1+0x34], RZ ;  /* 0x000034ff01007387 */ /* 0x000fe80000100800 */
[----:B------:R-:W-:Y:S04]  /*7930*/  STL [R1+0x38], RZ ;  /* 0x000038ff01007387 */ /* 0x000fe80000100800 */
[----:B------:R-:W-:Y:S04]  /*7940*/  STL [R1+0x3c], RZ ;  /* 0x00003cff01007387 */ /* 0x000fe80000100800 */
[----:B------:R-:W-:Y:S04]  /*7950*/  STL [R1+0x6b8], R9 ;  /* 0x0006b80901007387 */ /* 0x000fe80000100800 */
[----:B------:R0:W-:Y:S01]  /*7960*/  STL [R1+0x6b0], R8 ;  /* 0x0006b00801007387 */ /* 0x0001e20000100800 */
[----:B------:R-:W-:-:S03]  /*7970*/  IADD3.X R5, PT, PT, R5, UR7, RZ, P2, !PT ;  /* 0x0000000705057c10 */ /* 0x000fc600097fe4ff */
[----:B------:R2:W-:Y:S04]  /*7980*/  STL [R1+0x6dc], R7 ;  /* 0x0006dc0701007387 */ /* 0x0005e80000100800 */
[----:B------:R4:W-:Y:S01]  /*7990*/  STL [R1+0x6a8], R6 ;  /* 0x0006a80601007387 */ /* 0x0009e20000100800 */
[----:B0-----:R-:W-:Y:S02]  /*79a0*/  IADD3.X R8, PT, PT, R4, UR5, RZ, P5, !PT ;  /* 0x0000000504087c10 */ /* 0x001fe4000affe4ff */
[----:B--2---:R-:W-:-:S03]  /*79b0*/  IADD3.X R7, PT, PT, R3, UR5, RZ, P4, !PT ;  /* 0x0000000503077c10 */ /* 0x004fc6000a7fe4ff */
[----:B------:R3:W-:Y:S01]  /*79c0*/  STL [R1+0x6d4], R8 ;  /* 0x0006d40801007387 */ /* 0x0007e20000100800 */
[----:B------:R-:W-:Y:S02]  /*79d0*/  IADD3.X R4, PT, PT, R4, UR7, RZ, P1, !PT ;  /* 0x0000000704047c10 */ /* 0x000fe40008ffe4ff */
[C---:B----4-:R-:W-:Y:S01]  /*79e0*/  IADD3.X R6, PT, PT, R2.reuse, UR5, RZ, P3, !PT ;  /* 0x0000000502067c10 */ /* 0x050fe20009ffe4ff */
[----:B------:R3:W-:Y:S01]  /*79f0*/  STL [R1+0x6cc], R7 ;  /* 0x0006cc0701007387 */ /* 0x0007e20000100800 */
[----:B------:R-:W-:Y:S02]  /*7a00*/  IADD3.X R2, PT, PT, R2, UR7, RZ, P6, !PT ;  /* 0x0000000702027c10 */ /* 0x000fe4000b7fe4ff */
[----:B------:R-:W-:Y:S01]  /*7a10*/  IADD3.X R3, PT, PT, R3, UR7, RZ, P0, !PT ;  /* 0x0000000703037c10 */ /* 0x000fe200087fe4ff */
[----:B------:R3:W-:Y:S04]  /*7a20*/  STL [R1+0x6c4], R6 ;  /* 0x0006c40601007387 */ /* 0x0007e80000100800 */
[----:B------:R3:W-:Y:S04]  /*7a30*/  STL [R1+0x6bc], R5 ;  /* 0x0006bc0501007387 */ /* 0x0007e80000100800 */
[----:B------:R3:W-:Y:S04]  /*7a40*/  STL [R1+0x6b4], R4 ;  /* 0x0006b40401007387 */ /* 0x0007e80000100800 */
[----:B------:R3:W-:Y:S04]  /*7a50*/  STL [R1+0x6a4], R2 ;  /* 0x0006a40201007387 */ /* 0x0007e80000100800 */
[----:B------:R3:W-:Y:S01]  /*7a60*/  STL [R1+0x6ac], R3 ;  /* 0x0006ac0301007387 */ /* 0x0007e20000100800 */
[----:B------:R-:W-:-:S02]  /*7a70*/  R2UR UR58, R14 ;  /* 0x000000000e3a72ca */ /* 0x000fc400000e0000 */
[----:B------:R-:W-:Y:S02]  /*7a80*/  R2UR UR59, R15 ;  /* 0x000000000f3b72ca */ /* 0x000fe400000e0000 */
[----:B------:R-:W-:Y:S02]  /*7a90*/  R2UR UR60, R16 ;  /* 0x00000000103c72ca */ /* 0x000fe400000e0000 */
[----:B------:R-:W-:Y:S02]  /*7aa0*/  R2UR UR61, R21 ;  /* 0x00000000153d72ca */ /* 0x000fe400000e0000 */
[----:B------:R-:W-:Y:S02]  /*7ab0*/  R2UR UR62, R24 ;  /* 0x00000000183e72ca */ /* 0x000fe400000e0000 */
[----:B------:R-:W-:Y:S02]  /*7ac0*/  R2UR UR63, R26 ;  /* 0x000000001a3f72ca */ /* 0x000fe400000e0000 */
[----:B------:R-:W-:-:S02]  /*7ad0*/  R2UR UR43, R29 ;  /* 0x000000001d2b72ca */ /* 0x000fc400000e0000 */
[----:B------:R-:W-:Y:S02]  /*7ae0*/  R2UR UR64, R28 ;  /* 0x000000001c4072ca */ /* 0x000fe400000e0000 */
[C---:B------:R-:W-:Y:S02]  /*7af0*/  LOP3.LUT R11, R22.reuse, 0x20, RZ, 0x3c, !PT ;  /* 0x00000020160b7812 */ /* 0x040fe400078e3cff */
[C---:B------:R-:W-:Y:S02]  /*7b00*/  LOP3.LUT R10, R22.reuse, 0x30, RZ, 0x3c, !PT ;  /* 0x00000030160a7812 */ /* 0x040fe400078e3cff */
[C---:B------:R-:W-:Y:S02]  /*7b10*/  LOP3.LUT R29, R22.reuse, 0x50, RZ, 0x3c, !PT ;  /* 0x00000050161d7812 */ /* 0x040fe400078e3cff */
[C---:B------:R-:W-:Y:S02]  /*7b20*/  LOP3.LUT R28, R22.reuse, 0x60, RZ, 0x3c, !PT ;  /* 0x00000060161c7812 */ /* 0x040fe400078e3cff */
[----:B------:R-:W-:Y:S01]  /*7b30*/  LOP3.LUT R23, R22, 0x70, RZ, 0x3c, !PT ;  /* 0x0000007016177812 */ /* 0x000fe200078e3cff */
[----:B------:R-:W-:-:S02]  /*7b40*/  USHF.R.S32.HI UR6, URZ, 0x5, UR6 ;  /* 0x00000005ff067899 */ /* 0x000fc40008011406 */
[----:B-1-3--:R-:W-:-:S12]  /*7b50*/  USHF.R.S32.HI UR74, URZ, 0x1f, UR72 ;  /* 0x0000001fff4a7899 */ /* 0x00afd80008011448 */
.L_x_2:
[----:B------:R-:W2:Y:S04]  /*7b60*/  LDL R3, [R1+0x634] ;  /* 0x0006340001037983 */ /* 0x000ea80000100800 */
[----:B-1----:R-:W3:Y:S04]  /*7b70*/  LDL R6, [R1+0x670] ;  /* 0x0006700001067983 */ /* 0x002ee80000100800 */
[----:B------:R-:W4:Y:S01]  /*7b80*/  LDL R2, [R1+0x630] ;  /* 0x0006300001027983 */ /* 0x000f220000100800 */
[----:B-----5:R-:W-:Y:S01]  /*7b90*/  ISETP.GT.AND P2, PT, R0, RZ, PT ;  /* 0x000000ff0000720c */ /* 0x020fe20003f44270 */
[----:B------:R-:W0:Y:S02]  /*7ba0*/  LDCU UR7, c[0x0][0x3ac] ;  /* 0x00007580ff0777ac */ /* 0x000e240008000800 */
[----:B------:R-:W-:Y:S01]  /*7bb0*/  STL [R1+0x1290], R7 ;  /* 0x0012900701007387 */ /* 0x000fe20000100800 */
[----:B------:R-:W1:Y:S03]  /*7bc0*/  LDCU UR5, c[0x0][0x3ac] ;  /* 0x00007580ff0577ac */ /* 0x000e660008000800 */
[----:B------:R-:W-:Y:S04]  /*7bd0*/  STL [R1+0x118c], R27 ;  /* 0x00118c1b01007387 */ /* 0x000fe80000100800 */
        /* <DEDUP_REMOVED lines=37> */
[----:B------:R0:W-:Y:S02]  /*7e30*/  STL [R1+0x1294], R27 ;  /* 0x0012941b01007387 */ /* 0x0001e40000100800 */
[----:B0-----:R-:W-:-:S02]  /*7e40*/  PRMT R27, RZ, 0x7610, R27 ;  /* 0x00007610ff1b7816 */ /* 0x001fc4000000001b */
[----:B--2---:R-:W-:-:S04]  /*7e50*/  IADD3 R4, P0, PT, R3, UR10, RZ ;  /* 0x0000000a03047c10 */ /* 0x004fc8000ff1e0ff */
[----:B---3--:R-:W-:-:S05]  /*7e60*/  IADD3.X R5, PT, PT, R6, UR11, RZ, P0, !PT ;  /* 0x0000000b06057c10 */ /* 0x008fca00087fe4ff */
[----:B------:R-:W2:Y:S04]  /*7e70*/  @P2 LDG.E.U8 R27, desc[UR8][R4.64] ;  /* 0x00000008041b2981 */ /* 0x000ea8000c1e1100 */
        /* <DEDUP_REMOVED lines=58> */
[----:B------:R-:W3:Y:S04]  /*8220*/  LDL R3, [R1+0x66c] ;  /* 0x00066c0001037983 */ /* 0x000ee80000100800 */
[----:B------:R-:W3:Y:S04]  /*8230*/  LDL R6, [R1+0x6b0] ;  /* 0x0006b00001067983 */ /* 0x000ee80000100800 */
[----:B--2---:R0:W-:Y:S04]  /*8240*/  STL [R1+0x5b4], R27 ;  /* 0x0005b41b01007387 */ /* 0x0041e80000100800 */
[----:B0-----:R-:W2:Y:S04]  /*8250*/  LDL.LU R27, [R1+0x1294] ;  /* 0x00129400011b7983 */ /* 0x001ea80000300800 */
[----:B------:R-:W2:Y:S01]  /*8260*/  LDL R5, [R1+0x62c] ;  /* 0x00062c0001057983 */ /* 0x000ea20000100800 */
[----:B----4-:R-:W-:-:S02]  /*8270*/  IADD3 R2, P1, PT, R2, UR10, RZ ;  /* 0x0000000a02027c10 */ /* 0x010fc4000ff3e0ff */
[----:B------:R-:W-:Y:S02]  /*8280*/  PRMT R7, RZ, 0x7610, R7 ;  /* 0x00007610ff077816 */ /* 0x000fe40000000007 */
[----:B---3--:R-:W-:-:S05]  /*8290*/  IADD3.X R3, PT, PT, R3, UR11, RZ, P1, !PT ;  /* 0x0000000b03037c10 */ /* 0x008fca0008ffe4ff */
[----:B------:R-:W3:Y:S01]  /*82a0*/  @P2 LDG.E.U8 R7, desc[UR8][R2.64] ;  /* 0x0000000802072981 */ /* 0x000ee2000c1e1100 */
[----:B--2---:R-:W-:-:S03]  /*82b0*/  IADD3 R4, P0, PT, R5, UR10, RZ ;  /* 0x0000000a05047c10 */ /* 0x004fc6000ff1e0ff */
[----:B------:R-:W2:Y:S01]  /*82c0*/  LDL R5, [R1+0x668] ;  /* 0x0006680001057983 */ /* 0x000ea20000100800 */
[----:B------:R-:W-:-:S03]  /*82d0*/  PRMT R27, RZ, 0x7610, R27 ;  /* 0x00007610ff1b7816 */ /* 0x000fc6000000001b */
[----:B---3--:R0:W-:Y:S04]  /*82e0*/  STL [R1+0x5b8], R7 ;  /* 0x0005b80701007387 */ /* 0x0081e80000100800 */
[----:B0-----:R-:W3:Y:S04]  /*82f0*/  LDL.LU R7, [R1+0x1290] ;  /* 0x0012900001077983 */ /* 0x001ee80000300800 */
[----:B------:R-:W4:Y:S01]  /*8300*/  LDL R3, [R1+0x638] ;  /* 0x0006380001037983 */ /* 0x000f220000100800 */
[----:B--2---:R-:W-:-:S05]  /*8310*/  IADD3.X R5, PT, PT, R5, UR11, RZ, P0, !PT ;  /* 0x0000000b05057c10 */ /* 0x004fca00087fe4ff */
[----:B------:R-:W2:Y:S01]  /*8320*/  @P2 LDG.E.U8 R27, desc[UR8][R4.64] ;  /* 0x00000008041b2981 */ /* 0x000ea2000c1e1100 */
[----:B----4-:R-:W-:-:S03]  /*8330*/  IADD3 R2, P1, PT, R3, UR10, RZ ;  /* 0x0000000a03027c10 */ /* 0x010fc6000ff3e0ff */
[----:B------:R-:W4:Y:S04]  /*8340*/  LDL R3, [R1+0x674] ;  /* 0x0006740001037983 */ /* 0x000f280000100800 */
[----:B--2---:R0:W-:Y:S04]  /*8350*/  STL [R1+0x5b0], R27 ;  /* 0x0005b01b01007387 */ /* 0x0041e80000100800 */
[----:B0-----:R-:W2:Y:S04]  /*8360*/  LDL.LU R27, [R1+0x128c] ;  /* 0x00128c00011b7983 */ /* 0x001ea80000300800 */
[----:B------:R-:W2:Y:S01]  /*8370*/  LDL R5, [R1+0x6b8] ;  /* 0x0006b80001057983 */ /* 0x000ea20000100800 */
[----:B---3--:R-:W-:-:S02]  /*8380*/  PRMT R7, RZ, 0x7610, R7 ;  /* 0x00007610ff077816 */ /* 0x008fc40000000007 */
[----:B----4-:R-:W-:-:S05]  /*8390*/  IADD3.X R3, PT, PT, R3, UR11, RZ, P1, !PT ;  /* 0x0000000b03037c10 */ /* 0x010fca0008ffe4ff */
[----:B------:R-:W3:Y:S01]  /*83a0*/  @P2 LDG.E.U8 R7, desc[UR8][R2.64] ;  /* 0x0000000802072981 */ /* 0x000ee2000c1e1100 */
[----:B------:R-:W-:Y:S02]  /*83b0*/  ISETP.GT.AND P0, PT, R0, 0x1, PT ;  /* 0x000000010000780c */ /* 0x000fe40003f04270 */
[----:B------:R-:W-:Y:S01]  /*83c0*/  PRMT R26, RZ, 0x7610, R26 ;  /* 0x00007610ff1a7816 */ /* 0x000fe2000000001a */
[----:B------:R-:W4:Y:S01]  /*83d0*/  LDL R3, [R1+0x6a8] ;  /* 0x0006a80001037983 */ /* 0x000f220000100800 */
[----:B--2---:R-:W-:-:S03]  /*83e0*/  IADD3 R4, P1, PT, R5, UR10, RZ ;  /* 0x0000000a05047c10 */ /* 0x004fc6000ff3e0ff */
[----:B------:R-:W2:Y:S04]  /*83f0*/  LDL R5, [R1+0x6b4] ;  /* 0x0006b40001057983 */ /* 0x000ea80000100800 */
[----:B---3--:R0:W-:Y:S04]  /*8400*/  STL [R1+0x5ac], R7 ;  /* 0x0005ac0701007387 */ /* 0x0081e80000100800 */
[----:B0-----:R-:W3:Y:S01]  /*8410*/  LDL R7, [R1+0x6ac] ;  /* 0x0006ac0001077983 */ /* 0x001ee20000100800 */
[----:B--2---:R-:W-:-:S05]  /*8420*/  IADD3.X R5, PT, PT, R5, UR11, RZ, P1, !PT ;  /* 0x0000000b05057c10 */ /* 0x004fca0008ffe4ff */
[----:B------:R-:W2:Y:S01]  /*8430*/  @P0 LDG.E.U8 R26, desc[UR8][R4.64] ;  /* 0x00000008041a0981 */ /* 0x000ea2000c1e1100 */
[----:B------:R-:W-:Y:S02]  /*8440*/  IADD3 R6, P2, PT, R6, UR10, RZ ;  /* 0x0000000a06067c10 */ /* 0x000fe4000ff5e0ff */
[----:B------:R-:W-:Y:S02]  /*8450*/  PRMT R27, RZ, 0x7610, R27 ;  /* 0x00007610ff1b7816 */ /* 0x000fe4000000001b */
[----:B----4-:R-:W-:Y:S02]  /*8460*/  IADD3 R2, P1, PT, R3, UR10, RZ ;  /* 0x0000000a03027c10 */ /* 0x010fe4000ff3e0ff */
[----:B------:R-:W4:Y:S01]  /*8470*/  LDL R3, [R1+0x6a4] ;  /* 0x0006a40001037983 */ /* 0x000f220000100800 */
[----:B---3--:R-:W-:-:S05]  /*8480*/  IADD3.X R7, PT, PT, R7, UR11, RZ, P2, !PT ;  /* 0x0000000b07077c10 */ /* 0x008fca00097fe4ff */
[----:B------:R-:W3:Y:S04]  /*8490*/  @P0 LDG.E.U8 R27, desc[UR8][R6.64] ;  /* 0x00000008061b0981 */ /* 0x000ee8000c1e1100 */
[----:B--2---:R0:W-:Y:S04]  /*84a0*/  STL [R1+0x5a4], R26 ;  /* 0x0005a41a01007387 */ /* 0x0041e80000100800 */
[----:B0-----:R-:W2:Y:S04]  /*84b0*/  LDL.LU R26, [R1+0x1288] ;  /* 0x00128800011a7983 */ /* 0x001ea80000300800 */
[----:B------:R-:W2:Y:S01]  /*84c0*/  LDL R5, [R1+0x6c0] ;  /* 0x0006c00001057983 */ /* 0x000ea20000100800 */
[----:B------:R-:W-:-:S02]  /*84d0*/  PRMT R24, RZ, 0x7610, R24 ;  /* 0x00007610ff187816 */ /* 0x000fc40000000018 */
[----:B----4-:R-:W-:-:S05]  /*84e0*/  IADD3.X R3, PT, PT, R3, UR11, RZ, P1, !PT ;  /* 0x0000000b03037c10 */ /* 0x010fca0008ffe4ff */
[----:B------:R-:W4:Y:S04]  /*84f0*/  @P0 LDG.E.U8 R24, desc[UR8][R2.64] ;  /* 0x0000000802180981 */ /* 0x000f28000c1e1100 */
[----:B---3--:R0:W-:Y:S04]  /*8500*/  STL [R1+0x5a8], R27 ;  /* 0x0005a81b01007387 */ /* 0x0081e80000100800 */
[----:B0-----:R-:W3:Y:S04]  /*8510*/  LDL.LU R27, [R1+0x1284] ;  /* 0x00128400011b7983 */ /* 0x001ee80000300800 */
[----:B------:R-:W3:Y:S01]  /*8520*/  LDL R7, [R1+0x6d8] ;  /* 0x0006d80001077983 */ /* 0x000ee20000100800 */
[----:B--2---:R-:W-:-:S03]  /*8530*/  IADD3 R4, P3, PT, R5, UR10, RZ ;  /* 0x0000000a05047c10 */ /* 0x004fc6000ff7e0ff */
[----:B------:R-:W2:Y:S04]  /*8540*/  LDL R5, [R1+0x6bc] ;  /* 0x0006bc0001057983 */ /* 0x000ea80000100800 */
[----:B----4-:R0:W-:Y:S04]  /*8550*/  STL [R1+0x5a0], R24 ;  /* 0x0005a01801007387 */ /* 0x0101e80000100800 */
[----:B0-----:R-:W4:Y:S04]  /*8560*/  LDL.LU R24, [R1+0x1280] ;  /* 0x0012800001187983 */ /* 0x001f280000300800 */
[----:B------:R-:W4:Y:S01]  /*8570*/  LDL R3, [R1+0x6d0] ;  /* 0x0006d00001037983 */ /* 0x000f220000100800 */
[----:B---3--:R-:W-:-:S02]  /*8580*/  PRMT R27, RZ, 0x7610, R27 ;  /* 0x00007610ff1b7816 */ /* 0x008fc4000000001b */
[----:B--2---:R-:W-:-:S05]  /*8590*/  IADD3.X R5, PT, PT, R5, UR11, RZ, P3, !PT ;  /* 0x0000000b05057c10 */ /* 0x004fca0009ffe4ff */
[----:B------:R-:W2:Y:S01]  /*85a0*/  @P0 LDG.E.U8 R27, desc[UR8][R4.64] ;  /* 0x00000008041b0981 */ /* 0x000ea2000c1e1100 */
[----:B------:R-:W-:-:S03]  /*85b0*/  IADD3 R6, P2, PT, R7, UR10, RZ ;  /* 0x0000000a07067c10 */ /* 0x000fc6000ff5e0ff */
[----:B------:R-:W3:Y:S01]  /*85c0*/  LDL R7, [R1+0x6d4] ;  /* 0x0006d40001077983 */ /* 0x000ee20000100800 */
[----:B----4-:R-:W-:-:S03]  /*85d0*/  IADD3 R2, P3, PT, R3, UR10, RZ ;  /* 0x0000000a03027c10 */ /* 0x010fc6000ff7e0ff */
[----:B------:R-:W4:Y:S04]  /*85e0*/  LDL R3, [R1+0x6cc] ;  /* 0x0006cc0001037983 */ /* 0x000f280000100800 */
[----:B--2---:R0:W-:Y:S04]  /*85f0*/  STL [R1+0x59c], R27 ;  /* 0x00059c1b01007387 */ /* 0x0041e80000100800 */
[----:B0-----:R-:W2:Y:S01]  /*8600*/  LDL.LU R27, [R1+0x127c] ;  /* 0x00127c00011b7983 */ /* 0x001ea20000300800 */
[----:B------:R-:W-:Y:S02]  /*8610*/  ISETP.GT.AND P1, PT, R0, 0x2, PT ;  /* 0x000000020000780c */ /* 0x000fe40003f24270 */
[----:B------:R-:W-:Y:S01]  /*8620*/  PRMT R26, RZ, 0x7610, R26 ;  /* 0x00007610ff1a7816 */ /* 0x000fe2000000001a */
[----:B------:R-:W2:Y:S01]  /*8630*/  LDL R5, [R1+0x6c8] ;  /* 0x0006c80001057983 */ /* 0x000ea20000100800 */
[----:B---3--:R-:W-:-:S02]  /*8640*/  IADD3.X R7, PT, PT, R7, UR11, RZ, P2, !PT ;  /* 0x0000000b07077c10 */ /* 0x008fc400097fe4ff */
[----:B----4-:R-:W-:-:S07]  /*8650*/  IADD3.X R3, PT, PT, R3, UR11, RZ, P3, !PT ;  /* 0x0000000b03037c10 */ /* 0x010fce0009ffe4ff */
[----:B------:R-:W3:Y:S01]  /*8660*/  @P1 LDG.E.U8 R26, desc[UR8][R6.64] ;  /* 0x00000008061a1981 */ /* 0x000ee2000c1e1100 */
[----:B--2---:R-:W-:-:S06]  /*8670*/  PRMT R27, RZ, 0x7610, R27 ;  /* 0x00007610ff1b7816 */ /* 0x004fcc000000001b */
[----:B------:R-:W2:Y:S01]  /*8680*/  @P1 LDG.E.U8 R27, desc[UR8][R2.64] ;  /* 0x00000008021b1981 */ /* 0x000ea2000c1e1100 */
[----:B------:R-:W-:-:S03]  /*8690*/  IADD3 R4, P0, PT, R5, UR10, RZ ;  /* 0x0000000a05047c10 */ /* 0x000fc6000ff1e0ff */
[----:B---3--:R0:W-:Y:S04]  /*86a0*/  STL [R1+0x598], R26 ;  /* 0x0005981a01007387 */ /* 0x0081e80000100800 */
[----:B0-----:R-:W3:Y:S04]  /*86b0*/  LDL.LU R26, [R1+0x1278] ;  /* 0x00127800011a7983 */ /* 0x001ee80000300800 */
[----:B------:R-:W4:Y:S04]  /*86c0*/  LDL R7, [R1+0x6f0] ;  /* 0x0006f00001077983 */ /* 0x000f280000100800 */
[----:B------:R-:W3:Y:S04]  /*86d0*/  LDL R5, [R1+0x6c4] ;  /* 0x0006c40001057983 */ /* 0x000ee80000100800 */
[----:B--2---:R0:W-:Y:S04]  /*86e0*/  STL [R1+0x594], R27 ;  /* 0x0005941b01007387 */ /* 0x0041e80000100800 */
[----:B0-----:R-:W2:Y:S04]  /*86f0*/  LDL.LU R27, [R1+0x1274] ;  /* 0x00127400011b7983 */ /* 0x001ea80000300800 */
[----:B------:R-:W4:Y:S01]  /*8700*/  LDL R3, [R1+0x6e0] ;  /* 0x0006e00001037983 */ /* 0x000f220000100800 */
[----:B---3--:R-:W-:-:S02]  /*8710*/  IADD3.X R5, PT, PT, R5, UR11, RZ, P0, !PT ;  /* 0x0000000b05057c10 */ /* 0x008fc400087fe4ff */
[----:B--2---:R-:W-:-:S06]  /*8720*/  PRMT R27, RZ, 0x7610, R27 ;  /* 0x00007610ff1b7816 */ /* 0x004fcc000000001b */
[----:B------:R-:W2:Y:S01]  /*8730*/  @P1 LDG.E.U8 R27, desc[UR8][R4.64] ;  /* 0x00000008041b1981 */ /* 0x000ea2000c1e1100 */
[----:B----4-:R-:W-:-:S03]  /*8740*/  IADD3 R2, P2, PT, R3, UR10, RZ ;  /* 0x0000000a03027c10 */ /* 0x010fc6000ff5e0ff */
[----:B------:R-:W3:Y:S04]  /*8750*/  LDL R3, [R1+0x6dc] ;  /* 0x0006dc0001037983 */ /* 0x000ee80000100800 */
[----:B--2---:R0:W-:Y:S04]  /*8760*/  STL [R1+0x590], R27 ;  /* 0x0005901b01007387 */ /* 0x0041e80000100800 */
[----:B0-----:R-:W2:Y:S04]  /*8770*/  LDL.LU R27, [R1+0x1270] ;  /* 0x00127000011b7983 */ /* 0x001ea80000300800 */
[----:B------:R-:W4:Y:S01]  /*8780*/  LDL R5, [R1+0x6f8] ;  /* 0x0006f80001057983 */ /* 0x000f220000100800 */
[----:B------:R-:W-:-:S02]  /*8790*/  PRMT R6, RZ, 0x7610, R6 ;  /* 0x00007610ff067816 */ /* 0x000fc40000000006 */
[----:B---3--:R-:W-:-:S05]  /*87a0*/  IADD3.X R3, PT, PT, R3, UR11, RZ, P2, !PT ;  /* 0x0000000b03037c10 */ /* 0x008fca00097fe4ff */
[----:B------:R-:W3:Y:S01]  /*87b0*/  @P1 LDG.E.U8 R6, desc[UR8][R2.64] ;  /* 0x0000000802061981 */ /* 0x000ee2000c1e1100 */
[----:B------:R-:W-:Y:S02]  /*87c0*/  ISETP.GT.AND P0, PT, R0, 0x3, PT ;  /* 0x000000030000780c */ /* 0x000fe40003f04270 */
[----:B------:R-:W-:Y:S01]  /*87d0*/  PRMT R26, RZ, 0x7610, R26 ;  /* 0x00007610ff1a7816 */ /* 0x000fe2000000001a */
[----:B------:R-:W2:Y:S01]  /*87e0*/  LDL R3, [R1+0x6e8] ;  /* 0x0006e80001037983 */ /* 0x000ea20000100800 */
[----:B----4-:R-:W-:-:S03]  /*87f0*/  IADD3 R4, P2, PT, R5, UR10, RZ ;  /* 0x0000000a05047c10 */ /* 0x010fc6000ff5e0ff */
[----:B------:R-:W4:Y:S04]  /*8800*/  LDL R5, [R1+0x6f4] ;  /* 0x0006f40001057983 */ /* 0x000f280000100800 */
[----:B---3--:R0:W-:Y:S02]  /*8810*/  STL [R1+0x58c], R6 ;  /* 0x00058c0601007387 */ /* 0x0081e40000100800 */
[----:B0-----:R-:W-:Y:S02]  /*8820*/  IADD3 R6, P1, PT, R7, UR10, RZ ;  /* 0x0000000a07067c10 */ /* 0x001fe4000ff3e0ff */
[----:B------:R-:W3:Y:S01]  /*8830*/  LDL R7, [R1+0x6ec] ;  /* 0x0006ec0001077983 */ /* 0x000ee20000100800 */
[----:B----4-:R-:W-:-:S05]  /*8840*/  IADD3.X R5, PT, PT, R5, UR11, RZ, P2, !PT ;  /* 0x0000000b05057c10 */ /* 0x010fca00097fe4ff */
[----:B------:R-:W4:Y:S01]  /*8850*/  @P0 LDG.E.U8 R26, desc[UR8][R4.64] ;  /* 0x00000008041a0981 */ /* 0x000f22000c1e1100 */
[----:B--2---:R-:W-:Y:S02]  /*8860*/  PRMT R27, RZ, 0x7610, R27 ;  /* 0x00007610ff1b7816 */ /* 0x004fe4000000001b */
[----:B------:R-:W-:Y:S02]  /*8870*/  IADD3 R2, P2, PT, R3, UR10, RZ ;  /* 0x0000000a03027c10 */ /* 0x000fe4000ff5e0ff */
[----:B------:R-:W2:Y:S01]  /*8880*/  LDL R3, [R1+0x6e4] ;  /* 0x0006e40001037983 */ /* 0x000ea20000100800 */
[----:B---3--:R-:W-:-:S05]  /*8890*/  IADD3.X R7, PT, PT, R7, UR11, RZ, P1, !PT ;  /* 0x0000000b07077c10 */ /* 0x008fca0008ffe4ff */
[----:B------:R-:W3:Y:S04]  /*88a0*/  @P0 LDG.E.U8 R27, desc[UR8][R6.64] ;  /* 0x00000008061b0981 */ /* 0x000ee8000c1e1100 */
[----:B----4-:R0:W-:Y:S04]  /*88b0*/  STL [R1+0x584], R26 ;  /* 0x0005841a01007387 */ /* 0x0101e80000100800 */
[----:B0-----:R-:W4:Y:S04]  /*88c0*/  LDL.LU R26, [R1+0x126c] ;  /* 0x00126c00011a7983 */ /* 0x001f280000300800 */
[----:B------:R-:W4:Y:S01]  /*88d0*/  LDL R5, [R1+0x700] ;  /* 0x0007000001057983 */ /* 0x000f220000100800 */
[----:B------:R-:W-:-:S02]  /*88e0*/  PRMT R24, RZ, 0x7610, R24 ;  /* 0x00007610ff187816 */ /* 0x000fc40000000018 */
[----:B--2---:R-:W-:Y:S01]  /*88f0*/  IADD3.X R3, PT, PT, R3, UR11, RZ, P2, !PT ;  /* 0x0000000b03037c10 */ /* 0x004fe200097fe4ff */
[----:B---3--:R0:W-:Y:S04]  /*8900*/  STL [R1+0x588], R27 ;  /* 0x0005881b01007387 */ /* 0x0081e80000100800 */
[----:B------:R-:W2:Y:S04]  /*8910*/  @P0 LDG.E.U8 R24, desc[UR8][R2.64] ;  /* 0x0000000802180981 */ /* 0x000ea8000c1e1100 */
[----:B0-----:R-:W3:Y:S04]  /*8920*/  LDL.LU R27, [R1+0x1268] ;  /* 0x00126800011b7983 */ /* 0x001ee80000300800 */
[----:B------:R-:W3:Y:S01]  /*8930*/  LDL R7, [R1+0x718] ;  /* 0x0007180001077983 */ /* 0x000ee20000100800 */
[----:B----4-:R-:W-:-:S03]  /*8940*/  IADD3 R4, P3, PT, R5, UR10, RZ ;  /* 0x0000000a05047c10 */ /* 0x010fc6000ff7e0ff */
[----:B------:R-:W4:Y:S04]  /*8950*/  LDL R5, [R1+0x6fc] ;  /* 0x0006fc0001057983 */ /* 0x000f280000100800 */
[----:B--2---:R0:W-:Y:S01]  /*8960*/  STL [R1+0x580], R24 ;  /* 0x0005801801007387 */ /* 0x0041e20000100800 */
[----:B---3--:R-:W-:-:S03]  /*8970*/  PRMT R27, RZ, 0x7610, R27 ;  /* 0x00007610ff1b7816 */ /* 0x008fc6000000001b */
[----:B0-----:R-:W2:Y:S04]  /*8980*/  LDL.LU R24, [R1+0x1264] ;  /* 0x0012640001187983 */ /* 0x001ea80000300800 */
[----:B------:R-:W3:Y:S01]  /*8990*/  LDL R3, [R1+0x710] ;  /* 0x0007100001037983 */ /* 0x000ee20000100800 */
[----:B----4-:R-:W-:-:S05]  /*89a0*/  IADD3.X R5, PT, PT, R5, UR11, RZ, P3, !PT ;  /* 0x0000000b05057c10 */ /* 0x010fca0009ffe4ff */
[----:B------:R-:W4:Y:S01]  /*89b0*/  @P0 LDG.E.U8 R27, desc[UR8][R4.64] ;  /* 0x00000008041b0981 */ /* 0x000f22000c1e1100 */
[----:B------:R-:W-:-:S03]  /*89c0*/  IADD3 R6, P2, PT, R7, UR10, RZ ;  /* 0x0000000a07067c10 */ /* 0x000fc6000ff5e0ff */
[----:B------:R-:W2:Y:S01]  /*89d0*/  LDL R7, [R1+0x714] ;  /* 0x0007140001077983 */ /* 0x000ea20000100800 */
[----:B---3--:R-:W-:-:S03]  /*89e0*/  IADD3 R2, P3, PT, R3, UR10, RZ ;  /* 0x0000000a03027c10 */ /* 0x008fc6000ff7e0ff */
[----:B------:R-:W3:Y:S04]  /*89f0*/  LDL R3, [R1+0x70c] ;  /* 0x00070c0001037983 */ /* 0x000ee80000100800 */
[----:B----4-:R0:W-:Y:S04]  /*8a00*/  STL [R1+0x57c], R27 ;  /* 0x00057c1b01007387 */ /* 0x0101e80000100800 */
[----:B0-----:R-:W4:Y:S01]  /*8a10*/  LDL.LU R27, [R1+0x1260] ;  /* 0x00126000011b7983 */ /* 0x001f220000300800 */
[----:B------:R-:W-:Y:S02]  /*8a20*/  ISETP.GT.AND P1, PT, R0, 0x4, PT ;  /* 0x000000040000780c */ /* 0x000fe40003f24270 */
[----:B------:R-:W-:Y:S01]  /*8a30*/  PRMT R26, RZ, 0x7610, R26 ;  /* 0x00007610ff1a7816 */ /* 0x000fe2000000001a */
[----:B------:R-:W4:Y:S01]  /*8a40*/  LDL R5, [R1+0x708] ;  /* 0x0007080001057983 */ /* 0x000f220000100800 */
[----:B--2---:R-:W-:-:S02]  /*8a50*/  IADD3.X R7, PT, PT, R7, UR11, RZ, P2, !PT ;  /* 0x0000000b07077c10 */ /* 0x004fc400097fe4ff */
[----:B---3--:R-:W-:-:S07]  /*8a60*/  IADD3.X R3, PT, PT, R3, UR11, RZ, P3, !PT ;  /* 0x0000000b03037c10 */ /* 0x008fce0009ffe4ff */
[----:B------:R-:W2:Y:S01]  /*8a70*/  @P1 LDG.E.U8 R26, desc[UR8][R6.64] ;  /* 0x00000008061a1981 */ /* 0x000ea2000c1e1100 */
[----:B----4-:R-:W-:-:S06]  /*8a80*/  PRMT R27, RZ, 0x7610, R27 ;  /* 0x00007610ff1b7816 */ /* 0x010fcc000000001b */
[----:B------:R-:W3:Y:S01]  /*8a90*/  @P1 LDG.E.U8 R27, desc[UR8][R2.64] ;  /* 0x00000008021b1981 */ /* 0x000ee2000c1e1100 */
[----:B------:R-:W-:-:S03]  /*8aa0*/  IADD3 R4, P0, PT, R5, UR10, RZ ;  /* 0x0000000a05047c10 */ /* 0x000fc6000ff1e0ff */
[----:B--2---:R0:W-:Y:S04]  /*8ab0*/  STL [R1+0x578], R26 ;  /* 0x0005781a01007387 */ /* 0x0041e80000100800 */
[----:B0-----:R-:W2:Y:S04]  /*8ac0*/  LDL.LU R26, [R1+0x125c] ;  /* 0x00125c00011a7983 */ /* 0x001ea80000300800 */
[----:B------:R-:W4:Y:S04]  /*8ad0*/  LDL R7, [R1+0x730] ;  /* 0x0007300001077983 */ /* 0x000f280000100800 */
[----:B------:R-:W2:Y:S04]  /*8ae0*/  LDL R5, [R1+0x704] ;  /* 0x0007040001057983 */ /* 0x000ea80000100800 */
[----:B---3--:R0:W-:Y:S04]  /*8af0*/  STL [R1+0x574], R27 ;  /* 0x0005741b01007387 */ /* 0x0081e80000100800 */
[----:B0-----:R-:W3:Y:S04]  /*8b00*/  LDL.LU R27, [R1+0x1258] ;  /* 0x00125800011b7983 */ /* 0x001ee80000300800 */
[----:B------:R-:W4:Y:S01]  /*8b10*/  LDL R3, [R1+0x720] ;  /* 0x0007200001037983 */ /* 0x000f220000100800 */
[----:B--2---:R-:W-:-:S02]  /*8b20*/  IADD3.X R5, PT, PT, R5, UR11, RZ, P0, !PT ;  /* 0x0000000b05057c10 */ /* 0x004fc400087fe4ff */
[----:B---3--:R-:W-:-:S06]  /*8b30*/  PRMT R27, RZ, 0x7610, R27 ;  /* 0x00007610ff1b7816 */ /* 0x008fcc000000001b */
        /* <DEDUP_REMOVED lines=71> */
[----:B---3--:R-:W-:-:S02]  /*8fb0*/  IADD3.X R3, PT, PT, R3, UR11, RZ, P2, !PT ;  /* 0x0000000b03037c10 */ /* 0x008fc400097fe4ff */
[----:B------:R-:W-:Y:S02]  /*8fc0*/  ISETP.GT.AND P0, PT, R0, 0x7, PT ;  /* 0x000000070000780c */ /* 0x000fe40003f04270 */
[----:B----4-:R-:W-:Y:S02]  /*8fd0*/  IADD3 R4, P2, PT, R5, UR10, RZ ;  /* 0x0000000a05047c10 */ /* 0x010fe4000ff5e0ff */
[----:B------:R-:W3:Y:S01]  /*8fe0*/  LDL R5, [R1+0x774] ;  /* 0x0007740001057983 */ /* 0x000ee20000100800 */
[----:B------:R-:W-:Y:S02]  /*8ff0*/  PRMT R6, RZ, 0x7610, R6 ;  /* 0x00007610ff067816 */ /* 0x000fe40000000006 */
[----:B--2---:R-:W-:-:S04]  /*9000*/  PRMT R27, RZ, 0x7610, R27 ;  /* 0x00007610ff1b7816 */ /* 0x004fc8000000001b */
[----:B------:R-:W2:Y:S04]  /*9010*/  @P1 LDG.E.U8 R6, desc[UR8][R2.64] ;  /* 0x0000000802061981 */ /* 0x000ea8000c1e1100 */
[----:B------:R-:W4:Y:S01]  /*9020*/  LDL R3, [R1+0x768] ;  /* 0x0007680001037983 */ /* 0x000f220000100800 */
[----:B---3--:R-:W-:-:S05]  /*9030*/  IADD3.X R5, PT, PT, R5, UR11, RZ, P2, !PT ;  /* 0x0000000b05057c10 */ /* 0x008fca00097fe4ff */
[----:B------:R-:W3:Y:S04]  /*9040*/  @P0 LDG.E.U8 R27, desc[UR8][R4.64] ;  /* 0x00000008041b0981 */ /* 0x000ee8000c1e1100 */
[----:B--2---:R0:W-:Y:S01]  /*9050*/  STL [R1+0x54c], R6 ;  /* 0x00054c0601007387 */ /* 0x0041e20000100800 */
[----:B----4-:R-:W-:Y:S02]  /*9060*/  IADD3 R2, P2, PT, R3, UR10, RZ ;  /* 0x0000000a03027c10 */ /* 0x010fe4000ff5e0ff */
[----:B0-----:R-:W-:Y:S01]  /*9070*/  IADD3 R6, P1, PT, R7, UR10, RZ ;  /* 0x0000000a07067c10 */ /* 0x001fe2000ff3e0ff */
[----:B------:R-:W2:Y:S04]  /*9080*/  LDL R3, [R1+0x764] ;  /* 0x0007640001037983 */ /* 0x000ea80000100800 */
[----:B------:R-:W4:Y:S04]  /*9090*/  LDL R7, [R1+0x76c] ;  /* 0x00076c0001077983 */ /* 0x000f280000100800 */
[----:B---3--:R0:W-:Y:S04]  /*90a0*/  STL [R1+0x544], R27 ;  /* 0x0005441b01007387 */ /* 0x0081e80000100800 */
[----:B0-----:R-:W3:Y:S01]  /*90b0*/  LDL.LU R27, [R1+0x1234] ;  /* 0x00123400011b7983 */ /* 0x001ee20000300800 */
[----:B------:R-:W-:-:S03]  /*90c0*/  PRMT R26, RZ, 0x7610, R26 ;  /* 0x00007610ff1a7816 */ /* 0x000fc6000000001a */
[----:B------:R-:W3:Y:S01]  /*90d0*/  LDL R5, [R1+0x780] ;  /* 0x0007800001057983 */ /* 0x000ee20000100800 */
[----:B--2---:R-:W-:Y:S02]  /*90e0*/  IADD3.X R3, PT, PT, R3, UR11, RZ, P2, !PT ;  /* 0x0000000b03037c10 */ /* 0x004fe400097fe4ff */
[----:B----4-:R-:W-:-:S05]  /*90f0*/  IADD3.X R7, PT, PT, R7, UR11, RZ, P1, !PT ;  /* 0x0000000b07077c10 */ /* 0x010fca0008ffe4ff */
[----:B------:R-:W2:Y:S01]  /*9100*/  @P0 LDG.E.U8 R26, desc[UR8][R6.64] ;  /* 0x00000008061a0981 */ /* 0x000ea2000c1e1100 */
[----:B---3--:R-:W-:-:S06]  /*9110*/  PRMT R27, RZ, 0x7610, R27 ;  /* 0x00007610ff1b7816 */ /* 0x008fcc000000001b */
        /* <DEDUP_REMOVED lines=8> */
[----:B------:R-:W3:Y:S01]  /*91a0*/  LDL R3, [R1+0x790] ;  /* 0x0007900001037983 */ /* 0x000ee20000100800 */
[----:B----4-:R-:W-:-:S03]  /*91b0*/  IADD3 R6, P2, PT, R7, UR10, RZ ;  /* 0x0000000a07067c10 */ /* 0x010fc6000ff5e0ff */
[----:B------:R-:W4:Y:S01]  /*91c0*/  LDL R7, [R1+0x794] ;  /* 0x0007940001077983 */ /* 0x000f220000100800 */
[----:B--2---:R-:W-:Y:S02]  /*91d0*/  IADD3.X R5, PT, PT, R5, UR11, RZ, P3, !PT ;  /* 0x0000000b05057c10 */ /* 0x004fe40009ffe4ff */
[----:B---3--:R-:W-:Y:S02]  /*91e0*/  IADD3 R2, P3, PT, R3, UR10, RZ ;  /* 0x0000000a03027c10 */ /* 0x008fe4000ff7e0ff */
[----:B------:R-:W2:Y:S01]  /*91f0*/  LDL R3, [R1+0x78c] ;  /* 0x00078c0001037983 */ /* 0x000ea20000100800 */
[----:B------:R-:W-:Y:S02]  /*9200*/  ISETP.GT.AND P1, PT, R0, 0x8, PT ;  /* 0x000000080000780c */ /* 0x000fe40003f24270 */
[----:B------:R-:W-:Y:S02]  /*9210*/  PRMT R23, RZ, 0x7610, R23 ;  /* 0x00007610ff177816 */ /* 0x000fe40000000017 */
[----:B------:R-:W-:-:S02]  /*9220*/  PRMT R26, RZ, 0x7610, R26 ;  /* 0x00007610ff1a7816 */ /* 0x000fc4000000001a */
[----:B----4-:R-:W-:Y:S02]  /*9230*/  IADD3.X R7, PT, PT, R7, UR11, RZ, P2, !PT ;  /* 0x0000000b07077c10 */ /* 0x010fe400097fe4ff */
[----:B------:R-:W3:Y:S01]  /*9240*/  @P0 LDG.E.U8 R23, desc[UR8][R4.64] ;  /* 0x0000000804170981 */ /* 0x000ee2000c1e1100 */
[----:B------:R-:W-:-:S04]  /*9250*/  PRMT R27, RZ, 0x7610, R27 ;  /* 0x00007610ff1b7816 */ /* 0x000fc8000000001b */
[----:B------:R-:W4:Y:S04]  /*9260*/  @P1 LDG.E.U8 R26, desc[UR8][R6.64] ;  /* 0x00000008061a1981 */ /* 0x000f28000c1e1100 */
[----:B------:R-:W4:Y:S01]  /*9270*/  LDL R5, [R1+0x788] ;  /* 0x0007880001057983 */ /* 0x000f220000100800 */
[----:B--2---:R-:W-:-:S05]  /*9280*/  IADD3.X R3, PT, PT, R3, UR11, RZ, P3, !PT ;  /* 0x0000000b03037c10 */ /* 0x004fca0009ffe4ff */
[----:B------:R-:W2:Y:S04]  /*9290*/  @P1 LDG.E.U8 R27, desc[UR8][R2.64] ;  /* 0x00000008021b1981 */ /* 0x000ea8000c1e1100 */
[----:B---3--:R-:W-:Y:S04]  /*92a0*/  STL [R1+0x10d4], R23 ;  /* 0x0010d41701007387 */ /* 0x008fe80000100800 */
[----:B----4-:R0:W-:Y:S01]  /*92b0*/  STL [R1+0x538], R26 ;  /* 0x0005381a01007387 */ /* 0x0101e20000100800 */
[----:B------:R-:W-:-:S03]  /*92c0*/  IADD3 R4, P0, PT, R5, UR10, RZ ;  /* 0x0000000a05047c10 */ /* 0x000fc6000ff1e0ff */
        /* <DEDUP_REMOVED lines=340> */
[----:B------:R-:W-:-:S06]  /*a810*/  PRMT R6, RZ, 0x7610, R6 ;  /* 0x00007610ff067816 */ /* 0x000fcc0000000006 */
        /* <DEDUP_REMOVED lines=11> */
[----:B--2---:R-:W-:-:S03]  /*a8d0*/  IADD3 R2, P2, PT, R3, UR10, RZ ;  /* 0x0000000a03027c10 */ /* 0x004fc6000ff5e0ff */
[----:B------:R-:W2:Y:S01]  /*a8e0*/  LDL R3, [R1+0x8e4] ;  /* 0x0008e40001037983 */ /* 0x000ea20000100800 */
[----:B------:R-:W-:Y:S02]  /*a8f0*/  PRMT R27, RZ, 0x7610, R27 ;  /* 0x00007610ff1b7816 */ /* 0x000fe4000000001b */
[----:B---3--:R-:W-:-:S05]  /*a900*/  IADD3.X R7, PT, PT, R7, UR11, RZ, P1, !PT ;  /* 0x0000000b07077c10 */ /* 0x008fca0008ffe4ff */
[----:B------:R-:W3:Y:S04]  /*a910*/  @P0 LDG.E.U8 R27, desc[UR8][R6.64] ;  /* 0x00000008061b0981 */ /* 0x000ee8000c1e1100 */
[----:B----4-:R0:W-:Y:S04]  /*a920*/  STL [R1+0x484], R26 ;  /* 0x0004841a01007387 */ /* 0x0101e80000100800 */
[----:B0-----:R-:W4:Y:S04]  /*a930*/  LDL.LU R26, [R1+0x1190] ;  /* 0x00119000011a7983 */ /* 0x001f280000300800 */
[----:B------:R-:W4:Y:S01]  /*a940*/  LDL R5, [R1+0x900] ;  /* 0x0009000001057983 */ /* 0x000f220000100800 */
[----:B--2---:R-:W-:-:S03]  /*a950*/  IADD3.X R3, PT, PT, R3, UR11, RZ, P2, !PT ;  /* 0x0000000b03037c10 */ /* 0x004fc600097fe4ff */
[----:B---3--:R0:W-:Y:S04]  /*a960*/  STL [R1+0x488], R27 ;  /* 0x0004881b01007387 */ /* 0x0081e80000100800 */
[----:B0-----:R-:W2:Y:S04]  /*a970*/  LDL.LU R27, [R1+0x118c] ;  /* 0x00118c00011b7983 */ /* 0x001ea80000300800 */
[----:B------:R-:W3:Y:S01]  /*a980*/  LDL R7, [R1+0x918] ;  /* 0x0009180001077983 */ /* 0x000ee20000100800 */
[----:B----4-:R-:W-:Y:S02]  /*a990*/  PRMT R26, RZ, 0x7610, R26 ;  /* 0x00007610ff1a7816 */ /* 0x010fe4000000001a */
[----:B------:R-:W-:-:S04]  /*a9a0*/  IADD3 R4, P3, PT, R5, UR10, RZ ;  /* 0x0000000a05047c10 */ /* 0x000fc8000ff7e0ff */
[----:B------:R-:W4:Y:S04]  /*a9b0*/  @P0 LDG.E.U8 R26, desc[UR8][R2.64] ;  /* 0x00000008021a0981 */ /* 0x000f28000c1e1100 */
[----:B------:R-:W2:Y:S01]  /*a9c0*/  LDL R5, [R1+0x8fc] ;  /* 0x0008fc0001057983 */ /* 0x000ea20000100800 */
[----:B------:R-:W-:Y:S02]  /*a9d0*/  PRMT R24, RZ, 0x7610, R24 ;  /* 0x00007610ff187816 */ /* 0x000fe40000000018 */
[----:B---3--:R-:W-:Y:S01]  /*a9e0*/  IADD3 R6, P2, PT, R7, UR10, RZ ;  /* 0x0000000a07067c10 */ /* 0x008fe2000ff5e0ff */
[----:B----4-:R0:W-:Y:S01]  /*a9f0*/  STL [R1+0x480], R26 ;  /* 0x0004801a01007387 */ /* 0x0101e20000100800 */
[----:B--2---:R-:W-:-:S05]  /*aa00*/  IADD3.X R5, PT, PT, R5, UR11, RZ, P3, !PT ;  /* 0x0000000b05057c10 */ /* 0x004fca0009ffe4ff */
[----:B------:R-:W2:Y:S04]  /*aa10*/  @P0 LDG.E.U8 R24, desc[UR8][R4.64] ;  /* 0x0000000804180981 */ /* 0x000ea8000c1e1100 */
[----:B0-----:R-:W3:Y:S04]  /*aa20*/  LDL.LU R26, [R1+0x1188] ;  /* 0x00118800011a7983 */ /* 0x001ee80000300800 */
[----:B------:R-:W4:Y:S04]  /*aa30*/  LDL R3, [R1+0x910] ;  /* 0x0009100001037983 */ /* 0x000f280000100800 */
[----:B------:R-:W2:Y:S01]  /*aa40*/  LDL R7, [R1+0x914] ;  /* 0x0009140001077983 */ /* 0x000ea20000100800 */
[----:B------:R-:W-:-:S02]  /*aa50*/  ISETP.GT.AND P1, PT, R0, 0x14, PT ;  /* 0x000000140000780c */ /* 0x000fc40003f24270 */
[----:B------:R-:W-:Y:S02]  /*aa60*/  PRMT R25, RZ, 0x7610, R25 ;  /* 0x00007610ff197816 */ /* 0x000fe40000000019 */
[----:B----4-:R-:W-:Y:S02]  /*aa70*/  IADD3 R2, P3, PT, R3, UR10, RZ ;  /* 0x0000000a03027c10 */ /* 0x010fe4000ff7e0ff */
[----:B------:R-:W4:Y:S01]  /*aa80*/  LDL R3, [R1+0x90c] ;  /* 0x00090c0001037983 */ /* 0x000f220000100800 */
[----:B--2---:R-:W-:-:S03]  /*aa90*/  IADD3.X R7, PT, PT, R7, UR11, RZ, P2, !PT ;  /* 0x0000000b07077c10 */ /* 0x004fc600097fe4ff */
[----:B------:R0:W-:Y:S04]  /*aaa0*/  STL [R1+0x47c], R24 ;  /* 0x00047c1801007387 */ /* 0x0001e80000100800 */
[----:B------:R-:W2:Y:S04]  /*aab0*/  @P1 LDG.E.U8 R25, desc[UR8][R6.64] ;  /* 0x0000000806191981 */ /* 0x000ea8000c1e1100 */
[----:B0-----:R-:W3:Y:S04]  /*aac0*/  LDL.LU R24, [R1+0x1184] ;  /* 0x0011840001187983 */ /* 0x001ee80000300800 */
[----:B------:R-:W3:Y:S01]  /*aad0*/  LDL R5, [R1+0x908] ;  /* 0x0009080001057983 */ /* 0x000ee20000100800 */
[----:B------:R-:W-:-:S02]  /*aae0*/  PRMT R21, RZ, 0x7610, R21 ;  /* 0x00007610ff157816 */ /* 0x000fc40000000015 */
[----:B----4-:R-:W-:-:S05]  /*aaf0*/  IADD3.X R3, PT, PT, R3, UR11, RZ, P3, !PT ;  /* 0x0000000b03037c10 */ /* 0x010fca0009ffe4ff */
[----:B------:R-:W4:Y:S04]  /*ab00*/  @P1 LDG.E.U8 R21, desc[UR8][R2.64] ;  /* 0x0000000802151981 */ /* 0x000f28000c1e1100 */
[----:B--2---:R0:W-:Y:S01]  /*ab10*/  STL [R1+0x478], R25 ;  /* 0x0004781901007387 */ /* 0x0041e20000100800 */
[----:B---3--:R-:W-:-:S03]  /*ab20*/  IADD3 R4, P0, PT, R5, UR10, RZ ;  /* 0x0000000a05047c10 */ /* 0x008fc6000ff1e0ff */
[----:B0-----:R-:W2:Y:S04]  /*ab30*/  LDL.LU R25, [R1+0x1180] ;  /* 0x0011800001197983 */ /* 0x001ea80000300800 */
[----:B------:R-:W3:Y:S01]  /*ab40*/  LDL R5, [R1+0x904] ;  /* 0x0009040001057983 */ /* 0x000ee20000100800 */
[----:B------:R-:W-:-:S03]  /*ab50*/  PRMT R20, RZ, 0x7610, R20 ;  /* 0x00007610ff147816 */ /* 0x000fc60000000014 */
[----:B------:R-:W2:Y:S04]  /*ab60*/  LDL R7, [R1+0x930] ;  /* 0x0009300001077983 */ /* 0x000ea80000100800 */
[----:B----4-:R0:W-:Y:S04]  /*ab70*/  STL [R1+0x474], R21 ;  /* 0x0004741501007387 */ /* 0x0101e80000100800 */
[----:B0-----:R-:W4:Y:S04]  /*ab80*/  LDL.LU R21, [R1+0x117c] ;  /* 0x00117c0001157983 */ /* 0x001f280000300800 */
[----:B------:R-:W2:Y:S01]  /*ab90*/  LDL R3, [R1+0x920] ;  /* 0x0009200001037983 */ /* 0x000ea20000100800 */
[----:B---3--:R-:W-:-:S05]  /*aba0*/  IADD3.X R5, PT, PT, R5, UR11, RZ, P0, !PT ;  /* 0x0000000b05057c10 */ /* 0x008fca00087fe4ff */
[----:B------:R-:W3:Y:S01]  /*abb0*/  @P1 LDG.E.U8 R20, desc[UR8][R4.64] ;  /* 0x0000000804141981 */ /* 0x000ee2000c1e1100 */
[----:B--2---:R-:W-:-:S03]  /*abc0*/  IADD3 R2, P2, PT, R3, UR10, RZ ;  /* 0x0000000a03027c10 */ /* 0x004fc6000ff5e0ff */
[----:B------:R-:W2:Y:S04]  /*abd0*/  LDL R3, [R1+0x91c] ;  /* 0x00091c0001037983 */ /* 0x000ea80000100800 */
[----:B---3--:R0:W-:Y:S04]  /*abe0*/  STL [R1+0x46c], R20 ;  /* 0x00046c1401007387 */ /* 0x0081e80000100800 */
[----:B0-----:R-:W3:Y:S04]  /*abf0*/  LDL.LU R20, [R1+0x1178] ;  /* 0x0011780001147983 */ /* 0x001ee80000300800 */
[----:B------:R-:W3:Y:S01]  /*ac00*/  LDL R5, [R1+0x938] ;  /* 0x0009380001057983 */ /* 0x000ee20000100800 */
[----:B------:R-:W-:-:S02]  /*ac10*/  PRMT R6, RZ, 0x7610, R6 ;  /* 0x00007610ff067816 */ /* 0x000fc40000000006 */
[----:B--2---:R-:W-:-:S05]  /*ac20*/  IADD3.X R3, PT, PT, R3, UR11, RZ, P2, !PT ;  /* 0x0000000b03037c10 */ /* 0x004fca00097fe4ff */
[----:B------:R-:W2:Y:S04]  /*ac30*/  @P1 LDG.E.U8 R6, desc[UR8][R2.64] ;  /* 0x0000000802061981 */ /* 0x000ea8000c1e1100 */
[----:B------:R-:W4:Y:S01]  /*ac40*/  LDL R3, [R1+0x928] ;  /* 0x0009280001037983 */ /* 0x000f220000100800 */
[----:B---3--:R-:W-:-:S03]  /*ac50*/  IADD3 R4, P2, PT, R5, UR10, RZ ;  /* 0x0000000a05047c10 */ /* 0x008fc6000ff5e0ff */
[----:B------:R-:W3:Y:S04]  /*ac60*/  LDL R5, [R1+0x934] ;  /* 0x0009340001057983 */ /* 0x000ee80000100800 */
[----:B--2---:R0:W-:Y:S02]  /*ac70*/  STL [R1+0x468], R6 ;  /* 0x0004680601007387 */ /* 0x0041e40000100800 */
[----:B0-----:R-:W-:Y:S02]  /*ac80*/  IADD3 R6, P1, PT, R7, UR10, RZ ;  /* 0x0000000a07067c10 */ /* 0x001fe4000ff3e0ff */
[----:B------:R-:W2:Y:S01]  /*ac90*/  LDL R7, [R1+0x92c] ;  /* 0x00092c0001077983 */ /* 0x000ea20000100800 */
[----:B---3--:R-:W-:Y:S02]  /*aca0*/  IADD3.X R5, PT, PT, R5, UR11, RZ, P2, !PT ;  /* 0x0000000b05057c10 */ /* 0x008fe400097fe4ff */
[----:B----4-:R-:W-:-:S02]  /*acb0*/  IADD3 R2, P2, PT, R3, UR10, RZ ;  /* 0x0000000a03027c10 */ /* 0x010fc4000ff5e0ff */
[----:B------:R-:W3:Y:S01]  /*acc0*/  LDL R3, [R1+0x924] ;  /* 0x0009240001037983 */ /* 0x000ee20000100800 */
[----:B------:R-:W-:Y:S02]  /*acd0*/  ISETP.GT.AND P0, PT, R0, 0x15, PT ;  /* 0x000000150000780c */ /* 0x000fe40003f04270 */
[----:B------:R-:W-:Y:S02]  /*ace0*/  PRMT R23, RZ, 0x7610, R23 ;  /* 0x00007610ff177816 */ /* 0x000fe40000000017 */
[----:B------:R-:W-:Y:S02]  /*acf0*/  PRMT R19, RZ, 0x7610, R19 ;  /* 0x00007610ff137816 */ /* 0x000fe40000000013 */
[----:B------:R-:W-:-:S07]  /*ad00*/  PRMT R18, RZ, 0x7610, R18 ;  /* 0x00007610ff127816 */ /* 0x000fce0000000012 */
[----:B------:R-:W4:Y:S04]  /*ad10*/  @P0 LDG.E.U8 R23, desc[UR8][R4.64] ;  /* 0x0000000804170981 */ /* 0x000f28000c1e1100 */
[----:B------:R-:W4:Y:S01]  /*ad20*/  LDL R5, [R1+0x940] ;  /* 0x0009400001057983 */ /* 0x000f220000100800 */
[----:B--2---:R-:W-:-:S05]  /*ad30*/  IADD3.X R7, PT, PT, R7, UR11, RZ, P1, !PT ;  /* 0x0000000b07077c10 */ /* 0x004fca0008ffe4ff */
[----:B------:R-:W2:Y:S01]  /*ad40*/  @P0 LDG.E.U8 R19, desc[UR8][R6.64] ;  /* 0x0000000806130981 */ /* 0x000ea2000c1e1100 */
[----:B---3--:R-:W-:-:S05]  /*ad50*/  IADD3.X R3, PT, PT, R3, UR11, RZ, P2, !PT ;  /* 0x0000000b03037c10 */ /* 0x008fca00097fe4ff */
[----:B------:R-:W3:Y:S04]  /*ad60*/  @P0 LDG.E.U8 R18, desc[UR8][R2.64] ;  /* 0x0000000802120981 */ /* 0x000ee8000c1e1100 */
[----:B----4-:R-:W-:Y:S01]  /*ad70*/  STL [R1+0x1118], R23 ;  /* 0x0011181701007387 */ /* 0x010fe20000100800 */
        /* <DEDUP_REMOVED lines=16> */
[----:B------:R-:W-:Y:S02]  /*ae80*/  PRMT R16, RZ, 0x7610, R16 ;  /* 0x00007610ff107816 */ /* 0x000fe40000000010 */
[----:B------:R-:W3:Y:S04]  /*ae90*/  @P0 LDG.E.U8 R22, desc[UR8][R4.64] ;  /* 0x0000000804160981 */ /* 0x000ee8000c1e1100 */
[----:B------:R-:W3:Y:S01]  /*aea0*/  LDL R5, [R1+0x948] ;  /* 0x0009480001057983 */ /* 0x000ee20000100800 */
[----:B----4-:R-:W-:-:S05]  /*aeb0*/  IADD3.X R7, PT, PT, R7, UR11, RZ, P2, !PT ;  /* 0x0000000b07077c10 */ /* 0x010fca00097fe4ff */
[----:B------:R-:W4:Y:S01]  /*aec0*/  @P1 LDG.E.U8 R17, desc[UR8][R6.64] ;  /* 0x0000000806111981 */ /* 0x000f22000c1e1100 */
[----:B--2---:R-:W-:-:S05]  /*aed0*/  IADD3.X R3, PT, PT, R3, UR11, RZ, P3, !PT ;  /* 0x0000000b03037c10 */ /* 0x004fca0009ffe4ff */
[----:B------:R-:W2:Y:S04]  /*aee0*/  @P1 LDG.E.U8 R16, desc[UR8][R2.64] ;  /* 0x0000000802101981 */ /* 0x000ea8000c1e1100 */
[----:B---3--:R0:W-:Y:S04]  /*aef0*/  STL [R1+0x458], R22 ;  /* 0x0004581601007387 */ /* 0x0081e80000100800 */
[----:B0-----:R-:W3:Y:S01]  /*af00*/  LDL R22, [R1+0x970] ;  /* 0x0009700001167983 */ /* 0x001ee20000100800 */
[----:B------:R-:W-:-:S03]  /*af10*/  IADD3 R4, P0, PT, R5, UR10, RZ ;  /* 0x0000000a05047c10 */ /* 0x000fc6000ff1e0ff */
[----:B----4-:R0:W-:Y:S04]  /*af20*/  STL [R1+0x454], R17 ;  /* 0x0004541101007387 */ /* 0x0101e80000100800 */
[----:B0-----:R-:W4:Y:S04]  /*af30*/  LDL.LU R17, [R1+0x116c] ;  /* 0x00116c0001117983 */ /* 0x001f280000300800 */
[----:B------:R-:W3:Y:S04]  /*af40*/  LDL R7, [R1+0x978] ;  /* 0x0009780001077983 */ /* 0x000ee80000100800 */
[----:B------:R-:W3:Y:S04]  /*af50*/  LDL R5, [R1+0x944] ;  /* 0x0009440001057983 */ /* 0x000ee80000100800 */
[----:B--2---:R0:W-:Y:S04]  /*af60*/  STL [R1+0x450], R16 ;  /* 0x0004501001007387 */ /* 0x0041e80000100800 */
[----:B0-----:R-:W2:Y:S04]  /*af70*/  LDL.LU R16, [R1+0x1168] ;  /* 0x0011680001107983 */ /* 0x001ea80000300800 */
[----:B------:R-:W2:Y:S01]  /*af80*/  LDL R3, [R1+0x960] ;  /* 0x0009600001037983 */ /* 0x000ea20000100800 */
[----:B------:R-:W-:-:S02]  /*af90*/  PRMT R15, RZ, 0x7610, R15 ;  /* 0x00007610ff0f7816 */ /* 0x000fc4000000000f */
[----:B--2---:R-:W-:Y:S02]  /*afa0*/  IADD3 R2, P2, PT, R3, UR10, RZ ;  /* 0x0000000a03027c10 */ /* 0x004fe4000ff5e0ff */
[----:B------:R-:W2:Y:S01]  /*afb0*/  LDL R3, [R1+0x95c] ;  /* 0x00095c0001037983 */ /* 0x000ea20000100800 */
[----:B---3--:R-:W-:Y:S02]  /*afc0*/  IADD3.X R5, PT, PT, R5, UR11, RZ, P0, !PT ;  /* 0x0000000b05057c10 */ /* 0x008fe400087fe4ff */
[----:B------:R-:W-:-:S03]  /*afd0*/  PRMT R6, RZ, 0x7610, R6 ;  /* 0x00007610ff067816 */ /* 0x000fc60000000006 */
[----:B------:R-:W3:Y:S01]  /*afe0*/  @P1 LDG.E.U8 R15, desc[UR8][R4.64] ;  /* 0x00000008040f1981 */ /* 0x000ee2000c1e1100 */
[----:B--2---:R-:W-:-:S05]  /*aff0*/  IADD3.X R3, PT, PT, R3, UR11, RZ, P2, !PT ;  /* 0x0000000b03037c10 */ /* 0x004fca00097fe4ff */
[----:B------:R-:W2:Y:S04]  /*b000*/  @P1 LDG.E.U8 R6, desc[UR8][R2.64] ;  /* 0x0000000802061981 */ /* 0x000ea8000c1e1100 */
[----:B---3--:R0:W-:Y:S01]  /*b010*/  STL [R1+0x44c], R15 ;  /* 0x00044c0f01007387 */ /* 0x0081e20000100800 */
[----:B------:R-:W-:-:S03]  /*b020*/  IADD3 R4, P2, PT, R7, UR10, RZ ;  /* 0x0000000a07047c10 */ /* 0x000fc6000ff5e0ff */
[----:B0-----:R-:W3:Y:S04]  /*b030*/  LDL.LU R15, [R1+0x1164] ;  /* 0x00116400010f7983 */ /* 0x001ee80000300800 */
[----:B------:R-:W3:Y:S04]  /*b040*/  LDL R5, [R1+0x974] ;  /* 0x0009740001057983 */ /* 0x000ee80000100800 */
[----:B------:R-:W4:Y:S04]  /*b050*/  LDL R3, [R1+0x968] ;  /* 0x0009680001037983 */ /* 0x000f280000100800 */
[----:B--2---:R0:W-:Y:S04]  /*b060*/  STL [R1+0x448], R6 ;  /* 0x0004480601007387 */ /* 0x0041e80000100800 */
[----:B------:R-:W2:Y:S01]  /*b070*/  LDL R7, [R1+0x96c] ;  /* 0x00096c0001077983 */ /* 0x000ea20000100800 */
[----:B------:R-:W-:-:S02]  /*b080*/  ISETP.GT.AND P0, PT, R0, 0x17, PT ;  /* 0x000000170000780c */ /* 0x000fc40003f04270 */
[----:B------:R-:W-:Y:S02]  /*b090*/  PRMT R28, RZ, 0x7610, R28 ;  /* 0x00007610ff1c7816 */ /* 0x000fe4000000001c */
[----:B0-----:R-:W-:Y:S02]  /*b0a0*/  IADD3 R6, P1, PT, R22, UR10, RZ ;  /* 0x0000000a16067c10 */ /* 0x001fe4000ff3e0ff */
[----:B------:R-:W-:Y:S01]  /*b0b0*/  PRMT R13, RZ, 0x7610, R13 ;  /* 0x00007610ff0d7816 */ /* 0x000fe2000000000d */
[----:B------:R-:W2:Y:S01]  /*b0c0*/  LDL R22, [R1+0x97c] ;  /* 0x00097c0001167983 */ /* 0x000ea20000100800 */
[----:B---3--:R-:W-:Y:S02]  /*b0d0*/  IADD3.X R5, PT, PT, R5, UR11, RZ, P2, !PT ;  /* 0x0000000b05057c10 */ /* 0x008fe400097fe4ff */
[----:B----4-:R-:W-:-:S03]  /*b0e0*/  IADD3 R2, P2, PT, R3, UR10, RZ ;  /* 0x0000000a03027c10 */ /* 0x010fc6000ff5e0ff */
[----:B------:R-:W3:Y:S04]  /*b0f0*/  @P0 LDG.E.U8 R28, desc[UR8][R4.64] ;  /* 0x00000008041c0981 */ /* 0x000ee8000c1e1100 */
[----:B------:R-:W4:Y:S01]  /*b100*/  LDL R3, [R1+0x964] ;  /* 0x0009640001037983 */ /* 0x000f220000100800 */
[----:B------:R-:W-:-:S03]  /*b110*/  PRMT R14, RZ, 0x7610, R14 ;  /* 0x00007610ff0e7816 */ /* 0x000fc6000000000e */
[----:B------:R-:W3:Y:S01]  /*b120*/  LDL R5, [R1+0x980] ;  /* 0x0009800001057983 */ /* 0x000ee20000100800 */
[----:B--2---:R-:W-:-:S05]  /*b130*/  IADD3.X R7, PT, PT, R7, UR11, RZ, P1, !PT ;  /* 0x0000000b07077c10 */ /* 0x004fca0008ffe4ff */
[----:B------:R-:W2:Y:S01]  /*b140*/  @P0 LDG.E.U8 R13, desc[UR8][R6.64] ;  /* 0x00000008060d0981 */ /* 0x000ea2000c1e1100 */
[----:B----4-:R-:W-:-:S03]  /*b150*/  IADD3.X R3, PT, PT, R3, UR11, RZ, P2, !PT ;  /* 0x0000000b03037c10 */ /* 0x010fc600097fe4ff */
[----:B---3--:R-:W-:Y:S04]  /*b160*/  STL [R1+0x10c4], R28 ;  /* 0x0010c41c01007387 */ /* 0x008fe80000100800 */
[----:B------:R-:W3:Y:S04]  /*b170*/  @P0 LDG.E.U8 R14, desc[UR8][R2.64] ;  /* 0x00000008020e0981 */ /* 0x000ee8000c1e1100 */
[----:B--2---:R0:W-:Y:S04]  /*b180*/  STL [R1+0x444], R13 ;  /* 0x0004440d01007387 */ /* 0x0041e80000100800 */
[----:B0-----:R-:W2:Y:S04]  /*b190*/  LDL.LU R13, [R1+0x1160] ;  /* 0x00116000010d7983 */ /* 0x001ea80000300800 */
[----:B------:R-:W4:Y:S04]  /*b1a0*/  LDL R7, [R1+0x998] ;  /* 0x0009980001077983 */ /* 0x000f280000100800 */
[----:B---3--:R0:W-:Y:S04]  /*b1b0*/  STL [R1+0x2c], R14 ;  /* 0x00002c0e01007387 */ /* 0x0081e80000100800 */
[----:B0-----:R-:W3:Y:S04]  /*b1c0*/  LDL.LU R14, [R1+0x115c] ;  /* 0x00115c00010e7983 */ /* 0x001ee80000300800 */
[----:B------:R-:W2:Y:S01]  /*b1d0*/  LDL R3, [R1+0x990] ;  /* 0x0009900001037983 */ /* 0x000ea20000100800 */
[----:B----4-:R-:W-:-:S03]  /*b1e0*/  IADD3 R6, P2, PT, R7, UR10, RZ ;  /* 0x0000000a07067c10 */ /* 0x010fc6000ff5e0ff */
[----:B------:R-:W4:Y:S01]  /*b1f0*/  LDL R7, [R1+0x994] ;  /* 0x0009940001077983 */ /* 0x000f220000100800 */
[----:B------:R-:W-:Y:S02]  /*b200*/  IADD3 R4, P3, PT, R5, UR10, RZ ;  /* 0x0000000a05047c10 */ /* 0x000fe4000ff7e0ff */
[----:B------:R-:W-:Y:S02]  /*b210*/  ISETP.GT.AND P1, PT, R0, 0x18, PT ;  /* 0x000000180000780c */ /* 0x000fe40003f24270 */
[----:B------:R-:W-:Y:S02]  /*b220*/  IADD3.X R5, PT, PT, R22, UR11, RZ, P3, !PT ;  /* 0x0000000b16057c10 */ /* 0x000fe40009ffe4ff */
[----:B------:R-:W-:Y:S01]  /*b230*/  PRMT R29, RZ, 0x7610, R29 ;  /* 0x00007610ff1d7816 */ /* 0x000fe2000000001d */
[----:B------:R-:W3:Y:S01]  /*b240*/  LDL R22, [R1+0x99c] ;  /* 0x00099c0001167983 */ /* 0x000ee20000100800 */
[----:B------:R-:W-:-:S04]  /*b250*/  PRMT R12, RZ, 0x7610, R12 ;  /* 0x00007610ff0c7816 */ /* 0x000fc8000000000c */
[----:B------:R-:W3:Y:S01]  /*b260*/  @P0 LDG.E.U8 R29, desc[UR8][R4.64] ;  /* 0x00000008041d0981 */ /* 0x000ee2000c1e1100 */
[----:B--2---:R-:W-:-:S03]  /*b270*/  IADD3 R2, P3, PT, R3, UR10, RZ ;  /* 0x0000000a03027c10 */ /* 0x004fc6000ff7e0ff */
[----:B------:R-:W2:Y:S04]  /*b280*/  LDL R3, [R1+0x98c] ;  /* 0x00098c0001037983 */ /* 0x000ea80000100800 */
[----:B------:R-:W2:Y:S01]  /*b290*/  LDL R5, [R1+0x988] ;  /* 0x0009880001057983 */ /* 0x000ea20000100800 */
[----:B----4-:R-:W-:-:S05]  /*b2a0*/  IADD3.X R7, PT, PT, R7, UR11, RZ, P2, !PT ;  /* 0x0000000b07077c10 */ /* 0x010fca00097fe4ff */
[----:B------:R-:W4:Y:S01]  /*b2b0*/  @P1 LDG.E.U8 R12, desc[UR8][R6.64] ;  /* 0x00000008060c1981 */ /* 0x000f22000c1e1100 */
[----:B------:R-:W-:-:S03]  /*b2c0*/  PRMT R11, RZ, 0x7610, R11 ;  /* 0x00007610ff0b7816 */ /* 0x000fc6000000000b */
[----:B---3--:R-:W-:Y:S01]  /*b2d0*/  STL [R1+0x10c8], R29 ;  /* 0x0010c81d01007387 */ /* 0x008fe20000100800 */
[----:B--2---:R-:W-:-:S05]  /*b2e0*/  IADD3.X R3, PT, PT, R3, UR11, RZ, P3, !PT ;  /* 0x0000000b03037c10 */ /* 0x004fca0009ffe4ff */
[----:B------:R-:W2:Y:S01]  /*b2f0*/  @P1 LDG.E.U8 R11, desc[UR8][R2.64] ;  /* 0x00000008020b1981 */ /* 0x000ea2000c1e1100 */
[----:B------:R-:W-:-:S03]  /*b300*/  IADD3 R4, P0, PT, R5, UR10, RZ ;  /* 0x0000000a05047c10 */ /* 0x000fc6000ff1e0ff */
[----:B----4-:R0:W-:Y:S04]  /*b310*/  STL [R1+0x24], R12 ;  /* 0x0000240c01007387 */ /* 0x0101e80000100800 */
[----:B0-----:R-:W3:Y:S04]  /*b320*/  LDL.LU R12, [R1+0x1158] ;  /* 0x00115800010c7983 */ /* 0x001ee80000300800 */
[----:B------:R-:W4:Y:S04]  /*b330*/  LDL R5, [R1+0x984] ;  /* 0x0009840001057983 */ /* 0x000f280000100800 */
[----:B------:R-:W3:Y:S04]  /*b340*/  LDL R6, [R1+0x9b8] ;  /* 0x0009b80001067983 */ /* 0x000ee80000100800 */
[----:B------:R-:W3:Y:S04]  /*b350*/  LDL R7, [R1+0x9b0] ;  /* 0x0009b00001077983 */ /* 0x000ee80000100800 */
[----:B--2---:R0:W-:Y:S01]  /*b360*/  STL [R1+0x20], R11 ;  /* 0x0000200b01007387 */ /* 0x0041e20000100800 */
[----:B------:R-:W-:-:S03]  /*b370*/  PRMT R28, RZ, 0x7610, R28 ;  /* 0x00007610ff1c7816 */ /* 0x000fc6000000001c */
[----:B0-----:R-:W2:Y:S04]  /*b380*/  LDL.LU R11, [R1+0x1154] ;  /* 0x00115400010b7983 */ /* 0x001ea80000300800 */
[----:B------:R-:W2:Y:S01]  /*b390*/  LDL R3, [R1+0x9a0] ;  /* 0x0009a00001037983 */ /* 0x000ea20000100800 */
[----:B----4-:R-:W-:-:S05]  /*b3a0*/  IADD3.X R5, PT, PT, R5, UR11, RZ, P0, !PT ;  /* 0x0000000b05057c10 */ /* 0x010fca00087fe4ff */
[----:B------:R-:W4:Y:S01]  /*b3b0*/  @P1 LDG.E.U8 R28, desc[UR8][R4.64] ;  /* 0x00000008041c1981 */ /* 0x000f22000c1e1100 */
[----:B------:R-:W-:Y:S02]  /*b3c0*/  PRMT R23, RZ, 0x7610, R23 ;  /* 0x00007610ff177816 */ /* 0x000fe40000000017 */
[----:B--2---:R-:W-:-:S04]  /*b3d0*/  IADD3 R2, P2, PT, R3, UR10, RZ ;  /* 0x0000000a03027c10 */ /* 0x004fc8000ff5e0ff */
[----:B------:R-:W-:Y:S02]  /*b3e0*/  IADD3.X R3, PT, PT, R22, UR11, RZ, P2, !PT ;  /* 0x0000000b16037c10 */ /* 0x000fe400097fe4ff */
[----:B------:R-:W2:Y:S04]  /*b3f0*/  LDL R22, [R1+0x9c0] ;  /* 0x0009c00001167983 */ /* 0x000ea80000100800 */
[----:B------:R0:W2:Y:S04]  /*b400*/  @P1 LDG.E.U8 R23, desc[UR8][R2.64] ;  /* 0x0000000802171981 */ /* 0x0000a8000c1e1100 */
[----:B----4-:R4:W-:Y:S04]  /*b410*/  STL [R1+0x1144], R28 ;  /* 0x0011441c01007387 */ /* 0x0109e80000100800 */
[----:B------:R-:W2:Y:S04]  /*b420*/  LDL R5, [R1+0x9b4] ;  /* 0x0009b40001057983 */ /* 0x000ea80000100800 */
[----:B------:R-:W0:Y:S01]  /*b430*/  LDL R3, [R1+0x9a8] ;  /* 0x0009a80001037983 */ /* 0x000e220000100800 */
[----:B---3--:R-:W-:-:S02]  /*b440*/  IADD3 R4, P2, PT, R6, UR10, RZ ;  /* 0x0000000a06047c10 */ /* 0x008fc4000ff5e0ff */
[----:B------:R-:W-:Y:S01]  /*b450*/  IADD3 R6, P1, PT, R7, UR10, RZ ;  /* 0x0000000a07067c10 */ /* 0x000fe2000ff3e0ff */
[----:B----4-:R-:W3:Y:S04]  /*b460*/  LDL R28, [R1+0x9d8] ;  /* 0x0009d800011c7983 */ /* 0x010ee80000100800 */
[----:B------:R-:W4:Y:S01]  /*b470*/  LDL R7, [R1+0x9ac] ;  /* 0x0009ac0001077983 */ /* 0x000f220000100800 */
[----:B------:R-:W-:Y:S02]  /*b480*/  ISETP.GT.AND P0, PT, R0, 0x19, PT ;  /* 0x000000190000780c */ /* 0x000fe40003f04270 */
[----:B--2---:R-:W-:Y:S02]  /*b490*/  IADD3.X R5, PT, PT, R5, UR11, RZ, P2, !PT ;  /* 0x0000000b05057c10 */ /* 0x004fe400097fe4ff */
[----:B0-----:R-:W-:-:S02]  /*b4a0*/  IADD3 R2, P2, PT, R3, UR10, RZ ;  /* 0x0000000a03027c10 */ /* 0x001fc4000ff5e0ff */
[----:B------:R-:W2:Y:S01]  /*b4b0*/  LDL R3, [R1+0x9a4] ;  /* 0x0009a40001037983 */ /* 0x000ea20000100800 */
[----:B------:R-:W-:Y:S02]  /*b4c0*/  PRMT R10, RZ, 0x7610, R10 ;  /* 0x00007610ff0a7816 */ /* 0x000fe4000000000a */
[----:B------:R-:W-:Y:S02]  /*b4d0*/  PRMT R9, RZ, 0x7610, R9 ;  /* 0x00007610ff097816 */ /* 0x000fe40000000009 */
[----:B----4-:R-:W-:Y:S02]  /*b4e0*/  IADD3.X R7, PT, PT, R7, UR11, RZ, P1, !PT ;  /* 0x0000000b07077c10 */ /* 0x010fe40008ffe4ff */
[----:B------:R0:W4:Y:S04]  /*b4f0*/  @P0 LDG.E.U8 R10, desc[UR8][R4.64] ;  /* 0x00000008040a0981 */ /* 0x000128000c1e1100 */
[----:B------:R1:W3:Y:S01]  /*b500*/  @P0 LDG.E.U8 R9, desc[UR8][R6.64] ;  /* 0x0000000806090981 */ /* 0x0002e2000c1e1100 */
[----:B0-----:R-:W-:-:S05]  /*b510*/  PRMT R5, RZ, 0x7610, R5 ;  /* 0x00007610ff057816 */ /* 0x001fca0000000005 */
[----:B-1----:R-:W-:Y:S01]  /*b520*/  IMAD.MOV.U32 R7, RZ, RZ, R5 ;  /* 0x000000ffff077224 */ /* 0x002fe200078e0005 */
[----:B--2---:R-:W-:-:S05]  /*b530*/  IADD3.X R3, PT, PT, R3, UR11, RZ, P2, !PT ;  /* 0x0000000b03037c10 */ /* 0x004fca00097fe4ff */
[----:B------:R-:W2:Y:S04]  /*b540*/  @P0 LDG.E.U8 R7, desc[UR8][R2.64] ;  /* 0x0000000802070981 */ /* 0x000ea8000c1e1100 */
[----:B----4-:R0:W-:Y:S01]  /*b550*/  STL [R1+0x10], R10 ;  /* 0x0000100a01007387 */ /* 0x0101e20000100800 */
[----:B------:R-:W-:-:S03]  /*b560*/  IADD3 R4, P3, PT, R22, UR10, RZ ;  /* 0x0000000a16047c10 */ /* 0x000fc6000ff7e0ff */
[----:B0-----:R-:W4:Y:S04]  /*b570*/  LDL.LU R10, [R1+0x1150] ;  /* 0x00115000010a7983 */ /* 0x001f280000300800 */
[----:B---3--:R0:W-:Y:S04]  /*b580*/  STL [R1+0x14], R9 ;  /* 0x0000140901007387 */ /* 0x0081e80000100800 */
[----:B0-----:R-:W3:Y:S04]  /*b590*/  LDL.LU R9, [R1+0x114c] ;  /* 0x00114c0001097983 */ /* 0x001ee80000300800 */
[----:B------:R0:W-:Y:S04]  /*b5a0*/  STL.S16 [R1+0xc], R5 ;  /* 0x00000c0501007387 */ /* 0x0001e80000100600 */
[----:B------:R-:W3:Y:S04]  /*b5b0*/  LDL R22, [R1+0x9e0] ;  /* 0x0009e00001167983 */ /* 0x000ee80000100800 */
[----:B------:R-:W3:Y:S04]  /*b5c0*/  LDL R3, [R1+0x9d0] ;  /* 0x0009d00001037983 */ /* 0x000ee80000100800 */
[----:B0-----:R-:W3:Y:S04]  /*b5d0*/  LDL R5, [R1+0x9bc] ;  /* 0x0009bc0001057983 */ /* 0x001ee80000100800 */
[----:B--2---:R0:W-:Y:S04]  /*b5e0*/  @P0 STL [R1+0xc], R7 ;  /* 0x00000c0701000387 */ /* 0x0041e80000100800 */
[----:B0-----:R-:W2:Y:S01]  /*b5f0*/  LDL R7, [R1+0x9d4] ;  /* 0x0009d40001077983 */ /* 0x001ea20000100800 */
[----:B------:R-:W-:-:S02]  /*b600*/  ISETP.GT.AND P1, PT, R0, 0x1a, PT ;  /* 0x0000001a0000780c */ /* 0x000fc40003f24270 */
[----:B------:R-:W-:Y:S02]  /*b610*/  IADD3 R6, P2, PT, R28, UR10, RZ ;  /* 0x0000000a1c067c10 */ /* 0x000fe4000ff5e0ff */
[----:B------:R-:W-:Y:S01]  /*b620*/  PRMT R8, RZ, 0x7610, R8 ;  /* 0x00007610ff087816 */ /* 0x000fe20000000008 */
[----:B------:R-:W4:Y:S01]  /*b630*/  LDL R28, [R1+0x9c4] ;  /* 0x0009c400011c7983 */ /* 0x000f220000100800 */
[----:B------:R-:W-:Y:S02]  /*b640*/  PRMT R29, RZ, 0x7610, R29 ;  /* 0x00007610ff1d7816 */ /* 0x000fe4000000001d */
[----:B---3--:R-:W-:Y:S02]  /*b650*/  IADD3.X R5, PT, PT, R5, UR11, RZ, P3, !PT ;  /* 0x0000000b05057c10 */ /* 0x008fe40009ffe4ff */
[----:B------:R-:W-:Y:S02]  /*b660*/  IADD3 R2, P3, PT, R3, UR10, RZ ;  /* 0x0000000a03027c10 */ /* 0x000fe4000ff7e0ff */
[----:B------:R-:W3:Y:S04]  /*b670*/  LDL R3, [R1+0x9cc] ;  /* 0x0009cc0001037983 */ /* 0x000ee80000100800 */
[----:B------:R0:W4:Y:S04]  /*b680*/  @P0 LDG.E.U8 R29, desc[UR8][R4.64] ;  /* 0x00000008041d0981 */ /* 0x000128000c1e1100 */
[----:B------:R-:W4:Y:S01]  /*b690*/  LDL R5, [R1+0x9c8] ;  /* 0x0009c80001057983 */ /* 0x000f220000100800 */
[----:B--2---:R-:W-:-:S05]  /*b6a0*/  IADD3.X R7, PT, PT, R7, UR11, RZ, P2, !PT ;  /* 0x0000000b07077c10 */ /* 0x004fca00097fe4ff */
[----:B------:R1:W2:Y:S01]  /*b6b0*/  @P1 LDG.E.U8 R8, desc[UR8][R6.64] ;  /* 0x0000000806081981 */ /* 0x0002a2000c1e1100 */
[----:B0-----:R-:W-:-:S05]  /*b6c0*/  PRMT R4, RZ, 0x7610, R4 ;  /* 0x00007610ff047816 */ /* 0x001fca0000000004 */
[----:B-1----:R-:W-:Y:S01]  /*b6d0*/  IMAD.MOV.U32 R6, RZ, RZ, R4 ;  /* 0x000000ffff067224 */ /* 0x002fe200078e0004 */
[----:B---3--:R-:W-:Y:S01]  /*b6e0*/  IADD3.X R3, PT, PT, R3, UR11, RZ, P3, !PT ;  /* 0x0000000b03037c10 */ /* 0x008fe20009ffe4ff */
[----:B--2---:R0:W-:Y:S04]  /*b6f0*/  STL [R1+0x4], R8 ;  /* 0x0000040801007387 */ /* 0x0041e80000100800 */
[----:B0-----:R-:W2:Y:S04]  /*b700*/  LDL.LU R8, [R1+0x1148] ;  /* 0x0011480001087983 */ /* 0x001ea80000300800 */
[----:B------:R4:W-:Y:S01]  /*b710*/  STL.S16 [R1], R4 ;  /* 0x0000000401007387 */ /* 0x0009e20000100600 */
[----:B------:R-:W-:-:S03]  /*b720*/  PRMT R27, RZ, 0x7610, R27 ;  /* 0x00007610ff1b7816 */ /* 0x000fc6000000001b */
[----:B------:R-:W3:Y:S01]  /*b730*/  LDL R7, [R1+0x9f8] ;  /* 0x0009f80001077983 */ /* 0x000ee20000100800 */
[----:B----4-:R-:W-:Y:S01]  /*b740*/  IADD3 R4, P0, PT, R5, UR10, RZ ;  /* 0x0000000a05047c10 */ /* 0x010fe2000ff1e0ff */
[----:B------:R-:W-:Y:S02]  /*b750*/  IMAD.MOV.U32 R5, RZ, RZ, R6 ;  /* 0x000000ffff057224 */ /* 0x000fe400078e0006 */
[----:B------:R-:W4:Y:S04]  /*b760*/  LDL R6, [R1+0x9f0] ;  /* 0x0009f00001067983 */ /* 0x000f280000100800 */
[----:B------:R0:W2:Y:S02]  /*b770*/  @P1 LDG.E.U8 R5, desc[UR8][R2.64] ;  /* 0x0000000802051981 */ /* 0x0000a4000c1e1100 */
[----:B0-----:R-:W-:-:S02]  /*b780*/  IADD3 R2, P2, PT, R22, UR10, RZ ;  /* 0x0000000a16027c10 */ /* 0x001fc4000ff5e0ff */
[----:B------:R-:W3:Y:S04]  /*b790*/  LDL R3, [R1+0x9dc] ;  /* 0x0009dc0001037983 */ /* 0x000ee80000100800 */
[----:B------:R-:W3:Y:S04]  /*b7a0*/  LDL R22, [R1+0x9e8] ;  /* 0x0009e80001167983 */ /* 0x000ee80000100800 */
[----:B--2---:R0:W-:Y:S02]  /*b7b0*/  @P1 STL [R1], R5 ;  /* 0x0000000501001387 */ /* 0x0041e40000100800 */
[----:B0-----:R-:W-:-:S02]  /*b7c0*/  IADD3.X R5, PT, PT, R28, UR11, RZ, P0, !PT ;  /* 0x0000000b1c057c10 */ /* 0x001fc400087fe4ff */
[----:B------:R-:W2:Y:S04]  /*b7d0*/  LDL R28, [R1+0x9ec] ;  /* 0x0009ec00011c7983 */ /* 0x000ea80000100800 */
[----:B------:R-:W2:Y:S01]  /*b7e0*/  @P1 LDG.E.U8 R27, desc[UR8][R4.64] ;  /* 0x00000008041b1981 */ /* 0x000ea2000c1e1100 */
[----:B------:R-:W-:Y:S02]  /*b7f0*/  ISETP.GT.AND P0, PT, R0, 0x1b, PT ;  /* 0x0000001b0000780c */ /* 0x000fe40003f04270 */
[----:B---3--:R-:W-:Y:S01]  /*b800*/  IADD3.X R3, PT, PT, R3, UR11, RZ, P2, !PT ;  /* 0x0000000b03037c10 */ /* 0x008fe200097fe4ff */
[----:B--2---:R0:W-:Y:S04]  /*b810*/  STL [R1+0x1124], R27 ;  /* 0x0011241b01007387 */ /* 0x0041e80000100800 */
[----:B0-----:R-:W2:Y:S01]  /*b820*/  LDL R27, [R1+0x9f4] ;  /* 0x0009f400011b7983 */ /* 0x001ea20000100800 */
[----:B------:R-:W-:-:S02]  /*b830*/  IADD3 R4, P2, PT, R7, UR10, RZ ;  /* 0x0000000a07047c10 */ /* 0x000fc4000ff5e0ff */
[----:B------:R-:W-:Y:S02]  /*b840*/  PRMT R26, RZ, 0x7610, R26 ;  /* 0x00007610ff1a7816 */ /* 0x000fe4000000001a */
[----:B------:R-:W-:-:S04]  /*b850*/  PRMT R24, RZ, 0x7610, R24 ;  /* 0x00007610ff187816 */ /* 0x000fc80000000018 */
[----:B------:R-:W3:Y:S01]  /*b860*/  @P1 LDG.E.U8 R26, desc[UR8][R2.64] ;  /* 0x00000008021a1981 */ /* 0x000ee2000c1e1100 */
[----:B--2---:R-:W-:-:S05]  /*b870*/  IADD3.X R5, PT, PT, R27, UR11, RZ, P2, !PT ;  /* 0x0000000b1b057c10 */ /* 0x004fca00097fe4ff */
[----:B------:R-:W2:Y:S01]  /*b880*/  @P0 LDG.E.U8 R24, desc[UR8][R4.64] ;  /* 0x0000000804180981 */ /* 0x000ea2000c1e1100 */
[----:B----4-:R-:W-:Y:S02]  /*b890*/  IADD3 R6, P1, PT, R6, UR10, RZ ;  /* 0x0000000a06067c10 */ /* 0x010fe4000ff3e0ff */
[----:B------:R-:W-:Y:S02]  /*b8a0*/  PRMT R25, RZ, 0x7610, R25 ;  /* 0x00007610ff197816 */ /* 0x000fe40000000019 */
[----:B------:R-:W-:Y:S01]  /*b8b0*/  IADD3.X R7, PT, PT, R28, UR11, RZ, P1, !PT ;  /* 0x0000000b1c077c10 */ /* 0x000fe20008ffe4ff */
[----:B---3--:R0:W-:Y:S01]  /*b8c0*/  STL [R1+0x1120], R26 ;  /* 0x0011201a01007387 */ /* 0x0081e20000100800 */
[----:B------:R-:W-:-:S03]  /*b8d0*/  IADD3 R2, P2, PT, R22, UR10, RZ ;  /* 0x0000000a16027c10 */ /* 0x000fc6000ff5e0ff */
[----:B------:R-:W3:Y:S04]  /*b8e0*/  LDL R22, [R1+0x9fc] ;  /* 0x0009fc0001167983 */ /* 0x000ee80000100800 */
[----:B------:R-:W4:Y:S04]  /*b8f0*/  LDL R28, [R1+0xa10] ;  /* 0x000a1000011c7983 */ /* 0x000f280000100800 */
[----:B0-----:R-:W3:Y:S04]  /*b900*/  LDL R26, [R1+0x9e4] ;  /* 0x0009e400011a7983 */ /* 0x001ee80000100800 */
[----:B------:R-:W4:Y:S04]  /*b910*/  LDL R27, [R1+0xa14] ;  /* 0x000a1400011b7983 */ /* 0x000f280000100800 */
[----:B------:R-:W4:Y:S04]  /*b920*/  LDL R5, [R1+0xa00] ;  /* 0x000a000001057983 */ /* 0x000f280000100800 */
[----:B------:R0:W4:Y:S04]  /*b930*/  @P0 LDG.E.U8 R25, desc[UR8][R6.64] ;  /* 0x0000000806190981 */ /* 0x000128000c1e1100 */
[----:B--2---:R1:W-:Y:S04]  /*b940*/  STL [R1+0x1128], R24 ;  /* 0x0011281801007387 */ /* 0x0043e80000100800 */
[----:B------:R-:W0:Y:S01]  /*b950*/  LDL R7, [R1+0xa18] ;  /* 0x000a180001077983 */ /* 0x000e220000100800 */
[----:B------:R-:W-:-:S02]  /*b960*/  ISETP.GT.AND P1, PT, R0, 0x1c, PT ;  /* 0x0000001c0000780c */ /* 0x000fc40003f24270 */
[----:B------:R-:W-:Y:S02]  /*b970*/  PRMT R21, RZ, 0x7610, R21 ;  /* 0x00007610ff157816 */ /* 0x000fe40000000015 */
[----:B------:R-:W-:Y:S02]  /*b980*/  PRMT R20, RZ, 0x7610, R20 ;  /* 0x00007610ff147816 */ /* 0x000fe40000000014 */
[----:B------:R-:W-:Y:S02]  /*b990*/  PRMT R19, RZ, 0x7610, R19 ;  /* 0x00007610ff137816 */ /* 0x000fe40000000013 */
[----:B---3--:R-:W-:Y:S02]  /*b9a0*/  IADD3.X R3, PT, PT, R26, UR11, RZ, P2, !PT ;  /* 0x0000000b1a037c10 */ /* 0x008fe400097fe4ff */
[----:B------:R-:W2:Y:S04]  /*b9b0*/  LDL R26, [R1+0xa0c] ;  /* 0x000a0c00011a7983 */ /* 0x000ea80000100800 */
[----:B------:R3:W2:Y:S01]  /*b9c0*/  @P0 LDG.E.U8 R21, desc[UR8][R2.64] ;  /* 0x0000000802150981 */ /* 0x0006a2000c1e1100 */
[----:B----4-:R-:W-:-:S04]  /*b9d0*/  IADD3 R4, P3, PT, R5, UR10, RZ ;  /* 0x0000000a05047c10 */ /* 0x010fc8000ff7e0ff */
[----:B------:R-:W-:-:S05]  /*b9e0*/  IADD3.X R5, PT, PT, R22, UR11, RZ, P3, !PT ;  /* 0x0000000b16057c10 */ /* 0x000fca0009ffe4ff */
[----:B------:R-:W4:Y:S01]  /*b9f0*/  @P0 LDG.E.U8 R20, desc[UR8][R4.64] ;  /* 0x0000000804140981 */ /* 0x000f22000c1e1100 */
[----:B0-----:R-:W-:-:S04]  /*ba00*/  IADD3 R6, P2, PT, R7, UR10, RZ ;  /* 0x0000000a07067c10 */ /* 0x001fc8000ff5e0ff */
[----:B------:R-:W-:-:S05]  /*ba10*/  IADD3.X R7, PT, PT, R27, UR11, RZ, P2, !PT ;  /* 0x0000000b1b077c10 */ /* 0x000fca00097fe4ff */
[----:B------:R-:W4:Y:S01]  /*ba20*/  @P1 LDG.E.U8 R19, desc[UR8][R6.64] ;  /* 0x0000000806131981 */ /* 0x000f22000c1e1100 */
[----:B---3--:R-:W-:Y:S02]  /*ba30*/  IADD3 R2, P3, PT, R28, UR10, RZ ;  /* 0x0000000a1c027c10 */ /* 0x008fe4000ff7e0ff */
[----:B------:R-:W-:Y:S01]  /*ba40*/  PRMT R18, RZ, 0x7610, R18 ;  /* 0x00007610ff127816 */ /* 0x000fe20000000012 */
[----:B------:R-:W-:Y:S01]  /*ba50*/  STL [R1+0x112c], R25 ;  /* 0x00112c1901007387 */ /* 0x000fe20000100800 */
[----:B--2---:R-:W-:-:S03]  /*ba60*/  IADD3.X R3, PT, PT, R26, UR11, RZ, P3, !PT ;  /* 0x0000000b1a037c10 */ /* 0x004fc60009ffe4ff */
[----:B-1----:R-:W2:Y:S04]  /*ba70*/  LDL R24, [R1+0xa08] ;  /* 0x000a080001187983 */ /* 0x002ea80000100800 */
[----:B------:R0:W-:Y:S04]  /*ba80*/  STL [R1+0x1130], R21 ;  /* 0x0011301501007387 */ /* 0x0001e80000100800 */
[----:B------:R-:W3:Y:S04]  /*ba90*/  LDL R22, [R1+0xa20] ;  /* 0x000a200001167983 */ /* 0x000ee80000100800 */
[----:B------:R-:W3:Y:S04]  /*baa0*/  @P1 LDG.E.U8 R18, desc[UR8][R2.64] ;  /* 0x0000000802121981 */ /* 0x000ee8000c1e1100 */
[----:B0-----:R-:W3:Y:S04]  /*bab0*/  LDL R21, [R1+0xa04] ;  /* 0x000a040001157983 */ /* 0x001ee80000100800 */
[----:B----4-:R0:W-:Y:S04]  /*bac0*/  STL [R1+0x1134], R20 ;  /* 0x0011341401007387 */ /* 0x0101e80000100800 */
[----:B0-----:R-:W4:Y:S04]  /*bad0*/  LDL R20, [R1+0xa38] ;  /* 0x000a380001147983 */ /* 0x001f280000100800 */
[----:B------:R-:W-:Y:S04]  /*bae0*/  STL [R1+0x111c], R19 ;  /* 0x00111c1301007387 */ /* 0x000fe80000100800 */
[----:B------:R-:W4:Y:S01]  /*baf0*/  LDL R27, [R1+0xa1c] ;  /* 0x000a1c00011b7983 */ /* 0x000f220000100800 */
[----:B------:R-:W-:-:S02]  /*bb00*/  PRMT R17, RZ, 0x7610, R17 ;  /* 0x00007610ff117816 */ /* 0x000fc40000000011 */
[----:B--2---:R-:W-:Y:S01]  /*bb10*/  IADD3 R4, P2, PT, R24, UR10, RZ ;  /* 0x0000000a18047c10 */ /* 0x004fe2000ff5e0ff */
[----:B------:R-:W2:Y:S01]  /*bb20*/  LDL R26, [R1+0xa34] ;  /* 0x000a3400011a7983 */ /* 0x000ea20000100800 */
[----:B------:R-:W-:Y:S02]  /*bb30*/  PRMT R16, RZ, 0x7610, R16 ;  /* 0x00007610ff107816 */ /* 0x000fe40000000010 */
[----:B---3--:R-:W-:Y:S01]  /*bb40*/  IADD3 R6, P3, PT, R22, UR10, RZ ;  /* 0x0000000a16067c10 */ /* 0x008fe2000ff7e0ff */
[----:B------:R0:W-:Y:S01]  /*bb50*/  STL [R1+0x1138], R18 ;  /* 0x0011381201007387 */ /* 0x0001e20000100800 */
[----:B------:R-:W-:-:S03]  /*bb60*/  IADD3.X R5, PT, PT, R21, UR11, RZ, P2, !PT ;  /* 0x0000000b15057c10 */ /* 0x000fc600097fe4ff */
[----:B------:R-:W3:Y:S04]  /*bb70*/  LDL R24, [R1+0xa28] ;  /* 0x000a280001187983 */ /* 0x000ee80000100800 */
[----:B------:R-:W3:Y:S04]  /*bb80*/  @P1 LDG.E.U8 R17, desc[UR8][R4.64] ;  /* 0x0000000804111981 */ /* 0x000ee8000c1e1100 */
[----:B0-----:R-:W3:Y:S04]  /*bb90*/  LDL R18, [R1+0xa24] ;  /* 0x000a240001127983 */ /* 0x001ee80000100800 */
[----:B------:R-:W3:Y:S01]  /*bba0*/  LDL R25, [R1+0xa30] ;  /* 0x000a300001197983 */ /* 0x000ee20000100800 */
[----:B----4-:R-:W-:-:S03]  /*bbb0*/  IADD3.X R7, PT, PT, R27, UR11, RZ, P3, !PT ;  /* 0x0000000b1b077c10 */ /* 0x010fc60009ffe4ff */
[----:B------:R-:W4:Y:S04]  /*bbc0*/  LDL R22, [R1+0xa2c] ;  /* 0x000a2c0001167983 */ /* 0x000f280000100800 */
[----:B------:R-:W4:Y:S01]  /*bbd0*/  @P1 LDG.E.U8 R16, desc[UR8][R6.64] ;  /* 0x0000000806101981 */ /* 0x000f22000c1e1100 */
[----:B------:R-:W-:Y:S02]  /*bbe0*/  ISETP.GT.AND P0, PT, R0, 0x1d, PT ;  /* 0x0000001d0000780c */ /* 0x000fe40003f04270 */
[----:B------:R-:W-:Y:S01]  /*bbf0*/  IADD3 R2, P2, PT, R20, UR10, RZ ;  /* 0x0000000a14027c10 */ /* 0x000fe2000ff5e0ff */
[----:B------:R-:W4:Y:S01]  /*bc00*/  LDL R21, [R1+0xa40] ;  /* 0x000a400001157983 */ /* 0x000f220000100800 */
[----:B------:R-:W-:Y:S02]  /*bc10*/  PRMT R15, RZ, 0x7610, R15 ;  /* 0x00007610ff0f7816 */ /* 0x000fe4000000000f */
[----:B--2---:R-:W-:Y:S01]  /*bc20*/  IADD3.X R3, PT, PT, R26, UR11, RZ, P2, !PT ;  /* 0x0000000b1a037c10 */ /* 0x004fe200097fe4ff */
[----:B------:R-:W2:Y:S04]  /*bc30*/  LDL R20, [R1+0xa3c] ;  /* 0x000a3c0001147983 */ /* 0x000ea80000100800 */
[----:B------:R-:W2:Y:S04]  /*bc40*/  LDL R19, [R1+0xa58] ;  /* 0x000a580001137983 */ /* 0x000ea80000100800 */
[----:B------:R0:W2:Y:S04]  /*bc50*/  @P0 LDG.E.U8 R15, desc[UR8][R2.64] ;  /* 0x00000008020f0981 */ /* 0x0000a8000c1e1100 */
[----:B---3--:R1:W-:Y:S01]  /*bc60*/  STL [R1+0x113c], R17 ;  /* 0x00113c1101007387 */ /* 0x0083e20000100800 */
[----:B0-----:R-:W-:-:S04]  /*bc70*/  IADD3 R2, P2, PT, R24, UR10, RZ ;  /* 0x0000000a18027c10 */ /* 0x001fc8000ff5e0ff */
[----:B------:R-:W-:Y:S02]  /*bc80*/  IADD3.X R3, PT, PT, R18, UR11, RZ, P2, !PT ;  /* 0x0000000b12037c10 */ /* 0x000fe400097fe4ff */
[----:B------:R-:W-:Y:S01]  /*bc90*/  IADD3 R4, P1, PT, R25, UR10, RZ ;  /* 0x0000000a19047c10 */ /* 0x000fe2000ff3e0ff */
[----:B----4-:R0:W-:Y:S04]  /*bca0*/  STL [R1+0x1140], R16 ;  /* 0x0011401001007387 */ /* 0x0101e80000100800 */
[----:B------:R-:W3:Y:S04]  /*bcb0*/  LDL R18, [R1+0xa54] ;  /* 0x000a540001127983 */ /* 0x000ee80000100800 */
[----:B-1----:R-:W4:Y:S04]  /*bcc0*/  LDL R17, [R1+0xa50] ;  /* 0x000a500001117983 */ /* 0x002f280000100800 */
[----:B0-----:R-:W4:Y:S04]  /*bcd0*/  LDL R16, [R1+0xa4c] ;  /* 0x000a4c0001107983 */ /* 0x001f280000100800 */
[----:B------:R-:W4:Y:S04]  /*bce0*/  LDL R25, [R1+0xa48] ;  /* 0x000a480001197983 */ /* 0x000f280000100800 */
[----:B------:R-:W4:Y:S01]  /*bcf0*/  LDL R24, [R1+0xa44] ;  /* 0x000a440001187983 */ /* 0x000f220000100800 */
[----:B------:R-:W-:-:S02]  /*bd00*/  PRMT R13, RZ, 0x7610, R13 ;  /* 0x00007610ff0d7816 */ /* 0x000fc4000000000d */
[----:B------:R-:W-:Y:S02]  /*bd10*/  IADD3.X R5, PT, PT, R22, UR11, RZ, P1, !PT ;  /* 0x0000000b16057c10 */ /* 0x000fe40008ffe4ff */
[----:B------:R-:W-:Y:S01]  /*bd20*/  PRMT R14, RZ, 0x7610, R14 ;  /* 0x00007610ff0e7816 */ /* 0x000fe2000000000e */
[----:B------:R-:W4:Y:S01]  /*bd30*/  LDL R22, [R1+0xa60] ;  /* 0x000a600001167983 */ /* 0x000f220000100800 */
[----:B------:R-:W-:-:S03]  /*bd40*/  ISETP.GT.AND P2, PT, R0, 0x1e, PT ;  /* 0x0000001e0000780c */ /* 0x000fc60003f44270 */
[----:B------:R0:W4:Y:S04]  /*bd50*/  @P0 LDG.E.U8 R13, desc[UR8][R4.64] ;  /* 0x00000008040d0981 */ /* 0x000128000c1e1100 */
[----:B------:R1:W4:Y:S01]  /*bd60*/  @P0 LDG.E.U8 R14, desc[UR8][R2.64] ;  /* 0x00000008020e0981 */ /* 0x000322000c1e1100 */
[----:B0-----:R-:W-:Y:S02]  /*bd70*/  IADD3 R4, P1, PT, R21, UR10, RZ ;  /* 0x0000000a15047c10 */ /* 0x001fe4000ff3e0ff */
[----:B------:R-:W-:Y:S01]  /*bd80*/  PRMT R11, RZ, 0x7610, R11 ;  /* 0x00007610ff0b7816 */ /* 0x000fe2000000000b */
[----:B------:R-:W4:Y:S01]  /*bd90*/  LDL R21, [R1+0xa5c] ;  /* 0x000a5c0001157983 */ /* 0x000f220000100800 */
[----:B--2---:R-:W-:Y:S02]  /*bda0*/  IADD3.X R5, PT, PT, R20, UR11, RZ, P1, !PT ;  /* 0x0000000b14057c10 */ /* 0x004fe40008ffe4ff */
[----:B-1----:R-:W-:Y:S01]  /*bdb0*/  IADD3 R2, P1, PT, R19, UR10, RZ ;  /* 0x0000000a13027c10 */ /* 0x002fe2000ff3e0ff */
[----:B------:R-:W2:Y:S01]  /*bdc0*/  LDL R20, [R1+0xa78] ;  /* 0x000a780001147983 */ /* 0x000ea20000100800 */
[----:B------:R-:W-:-:S02]  /*bdd0*/  PRMT R12, RZ, 0x7610, R12 ;  /* 0x00007610ff0c7816 */ /* 0x000fc4000000000c */
[----:B------:R-:W-:Y:S01]  /*bde0*/  PRMT R10, RZ, 0x7610, R10 ;  /* 0x00007610ff0a7816 */ /* 0x000fe2000000000a */
[----:B------:R-:W2:Y:S04]  /*bdf0*/  LDL R19, [R1+0xa74] ;  /* 0x000a740001137983 */ /* 0x000ea80000100800 */
[----:B------:R-:W2:Y:S01]  /*be00*/  @P0 LDG.E.U8 R12, desc[UR8][R4.64] ;  /* 0x00000008040c0981 */ /* 0x000ea2000c1e1100 */
[----:B------:R-:W-:Y:S02]  /*be10*/  PRMT R9, RZ, 0x7610, R9 ;  /* 0x00007610ff097816 */ /* 0x000fe40000000009 */
[----:B---3--:R-:W-:Y:S02]  /*be20*/  IADD3.X R3, PT, PT, R18, UR11, RZ, P1, !PT ;  /* 0x0000000b12037c10 */ /* 0x008fe40008ffe4ff */
[----:B------:R-:W3:Y:S04]  /*be30*/  LDL R18, [R1+0xa70] ;  /* 0x000a700001127983 */ /* 0x000ee80000100800 */
[----:B------:R4:W2:Y:S02]  /*be40*/  @P2 LDG.E.U8 R11, desc[UR8][R2.64] ;  /* 0x00000008020b2981 */ /* 0x0008a4000c1e1100 */
[----:B----4-:R-:W-:-:S04]  /*be50*/  IADD3 R2, P0, PT, R17, UR10, RZ ;  /* 0x0000000a11027c10 */ /* 0x010fc8000ff1e0ff */
[----:B------:R-:W-:-:S05]  /*be60*/  IADD3.X R3, PT, PT, R16, UR11, RZ, P0, !PT ;  /* 0x0000000b10037c10 */ /* 0x000fca00087fe4ff */
[----:B------:R0:W4:Y:S02]  /*be70*/  @P2 LDG.E.U8 R10, desc[UR8][R2.64] ;  /* 0x00000008020a2981 */ /* 0x000124000c1e1100 */
[----:B0-----:R-:W-:-:S04]  /*be80*/  IADD3 R2, P0, PT, R25, UR10, RZ ;  /* 0x0000000a19027c10 */ /* 0x001fc8000ff1e0ff */
[----:B------:R-:W-:-:S05]  /*be90*/  IADD3.X R3, PT, PT, R24, UR11, RZ, P0, !PT ;  /* 0x0000000b18037c10 */ /* 0x000fca00087fe4ff */
[----:B------:R-:W3:Y:S04]  /*bea0*/  @P2 LDG.E.U8 R9, desc[UR8][R2.64] ;  /* 0x0000000802092981 */ /* 0x000ee8000c1e1100 */
[----:B--2---:R0:W-:Y:S04]  /*beb0*/  STL [R1+0x10e4], R11 ;  /* 0x0010e40b01007387 */ /* 0x0041e80000100800 */
[----:B------:R-:W2:Y:S04]  /*bec0*/  LDL R17, [R1+0xa6c] ;  /* 0x000a6c0001117983 */ /* 0x000ea80000100800 */
[----:B------:R-:W2:Y:S04]  /*bed0*/  LDL R16, [R1+0xa68] ;  /* 0x000a680001107983 */ /* 0x000ea80000100800 */
[----:B0-----:R-:W2:Y:S04]  /*bee0*/  LDL R11, [R1+0xa64] ;  /* 0x000a6400010b7983 */ /* 0x001ea80000100800 */
[----:B----4-:R0:W-:Y:S04]  /*bef0*/  STL [R1+0x10e8], R10 ;  /* 0x0010e80a01007387 */ /* 0x0101e80000100800 */
[----:B---3--:R1:W-:Y:S04]  /*bf00*/  STL [R1+0x10ec], R9 ;  /* 0x0010ec0901007387 */ /* 0x0083e80000100800 */
[----:B0-----:R-:W3:Y:S04]  /*bf10*/  LDL R10, [R1+0xa80] ;  /* 0x000a8000010a7983 */ /* 0x001ee80000100800 */
[----:B-1----:R-:W4:Y:S01]  /*bf20*/  LDL R9, [R1+0xa7c] ;  /* 0x000a7c0001097983 */ /* 0x002f220000100800 */
[----:B------:R-:W-:-:S02]  /*bf30*/  IADD3 R2, P0, PT, R22, UR10, RZ ;  /* 0x0000000a16027c10 */ /* 0x000fc4000ff1e0ff */
[----:B------:R-:W-:Y:S02]  /*bf40*/  PRMT R8, RZ, 0x7610, R8 ;  /* 0x00007610ff087816 */ /* 0x000fe40000000008 */
[----:B------:R-:W-:Y:S02]  /*bf50*/  IADD3.X R3, PT, PT, R21, UR11, RZ, P0, !PT ;  /* 0x0000000b15037c10 */ /* 0x000fe400087fe4ff */
[----:B------:R-:W-:-:S03]  /*bf60*/  ISETP.GT.AND P1, PT, R0, 0x1f, PT ;  /* 0x0000001f0000780c */ /* 0x000fc60003f24270 */
[----:B------:R0:W4:Y:S01]  /*bf70*/  @P2 LDG.E.U8 R8, desc[UR8][R2.64] ;  /* 0x0000000802082981 */ /* 0x000122000c1e1100 */
[----:B------:R-:W-:Y:S02]  /*bf80*/  PRMT R7, RZ, 0x7610, R7 ;  /* 0x00007610ff077816 */ /* 0x000fe40000000007 */
[----:B0-----:R-:W-:-:S04]  /*bf90*/  IADD3 R2, P0, PT, R20, UR10, RZ ;  /* 0x0000000a14027c10 */ /* 0x001fc8000ff1e0ff */
[----:B------:R-:W-:-:S05]  /*bfa0*/  IADD3.X R3, PT, PT, R19, UR11, RZ, P0, !PT ;  /* 0x0000000b13037c10 */ /* 0x000fca00087fe4ff */
[----:B------:R0:W4:Y:S01]  /*bfb0*/  @P1 LDG.E.U8 R7, desc[UR8][R2.64] ;  /* 0x0000000802071981 */ /* 0x000122000c1e1100 */
[----:B------:R-:W-:Y:S02]  /*bfc0*/  PRMT R6, RZ, 0x7610, R6 ;  /* 0x00007610ff067816 */ /* 0x000fe40000000006 */
[----:B0-----:R-:W-:Y:S02]  /*bfd0*/  IADD3 R2, P0, PT, R18, UR10, RZ ;  /* 0x0000000a12027c10 */ /* 0x001fe4000ff1e0ff */
[----:B------:R-:W-:Y:S02]  /*bfe0*/  PRMT R4, RZ, 0x7610, R4 ;  /* 0x00007610ff047816 */ /* 0x000fe40000000004 */
[----:B------:R-:W-:Y:S02]  /*bff0*/  PRMT R5, RZ, 0x7610, R5 ;  /* 0x00007610ff057816 */ /* 0x000fe40000000005 */
[----:B--2---:R-:W-:-:S05]  /*c000*/  IADD3.X R3, PT, PT, R17, UR11, RZ, P0, !PT ;  /* 0x0000000b11037c10 */ /* 0x004fca00087fe4ff */
[----:B------:R0:W2:Y:S02]  /*c010*/  @P1 LDG.E.U8 R6, desc[UR8][R2.64] ;  /* 0x0000000802061981 */ /* 0x0000a4000c1e1100 */
[----:B0-----:R-:W-:-:S04]  /*c020*/  IADD3 R2, P0, PT, R16, UR10, RZ ;  /* 0x0000000a10027c10 */ /* 0x001fc8000ff1e0ff */
[----:B------:R-:W-:-:S05]  /*c030*/  IADD3.X R3, PT, PT, R11, UR11, RZ, P0, !PT ;  /* 0x0000000b0b037c10 */ /* 0x000fca00087fe4ff */
[----:B------:R3:W2:Y:S02]  /*c040*/  @P1 LDG.E.U8 R4, desc[UR8][R2.64] ;  /* 0x0000000802041981 */ /* 0x0006a4000c1e1100 */
[----:B---3--:R-:W-:-:S04]  /*c050*/  IADD3 R2, P0, PT, R10, UR10, RZ ;  /* 0x0000000a0a027c10 */ /* 0x008fc8000ff1e0ff */
[----:B----4-:R-:W-:-:S05]  /*c060*/  IADD3.X R3, PT, PT, R9, UR11, RZ, P0, !PT ;  /* 0x0000000b09037c10 */ /* 0x010fca00087fe4ff */
[----:B------:R-:W3:Y:S04]  /*c070*/  @P1 LDG.E.U8 R5, desc[UR8][R2.64] ;  /* 0x0000000802051981 */ /* 0x000ee8000c1e1100 */
[----:B------:R-:W-:Y:S04]  /*c080*/  STL [R1+0x10f0], R8 ;  /* 0x0010f00801007387 */ /* 0x000fe80000100800 */
[----:B------:R-:W-:Y:S04]  /*c090*/  STL [R1+0x10cc], R0 ;  /* 0x0010cc0001007387 */ /* 0x000fe80000100800 */
[----:B------:R0:W-:Y:S04]  /*c0a0*/  STL [R1+0x10d0], R7 ;  /* 0x0010d00701007387 */ /* 0x0001e80000100800 */
[----:B------:R-:W4:Y:S04]  /*c0b0*/  LDL.LU R21, [R1+0x5b0] ;  /* 0x0005b00001157983 */ /* 0x000f280000300800 */
[----:B------:R-:W4:Y:S04]  /*c0c0*/  LDL.LU R25, [R1+0x5b8] ;  /* 0x0005b80001197983 */ /* 0x000f280000300800 */
[----:B------:R-:W4:Y:S01]  /*c0d0*/  LDL.LU R24, [R1+0x5b4] ;  /* 0x0005b40001187983 */ /* 0x000f220000300800 */
[----:B------:R-:W1:Y:S01]  /*c0e0*/  S2R R11, SR_TID.X ;  /* 0x00000000000b7919 */ /* 0x000e620000002100 */
[----:B------:R-:W-:Y:S06]  /*c0f0*/  BAR.SYNC.DEFER_BLOCKING 0x0 ;  /* 0x0000000000007b1d */ /* 0x000fec0000010000 */
[----:B--2---:R-:W-:Y:S04]  /*c100*/  STL [R1+0x10d8], R6 ;  /* 0x0010d80601007387 */ /* 0x004fe80000100800 */
[----:B------:R-:W2:Y:S04]  /*c110*/  LDL.LU R28, [R1+0x5ac] ;  /* 0x0005ac00011c7983 */ /* 0x000ea80000300800 */
[----:B0-----:R-:W2:Y:S04]  /*c120*/  LDL.LU R7, [R1+0x4b0] ;  /* 0x0004b00001077983 */ /* 0x001ea80000300800 */
[----:B------:R-:W2:Y:S04]  /*c130*/  LDL.LU R0, [R1+0x4b4] ;  /* 0x0004b40001007983 */ /* 0x000ea80000300800 */
[----:B------:R-:W2:Y:S04]  /*c140*/  LDL.LU R8, [R1+0x4b8] ;  /* 0x0004b80001087983 */ /* 0x000ea80000300800 */
[----:B------:R-:W2:Y:S04]  /*c150*/  LDL.LU R27, [R1+0x4ac] ;  /* 0x0004ac00011b7983 */ /* 0x000ea80000300800 */
[----:B------:R0:W-:Y:S04]  /*c160*/  STL [R1+0x10dc], R4 ;  /* 0x0010dc0401007387 */ /* 0x0001e80000100800 */
[----:B0-----:R-:W2:Y:S04]  /*c170*/  LDL.LU R4, [R1+0x52c] ;  /* 0x00052c0001047983 */ /* 0x001ea80000300800 */
[----:B------:R-:W2:Y:S04]  /*c180*/  LDL.LU R19, [R1+0x20] ;  /* 0x0000200001137983 */ /* 0x000ea80000300800 */
[----:B------:R-:W2:Y:S04]  /*c190*/  LDL.LU R26, [R1+0x24] ;  /* 0x00002400011a7983 */ /* 0x000ea80000300800 */
[----:B------:R-:W2:Y:S04]  /*c1a0*/  LDL.LU R2, [R1+0x534] ;  /* 0x0005340001027983 */ /* 0x000ea80000300800 */
[----:B------:R-:W2:Y:S04]  /*c1b0*/  LDL.LU R3, [R1+0x538] ;  /* 0x0005380001037983 */ /* 0x000ea80000300800 */
[----:B---3--:R0:W-:Y:S04]  /*c1c0*/  STL [R1+0x10e0], R5 ;  /* 0x0010e00501007387 */ /* 0x0081e80000100800 */
[----:B0-----:R-:W3:Y:S01]  /*c1d0*/  LDL.LU R5, [R1+0x530] ;  /* 0x0005300001057983 */ /* 0x001ee20000300800 */
[----:B-1----:R-:W-:-:S03]  /*c1e0*/  LOP3.LUT R22, R11, 0x3f, RZ, 0xc0, !PT ;  /* 0x0000003f0b167812 */ /* 0x002fc600078ec0ff */
[----:B------:R-:W3:Y:S04]  /*c1f0*/  LDL.LU R6, [R1+0x5a0] ;  /* 0x0005a00001067983 */ /* 0x000ee80000300800 */
[----:B------:R-:W3:Y:S04]  /*c200*/  LDL.LU R9, [R1+0x5a8] ;  /* 0x0005a80001097983 */ /* 0x000ee80000300800 */
[----:B------:R-:W3:Y:S04]  /*c210*/  LDL.LU R10, [R1+0x5a4] ;  /* 0x0005a400010a7983 */ /* 0x000ee80000300800 */
[----:B------:R-:W3:Y:S04]  /*c220*/  LDL.LU R16, [R1+0x59c] ;  /* 0x00059c0001107983 */ /* 0x000ee80000300800 */
[----:B------:R-:W3:Y:S04]  /*c230*/  LDL.LU R17, [R1+0x520] ;  /* 0x0005200001117983 */ /* 0x000ee80000300800 */
[----:B------:R-:W3:Y:S04]  /*c240*/  LDL.LU R18, [R1+0x528] ;  /* 0x0005280001127983 */ /* 0x000ee80000300800 */
[----:B----4-:R0:W-:Y:S04]  /*c250*/  STS.U8 [R22+UR4], R21 ;  /* 0x0000001516007988 */ /* 0x0101e80008000004 */
[----:B------:R-:W4:Y:S04]  /*c260*/  LDL.LU R20, [R1+0x524] ;  /* 0x0005240001147983 */ /* 0x000f280000300800 */
[----:B------:R1:W-:Y:S04]  /*c270*/  STS.U8 [R22+UR4+0x40], R25 ;  /* 0x0000401916007988 */ /* 0x0003e80008000004 */
[----:B0-----:R-:W4:Y:S04]  /*c280*/  LDL.LU R21, [R1+0x51c] ;  /* 0x00051c0001157983 */ /* 0x001f280000300800 */
[----:B------:R0:W-:Y:S04]  /*c290*/  STS.U8 [R22+UR4+0x80], R24 ;  /* 0x0000801816007988 */ /* 0x0001e80008000004 */
[----:B-1----:R-:W4:Y:S04]  /*c2a0*/  LDL.LU R25, [R1+0x4a0] ;  /* 0x0004a00001197983 */ /* 0x002f280000300800 */
[----:B0-----:R-:W4:Y:S04]  /*c2b0*/  LDL.LU R24, [R1+0x4a8] ;  /* 0x0004a80001187983 */ /* 0x001f280000300800 */
[----:B--2---:R0:W-:Y:S04]  /*c2c0*/  STS.U8 [R22+UR4+0xc0], R28 ;  /* 0x0000c01c16007988 */ /* 0x0041e80008000004 */
[----:B0-----:R-:W2:Y:S04]  /*c2d0*/  LDL.LU R28, [R1+0x1144] ;  /* 0x00114400011c7983 */ /* 0x001ea80000300800 */
[----:B---3--:R-:W-:Y:S04]  /*c2e0*/  STS.U8 [R22+UR4+0x840], R5 ;  /* 0x0008400516007988 */ /* 0x008fe80008000004 */
[----:B------:R-:W-:Y:S04]  /*c2f0*/  STS.U8 [R22+UR4+0x800], R2 ;  /* 0x0008000216007988 */ /* 0x000fe80008000004 */
[----:B------:R-:W-:Y:S04]  /*c300*/  STS.U8 [R22+UR4+0x8c0], R3 ;  /* 0x0008c00316007988 */ /* 0x000fe80008000004 */
[----:B------:R-:W-:Y:S04]  /*c310*/  STS.U8 [R22+UR4+0x880], R4 ;  /* 0x0008800416007988 */ /* 0x000fe80008000004 */
[----:B------:R-:W-:Y:S04]  /*c320*/  STS.U8 [R22+UR4+0x1000], R7 ;  /* 0x0010000716007988 */ /* 0x000fe80008000004 */
[----:B------:R-:W-:Y:S04]  /*c330*/  STS.U8 [R22+UR4+0x1040], R0 ;  /* 0x0010400016007988 */ /* 0x000fe80008000004 */
[----:B------:R-:W-:Y:S04]  /*c340*/  STS.U8 [R22+UR4+0x1080], R8 ;  /* 0x0010800816007988 */ /* 0x000fe80008000004 */
[----:B------:R0:W-:Y:S04]  /*c350*/  STS.U8 [R22+UR4+0x10c0], R27 ;  /* 0x0010c01b16007988 */ /* 0x0001e80008000004 */
[----:B0-----:R-:W3:Y:S04]  /*c360*/  LDL.LU R27, [R1+0x4a4] ;  /* 0x0004a400011b7983 */ /* 0x001ee80000300800 */
[----:B------:R-:W3:Y:S04]  /*c370*/  LDL.LU R7, [R1+0x49c] ;  /* 0x00049c0001077983 */ /* 0x000ee80000300800 */
[----:B------:R-:W3:Y:S04]  /*c380*/  LDL.LU R8, [R1+0xc] ;  /* 0x00000c0001087983 */ /* 0x000ee80000300800 */
[----:B--2---:R0:W-:Y:S02]  /*c390*/  STS.U8 [R22+UR4+0x1840], R28 ;  /* 0x0018401c16007988 */ /* 0x0041e40008000004 */
[----:B0-----:R-:W0:Y:S02]  /*c3a0*/  S2R R28, SR_TID.X ;  /* 0x00000000001c7919 */ /* 0x001e240000002100 */
[----:B------:R1:W-:Y:S04]  /*c3b0*/  STS.U8 [R22+UR4+0x1800], R19 ;  /* 0x0018001316007988 */ /* 0x0003e80008000004 */
[----:B------:R2:W-:Y:S04]  /*c3c0*/  STS.U8 [R22+UR4+0x18c0], R26 ;  /* 0x0018c01a16007988 */ /* 0x0005e80008000004 */
[----:B------:R0:W-:Y:S04]  /*c3d0*/  STS.U8 [R22+UR4+0x1880], R23 ;  /* 0x0018801716007988 */ /* 0x0001e80008000004 */
[----:B-1----:R-:W3:Y:S04]  /*c3e0*/  LDL.LU R19, [R1+0x14] ;  /* 0x0000140001137983 */ /* 0x002ee80000300800 */
[----:B--2---:R-:W2:Y:S01]  /*c3f0*/  LDL.LU R26, [R1+0x10] ;  /* 0x00001000011a7983 */ /* 0x004ea20000300800 */
[----:B0-----:R-:W-:-:S04]  /*c400*/  LOP3.LUT R28, R28, 0x3f, RZ, 0xc0, !PT ;  /* 0x0000003f1c1c7812 */ /* 0x001fc800078ec0ff */
[----:B------:R-:W-:Y:S02]  /*c410*/  LOP3.LUT R0, R28, 0x8, RZ, 0x3c, !PT ;  /* 0x000000081c007812 */ /* 0x000fe400078e3cff */
[----:B------:R-:W2:Y:S04]  /*c420*/  LDL.LU R28, [R1+0x590] ;  /* 0x00059000011c7983 */ /* 0x000ea80000300800 */
[----:B------:R-:W-:Y:S04]  /*c430*/  STS.U8 [R0+UR4+0x100], R6 ;  /* 0x0001000600007988 */ /* 0x000fe80008000004 */
[----:B------:R-:W-:Y:S04]  /*c440*/  STS.U8 [R0+UR4+0x140], R9 ;  /* 0x0001400900007988 */ /* 0x000fe80008000004 */
[----:B------:R-:W-:Y:S04]  /*c450*/  STS.U8 [R0+UR4+0x180], R10 ;  /* 0x0001800a00007988 */ /* 0x000fe80008000004 */
[----:B------:R0:W-:Y:S04]  /*c460*/  STS.U8 [R0+UR4+0x1c0], R16 ;  /* 0x0001c01000007988 */ /* 0x0001e80008000004 */
[----:B------:R-:W-:Y:S04]  /*c470*/  STS.U8 [R0+UR4+0x940], R17 ;  /* 0x0009401100007988 */ /* 0x000fe80008000004 */
[----:B------:R-:W-:Y:S04]  /*c480*/  STS.U8 [R0+UR4+0x900], R18 ;  /* 0x0009001200007988 */ /* 0x000fe80008000004 */
[----:B----4-:R-:W-:Y:S04]  /*c490*/  STS.U8 [R0+UR4+0x9c0], R20 ;  /* 0x0009c01400007988 */ /* 0x010fe80008000004 */
[----:B------:R-:W-:Y:S04]  /*c4a0*/  STS.U8 [R0+UR4+0x980], R21 ;  /* 0x0009801500007988 */ /* 0x000fe80008000004 */
[----:B------:R-:W-:Y:S04]  /*c4b0*/  STS.U8 [R0+UR4+0x1100], R25 ;  /* 0x0011001900007988 */ /* 0x000fe80008000004 */
[----:B------:R1:W-:Y:S04]  /*c4c0*/  STS.U8 [R0+UR4+0x1140], R24 ;  /* 0x0011401800007988 */ /* 0x0003e80008000004 */
[----:B------:R-:W4:Y:S04]  /*c4d0*/  LDL.LU R23, [R1+0x594] ;  /* 0x0005940001177983 */ /* 0x000f280000300800 */
[----:B0-----:R-:W4:Y:S01]  /*c4e0*/  LDL.LU R16, [R1+0x598] ;  /* 0x0005980001107983 */ /* 0x001f220000300800 */
[----:B-1----:R-:W0:Y:S03]  /*c4f0*/  S2R R24, SR_TID.X ;  /* 0x0000000000187919 */ /* 0x002e260000002100 */
[----:B------:R-:W4:Y:S04]  /*c500*/  LDL.LU R17, [R1+0x58c] ;  /* 0x00058c0001117983 */ /* 0x000f280000300800 */
[----:B------:R-:W4:Y:S04]  /*c510*/  LDL.LU R18, [R1+0x510] ;  /* 0x0005100001127983 */ /* 0x000f280000300800 */
[----:B------:R-:W4:Y:S04]  /*c520*/  LDL.LU R20, [R1+0x514] ;  /* 0x0005140001147983 */ /* 0x000f280000300800 */
[----:B------:R-:W4:Y:S04]  /*c530*/  LDL.LU R21, [R1+0x518] ;  /* 0x0005180001157983 */ /* 0x000f280000300800 */
[----:B------:R-:W4:Y:S04]  /*c540*/  LDL.LU R25, [R1+0x50c] ;  /* 0x00050c0001197983 */ /* 0x000f280000300800 */
[----:B------:R-:W4:Y:S04]  /*c550*/  LDL.LU R9, [R1+0x490] ;  /* 0x0004900001097983 */ /* 0x000f280000300800 */
[----:B------:R-:W4:Y:S01]  /*c560*/  LDL.LU R10, [R1+0x494] ;  /* 0x00049400010a7983 */ /* 0x000f220000300800 */
[----:B0-----:R-:W-:-:S03]  /*c570*/  LOP3.LUT R2, R24, 0x3f, RZ, 0xc0, !PT ;  /* 0x0000003f18027812 */ /* 0x001fc600078ec0ff */
[----:B---3--:R0:W-:Y:S04]  /*c580*/  STS.U8 [R0+UR4+0x1180], R27 ;  /* 0x0011801b00007988 */ /* 0x0081e80008000004 */
[----:B------:R-:W3:Y:S04]  /*c590*/  LDL.LU R24, [R1+0x498] ;  /* 0x0004980001187983 */ /* 0x000ee80000300800 */
[----:B0-----:R-:W3:Y:S04]  /*c5a0*/  LDL.LU R27, [R1+0x48c] ;  /* 0x00048c00011b7983 */ /* 0x001ee80000300800 */
[----:B------:R-:W-:Y:S04]  /*c5b0*/  STS.U8 [R0+UR4+0x11c0], R7 ;  /* 0x0011c00700007988 */ /* 0x000fe80008000004 */
[----:B------:R-:W-:Y:S01]  /*c5c0*/  STS.U8 [R0+UR4+0x1940], R8 ;  /* 0x0019400800007988 */ /* 0x000fe20008000004 */
[----:B------:R-:W-:-:S03]  /*c5d0*/  LOP3.LUT R5, R2, 0x10, RZ, 0x3c, !PT ;  /* 0x0000001002057812 */ /* 0x000fc600078e3cff */
[----:B------:R-:W-:Y:S04]  /*c5e0*/  STS.U8 [R0+UR4+0x1900], R19 ;  /* 0x0019001300007988 */ /* 0x000fe80008000004 */
[----:B--2---:R0:W-:Y:S04]  /*c5f0*/  STS.U8 [R0+UR4+0x19c0], R26 ;  /* 0x0019c01a00007988 */ /* 0x0041e80008000004 */
[----:B------:R1:W-:Y:S04]  /*c600*/  STS.U8 [R0+UR4+0x1980], R29 ;  /* 0x0019801d00007988 */ /* 0x0003e80008000004 */
[----:B0-----:R-:W2:Y:S04]  /*c610*/  LDL.LU R26, [R1] ;  /* 0x00000000011a7983 */ /* 0x001ea80000300800 */
[----:B------:R-:W2:Y:S04]  /*c620*/  LDL.LU R3, [R1+0x580] ;  /* 0x0005800001037983 */ /* 0x000ea80000300800 */
[----:B------:R-:W2:Y:S04]  /*c630*/  LDL.LU R4, [R1+0x588] ;  /* 0x0005880001047983 */ /* 0x000ea80000300800 */
[----:B------:R-:W2:Y:S04]  /*c640*/  LDL.LU R6, [R1+0x584] ;  /* 0x0005840001067983 */ /* 0x000ea80000300800 */
[----:B------:R-:W2:Y:S04]  /*c650*/  LDL.LU R7, [R1+0x57c] ;  /* 0x00057c0001077983 */ /* 0x000ea80000300800 */
[----:B-1----:R-:W2:Y:S04]  /*c660*/  LDL.LU R0, [R1+0x500] ;  /* 0x0005000001007983 */ /* 0x002ea80000300800 */
[----:B------:R-:W2:Y:S04]  /*c670*/  LDL.LU R8, [R1+0x508] ;  /* 0x0005080001087983 */ /* 0x000ea80000300800 */
[----:B------:R-:W2:Y:S04]  /*c680*/  LDL.LU R19, [R1+0x504] ;  /* 0x0005040001137983 */ /* 0x000ea80000300800 */
[----:B------:R0:W-:Y:S04]  /*c690*/  STS.U8 [R5+UR4+0x200], R28 ;  /* 0x0002001c05007988 */ /* 0x0001e80008000004 */
[----:B------:R-:W2:Y:S04]  /*c6a0*/  LDL.LU R29, [R1+0x4fc] ;  /* 0x0004fc00011d7983 */ /* 0x000ea80000300800 */
[----:B0-----:R-:W2:Y:S04]  /*c6b0*/  LDL.LU R28, [R1+0x480] ;  /* 0x00048000011c7983 */ /* 0x001ea80000300800 */
[----:B----4-:R0:W-:Y:S04]  /*c6c0*/  STS.U8 [R5+UR4+0x240], R23 ;  /* 0x0002401705007988 */ /* 0x0101e80008000004 */
[----:B------:R1:W-:Y:S04]  /*c6d0*/  STS.U8 [R5+UR4+0x280], R16 ;  /* 0x0002801005007988 */ /* 0x0003e80008000004 */
[----:B0-----:R-:W4:Y:S04]  /*c6e0*/  LDL.LU R23, [R1+0x488] ;  /* 0x0004880001177983 */ /* 0x001f280000300800 */
[----:B-1----:R-:W2:Y:S04]  /*c6f0*/  LDL.LU R16, [R1+0x1140] ;  /* 0x0011400001107983 */ /* 0x002ea80000300800 */
[----:B------:R0:W-:Y:S04]  /*c700*/  STS.U8 [R5+UR4+0x2c0], R17 ;  /* 0x0002c01105007988 */ /* 0x0001e80008000004 */
[----:B------:R1:W-:Y:S04]  /*c710*/  STS.U8 [R5+UR4+0xa40], R18 ;  /* 0x000a401205007988 */ /* 0x0003e80008000004 */
[----:B------:R1:W-:Y:S04]  /*c720*/  STS.U8 [R5+UR4+0xa00], R20 ;  /* 0x000a001405007988 */ /* 0x0003e80008000004 */
[----:B0-----:R-:W2:Y:S04]  /*c730*/  LDL.LU R17, [R1+0x113c] ;  /* 0x00113c0001117983 */ /* 0x001ea80000300800 */
[----:B-1----:R-:W2:Y:S04]  /*c740*/  LDL.LU R18, [R1+0x1138] ;  /* 0x0011380001127983 */ /* 0x002ea80000300800 */
[----:B------:R-:W2:Y:S04]  /*c750*/  LDL.LU R20, [R1+0x1134] ;  /* 0x0011340001147983 */ /* 0x000ea80000300800 */
[----:B------:R0:W-:Y:S04]  /*c760*/  STS.U8 [R5+UR4+0xac0], R21 ;  /* 0x000ac01505007988 */ /* 0x0001e80008000004 */
[----:B------:R1:W-:Y:S04]  /*c770*/  STS.U8 [R5+UR4+0xa80], R25 ;  /* 0x000a801905007988 */ /* 0x0003e80008000004 */
[----:B------:R3:W-:Y:S04]  /*c780*/  STS.U8 [R5+UR4+0x1200], R9 ;  /* 0x0012000905007988 */ /* 0x0007e80008000004 */
[----:B0-----:R-:W2:Y:S04]  /*c790*/  LDL.LU R21, [R1+0x1130] ;  /* 0x0011300001157983 */ /* 0x001ea80000300800 */
[----:B-1----:R-:W2:Y:S04]  /*c7a0*/  LDL.LU R25, [R1+0x112c] ;  /* 0x00112c0001197983 */ /* 0x002ea80000300800 */
[----:B------:R0:W-:Y:S04]  /*c7b0*/  STS.U8 [R5+UR4+0x1240], R10 ;  /* 0x0012400a05007988 */ /* 0x0001e80008000004 */
[----:B---3--:R-:W3:Y:S04]  /*c7c0*/  LDL.LU R9, [R1+0x484] ;  /* 0x0004840001097983 */ /* 0x008ee80000300800 */
[----:B------:R1:W-:Y:S04]  /*c7d0*/  STS.U8 [R5+UR4+0x1280], R24 ;  /* 0x0012801805007988 */ /* 0x0003e80008000004 */
[----:B0-----:R-:W2:Y:S04]  /*c7e0*/  LDL.LU R10, [R1+0x47c] ;  /* 0x00047c00010a7983 */ /* 0x001ea80000300800 */
[----:B------:R0:W-:Y:S04]  /*c7f0*/  STS.U8 [R5+UR4+0x12c0], R27 ;  /* 0x0012c01b05007988 */ /* 0x0001e80008000004 */
[----:B-1----:R-:W2:Y:S04]  /*c800*/  LDL.LU R24, [R1+0x1128] ;  /* 0x0011280001187983 */ /* 0x002ea80000300800 */
[----:B0-----:R-:W2:Y:S04]  /*c810*/  LDL.LU R27, [R1+0x1124] ;  /* 0x00112400011b7983 */ /* 0x001ea80000300800 */
[----:B--2---:R-:W-:Y:S04]  /*c820*/  STL [R1+0x1094], R27 ;  /* 0x0010941b01007387 */ /* 0x004fe80000100800 */
[----:B------:R-:W-:Y:S04]  /*c830*/  STL [R1+0x10a4], R27 ;  /* 0x0010a41b01007387 */ /* 0x000fe80000100800 */
[----:B------:R-:W-:Y:S04]  /*c840*/  STS.U8 [R5+UR4+0x1a40], R27 ;  /* 0x001a401b05007988 */ /* 0x000fe80008000004 */
[----:B------:R0:W-:Y:S04]  /*c850*/  STL [R1+0x10f4], R27 ;  /* 0x0010f41b01007387 */ /* 0x0001e80000100800 */
[----:B------:R1:W-:Y:S04]  /*c860*/  STS.U8 [R5+UR4+0x1a00], R26 ;  /* 0x001a001a05007988 */ /* 0x0003e80008000004 */
[----:B0-----:R-:W2:Y:S04]  /*c870*/  LDL.LU R27, [R1+0x4] ;  /* 0x00000400011b7983 */ /* 0x001ea80000300800 */
[----:B-1----:R-:W3:Y:S01]  /*c880*/  LDL.LU R26, [R1+0x1120] ;  /* 0x00112000011a7983 */ /* 0x002ee20000300800 */
[----:B------:R-:W-:-:S03]  /*c890*/  LOP3.LUT R2, R2, 0x18, RZ, 0x3c, !PT ;  /* 0x0000001802027812 */ /* 0x000fc600078e3cff */
[----:B--2---:R-:W-:Y:S04]  /*c8a0*/  STS.U8 [R5+UR4+0x1ac0], R27 ;  /* 0x001ac01b05007988 */ /* 0x004fe80008000004 */
[----:B---3--:R-:W-:Y:S04]  /*c8b0*/  STS.U8 [R5+UR4+0x1a80], R26 ;  /* 0x001a801a05007988 */ /* 0x008fe80008000004 */
[----:B------:R-:W-:Y:S04]  /*c8c0*/  STS.U8 [R2+UR4+0x300], R3 ;  /* 0x0003000302007988 */ /* 0x000fe80008000004 */
[----:B------:R-:W-:Y:S04]  /*c8d0*/  STS.U8 [R2+UR4+0x340], R4 ;  /* 0x0003400402007988 */ /* 0x000fe80008000004 */
[----:B------:R-:W-:Y:S04]  /*c8e0*/  STS.U8 [R2+UR4+0x380], R6 ;  /* 0x0003800602007988 */ /* 0x000fe80008000004 */
[----:B------:R-:W-:Y:S04]  /*c8f0*/  STS.U8 [R2+UR4+0x3c0], R7 ;  /* 0x0003c00702007988 */ /* 0x000fe80008000004 */
[----:B------:R-:W-:Y:S04]  /*c900*/  STS.U8 [R2+UR4+0xb40], R0 ;  /* 0x000b400002007988 */ /* 0x000fe80008000004 */
[----:B------:R-:W-:Y:S04]  /*c910*/  STS.U8 [R2+UR4+0xb00], R8 ;  /* 0x000b000802007988 */ /* 0x000fe80008000004 */
[----:B------:R-:W-:Y:S04]  /*c920*/  STL [R1+0x10f8], R26 ;  /* 0x0010f81a01007387 */ /* 0x000fe80000100800 */
[----:B------:R0:W-:Y:S04]  /*c930*/  STS.U8 [R2+UR4+0xbc0], R19 ;  /* 0x000bc01302007988 */ /* 0x0001e80008000004 */
[----:B0-----:R-:W2:Y:S04]  /*c940*/  LDL.LU R19, [R1+0x570] ;  /* 0x0005700001137983 */ /* 0x001ea80000300800 */
[----:B------:R-:W-:Y:S04]  /*c950*/  STS.U8 [R2+UR4+0xb80], R29 ;  /* 0x000b801d02007988 */ /* 0x000fe80008000004 */
[----:B------:R-:W-:Y:S04]  /*c960*/  STS.U8 [R2+UR4+0x1300], R28 ;  /* 0x0013001c02007988 */ /* 0x000fe80008000004 */
[----:B----4-:R0:W-:Y:S04]  /*c970*/  STS.U8 [R2+UR4+0x1340], R23 ;  /* 0x0013401702007988 */ /* 0x0101e80008000004 */
[----:B------:R-:W-:Y:S04]  /*c980*/  STS.U8 [R2+UR4+0x1380], R9 ;  /* 0x0013800902007988 */ /* 0x000fe80008000004 */
[----:B0-----:R-:W3:Y:S04]  /*c990*/  LDL.LU R23, [R1+0x574] ;  /* 0x0005740001177983 */ /* 0x001ee80000300800 */
[----:B------:R-:W4:Y:S04]  /*c9a0*/  LDL.LU R26, [R1+0x4f8] ;  /* 0x0004f800011a7983 */ /* 0x000f280000300800 */
[----:B------:R-:W4:Y:S04]  /*c9b0*/  LDL.LU R27, [R1+0x4ec] ;  /* 0x0004ec00011b7983 */ /* 0x000f280000300800 */
[----:B------:R-:W4:Y:S04]  /*c9c0*/  LDL.LU R7, [R1+0x46c] ;  /* 0x00046c0001077983 */ /* 0x000f280000300800 */
[----:B------:R-:W4:Y:S04]  /*c9d0*/  LDL.LU R0, [R1+0x474] ;  /* 0x0004740001007983 */ /* 0x000f280000300800 */
[----:B------:R-:W4:Y:S04]  /*c9e0*/  LDL.LU R29, [R1+0x478] ;  /* 0x00047800011d7983 */ /* 0x000f280000300800 */
[----:B------:R-:W4:Y:S04]  /*c9f0*/  LDL.LU R28, [R1+0x468] ;  /* 0x00046800011c7983 */ /* 0x000f280000300800 */
[----:B------:R-:W-:Y:S04]  /*ca00*/  STS.U8 [R2+UR4+0x13c0], R10 ;  /* 0x0013c00a02007988 */ /* 0x000fe80008000004 */
[----:B------:R-:W-:Y:S04]  /*ca10*/  STS.U8 [R2+UR4+0x1b40], R21 ;  /* 0x001b401502007988 */ /* 0x000fe80008000004 */
[----:B------:R0:W-:Y:S04]  /*ca20*/  STL [R1+0x10fc], R21 ;  /* 0x0010fc1501007387 */ /* 0x0001e80000100800 */
[----:B------:R-:W-:Y:S04]  /*ca30*/  STS.U8 [R2+UR4+0x1b00], R25 ;  /* 0x001b001902007988 */ /* 0x000fe80008000004 */
[----:B0-----:R-:W4:Y:S04]  /*ca40*/  LDL.LU R21, [R1+0x4f4] ;  /* 0x0004f40001157983 */ /* 0x001f280000300800 */
[----:B------:R0:W-:Y:S04]  /*ca50*/  STL [R1+0x1100], R25 ;  /* 0x0011001901007387 */ /* 0x0001e80000100800 */
[----:B------:R-:W-:Y:S04]  /*ca60*/  STS.U8 [R2+UR4+0x1bc0], R24 ;  /* 0x001bc01802007988 */ /* 0x000fe80008000004 */
[----:B0-----:R-:W4:Y:S04]  /*ca70*/  LDL.LU R25, [R1+0x4f0] ;  /* 0x0004f00001197983 */ /* 0x001f280000300800 */
[----:B------:R0:W-:Y:S01]  /*ca80*/  STL [R1+0x1104], R24 ;  /* 0x0011041801007387 */ /* 0x0001e20000100800 */
[----:B------:R-:W-:-:S03]  /*ca90*/  LOP3.LUT R5, R11, 0x3f, RZ, 0xc0, !PT ;  /* 0x0000003f0b057812 */ /* 0x000fc600078ec0ff */
[----:B0-----:R-:W4:Y:S04]  /*caa0*/  LDL.LU R24, [R1+0x56c] ;  /* 0x00056c0001187983 */ /* 0x001f280000300800 */
[----:B------:R-:W4:Y:S04]  /*cab0*/  LDL.LU R3, [R1+0x560] ;  /* 0x0005600001037983 */ /* 0x000f280000300800 */
[----:B------:R-:W4:Y:S04]  /*cac0*/  LDL.LU R4, [R1+0x568] ;  /* 0x0005680001047983 */ /* 0x000f280000300800 */
[----:B------:R-:W4:Y:S04]  /*cad0*/  LDL.LU R6, [R1+0x564] ;  /* 0x0005640001067983 */ /* 0x000f280000300800 */
[----:B------:R-:W4:Y:S04]  /*cae0*/  LDL.LU R8, [R1+0x55c] ;  /* 0x00055c0001087983 */ /* 0x000f280000300800 */
[----:B------:R-:W4:Y:S04]  /*caf0*/  LDL.LU R9, [R1+0x4e0] ;  /* 0x0004e00001097983 */ /* 0x000f280000300800 */
[----:B------:R-:W4:Y:S04]  /*cb00*/  LDL.LU R10, [R1+0x4e8] ;  /* 0x0004e800010a7983 */ /* 0x000f280000300800 */
[----:B------:R-:W4:Y:S04]  /*cb10*/  LDL.LU R11, [R1+0x4e4] ;  /* 0x0004e400010b7983 */ /* 0x000f280000300800 */
[----:B------:R-:W-:Y:S04]  /*cb20*/  STS.U8 [R2+UR4+0x1b80], R20 ;  /* 0x001b801402007988 */ /* 0x000fe80008000004 */
[----:B------:R0:W-:Y:S04]  /*cb30*/  STL [R1+0x1108], R20 ;  /* 0x0011081401007387 */ /* 0x0001e80000100800 */
[----:B0-----:R-:W4:Y:S01]  /*cb40*/  LDL.LU R20, [R1+0x578] ;  /* 0x0005780001147983 */ /* 0x001f220000300800 */
[----:B------:R-:W-:-:S05]  /*cb50*/  LOP3.LUT R2, R5, 0x20, RZ, 0x3c, !PT ;  /* 0x0000002005027812 */ /* 0x000fca00078e3cff */
[----:B--2---:R0:W-:Y:S04]  /*cb60*/  STS.U8 [R2+UR4+0x400], R19 ;  /* 0x0004001302007988 */ /* 0x0041e80008000004 */
[----:B0-----:R-:W2:Y:S04]  /*cb70*/  LDL.LU R19, [R1+0x111c] ;  /* 0x00111c0001137983 */ /* 0x001ea80000300800 */
[----:B---3--:R0:W-:Y:S04]  /*cb80*/  STS.U8 [R2+UR4+0x440], R23 ;  /* 0x0004401702007988 */ /* 0x0081e80008000004 */
[----:B0-----:R-:W3:Y:S04]  /*cb90*/  LDL.LU R23, [R1+0x1118] ;  /* 0x0011180001177983 */ /* 0x001ee80000300800 */
[----:B----4-:R-:W-:Y:S04]  /*cba0*/  STS.U8 [R2+UR4+0x480], R20 ;  /* 0x0004801402007988 */ /* 0x010fe80008000004 */
[----:B------:R-:W-:Y:S04]  /*cbb0*/  STS.U8 [R2+UR4+0x4c0], R24 ;  /* 0x0004c01802007988 */ /* 0x000fe80008000004 */
[----:B------:R-:W-:Y:S04]  /*cbc0*/  STS.U8 [R2+UR4+0xc40], R25 ;  /* 0x000c401902007988 */ /* 0x000fe80008000004 */
[----:B------:R-:W-:Y:S04]  /*cbd0*/  STS.U8 [R2+UR4+0xc00], R21 ;  /* 0x000c001502007988 */ /* 0x000fe80008000004 */
[----:B------:R-:W-:Y:S04]  /*cbe0*/  STS.U8 [R2+UR4+0xcc0], R26 ;  /* 0x000cc01a02007988 */ /* 0x000fe80008000004 */
[----:B------:R-:W-:Y:S04]  /*cbf0*/  STS.U8 [R2+UR4+0xc80], R27 ;  /* 0x000c801b02007988 */ /* 0x000fe80008000004 */
[----:B------:R0:W-:Y:S04]  /*cc00*/  STS.U8 [R2+UR4+0x1400], R7 ;  /* 0x0014000702007988 */ /* 0x0001e80008000004 */
[----:B------:R1:W-:Y:S04]  /*cc10*/  STS.U8 [R2+UR4+0x1440], R0 ;  /* 0x0014400002007988 */ /* 0x0003e80008000004 */
[----:B------:R4:W-:Y:S04]  /*cc20*/  STS.U8 [R2+UR4+0x1480], R29 ;  /* 0x0014801d02007988 */ /* 0x0009e80008000004 */
[----:B0-----:R-:W3:Y:S04]  /*cc30*/  LDL.LU R7, [R1+0x4dc] ;  /* 0x0004dc0001077983 */ /* 0x001ee80000300800 */
[----:B-1----:R-:W3:Y:S04]  /*cc40*/  LDL.LU R0, [R1+0x45c] ;  /* 0x00045c0001007983 */ /* 0x002ee80000300800 */
[----:B----4-:R-:W4:Y:S04]  /*cc50*/  LDL.LU R29, [R1+0x464] ;  /* 0x00046400011d7983 */ /* 0x010f280000300800 */
[----:B------:R0:W-:Y:S04]  /*cc60*/  STS.U8 [R2+UR4+0x14c0], R28 ;  /* 0x0014c01c02007988 */ /* 0x0001e80008000004 */
[----:B------:R-:W-:Y:S04]  /*cc70*/  STS.U8 [R2+UR4+0x1c40], R17 ;  /* 0x001c401102007988 */ /* 0x000fe80008000004 */
[----:B------:R-:W-:Y:S04]  /*cc80*/  STS.U8 [R2+UR4+0x1c00], R18 ;  /* 0x001c001202007988 */ /* 0x000fe80008000004 */
[----:B0-----:R-:W4:Y:S04]  /*cc90*/  LDL.LU R28, [R1+0x458] ;  /* 0x00045800011c7983 */ /* 0x001f280000300800 */
[----:B------:R-:W-:Y:S04]  /*cca0*/  STL [R1+0x110c], R17 ;  /* 0x00110c1101007387 */ /* 0x000fe80000100800 */
[----:B------:R0:W-:Y:S04]  /*ccb0*/  STL [R1+0x1110], R18 ;  /* 0x0011101201007387 */ /* 0x0001e80000100800 */
[----:B--2---:R-:W-:Y:S04]  /*ccc0*/  STS.U8 [R2+UR4+0x1cc0], R19 ;  /* 0x001cc01302007988 */ /* 0x004fe80008000004 */
[----:B------:R1:W-:Y:S04]  /*ccd0*/  STL [R1+0x1114], R19 ;  /* 0x0011141301007387 */ /* 0x0003e80000100800 */
[----:B0-----:R-:W2:Y:S04]  /*cce0*/  LDL.LU R18, [R1+0x550] ;  /* 0x0005500001127983 */ /* 0x001ea80000300800 */
[----:B------:R-:W2:Y:S01]  /*ccf0*/  LDL.LU R17, [R1+0x554] ;  /* 0x0005540001117983 */ /* 0x000ea20000300800 */
[----:B-1----:R-:W-:-:S03]  /*cd00*/  LOP3.LUT R19, R5, 0x28, RZ, 0x3c, !PT ;  /* 0x0000002805137812 */ /* 0x002fc600078e3cff */
[----:B------:R-:W2:Y:S04]  /*cd10*/  LDL.LU R20, [R1+0x558] ;  /* 0x0005580001147983 */ /* 0x000ea80000300800 */
[----:B------:R-:W-:Y:S04]  /*cd20*/  STS.U8 [R2+UR4+0x1c80], R16 ;  /* 0x001c801002007988 */ /* 0x000fe80008000004 */
[----:B------:R-:W2:Y:S04]  /*cd30*/  LDL.LU R24, [R1+0x54c] ;  /* 0x00054c0001187983 */ /* 0x000ea80000300800 */
[----:B------:R-:W-:Y:S04]  /*cd40*/  STS.U8 [R19+UR4+0x500], R3 ;  /* 0x0005000313007988 */ /* 0x000fe80008000004 */
[----:B------:R-:W2:Y:S04]  /*cd50*/  LDL.LU R25, [R1+0x4d0] ;  /* 0x0004d00001197983 */ /* 0x000ea80000300800 */
[----:B------:R-:W-:Y:S04]  /*cd60*/  STS.U8 [R19+UR4+0x540], R4 ;  /* 0x0005400413007988 */ /* 0x000fe80008000004 */
[----:B------:R-:W2:Y:S04]  /*cd70*/  LDL.LU R21, [R1+0x4d4] ;  /* 0x0004d40001157983 */ /* 0x000ea80000300800 */
[----:B------:R-:W-:Y:S04]  /*cd80*/  STS.U8 [R19+UR4+0x580], R6 ;  /* 0x0005800613007988 */ /* 0x000fe80008000004 */
[----:B------:R-:W2:Y:S04]  /*cd90*/  LDL.LU R26, [R1+0x4d8] ;  /* 0x0004d800011a7983 */ /* 0x000ea80000300800 */
[----:B------:R0:W-:Y:S04]  /*cda0*/  STS.U8 [R19+UR4+0x5c0], R8 ;  /* 0x0005c00813007988 */ /* 0x0001e80008000004 */
[----:B------:R-:W2:Y:S04]  /*cdb0*/  LDL.LU R27, [R1+0x4cc] ;  /* 0x0004cc00011b7983 */ /* 0x000ea80000300800 */
[----:B------:R1:W-:Y:S04]  /*cdc0*/  STS.U8 [R19+UR4+0xd40], R9 ;  /* 0x000d400913007988 */ /* 0x0003e80008000004 */
[----:B0-----:R-:W2:Y:S04]  /*cdd0*/  LDL.LU R8, [R1+0x44c] ;  /* 0x00044c0001087983 */ /* 0x001ea80000300800 */
[----:B------:R0:W-:Y:S04]  /*cde0*/  STS.U8 [R19+UR4+0xd00], R10 ;  /* 0x000d000a13007988 */ /* 0x0001e80008000004 */
[----:B-1----:R-:W2:Y:S04]  /*cdf0*/  LDL.LU R9, [R1+0x450] ;  /* 0x0004500001097983 */ /* 0x002ea80000300800 */
[----:B------:R1:W-:Y:S04]  /*ce00*/  STS.U8 [R19+UR4+0xdc0], R11 ;  /* 0x000dc00b13007988 */ /* 0x0003e80008000004 */
[----:B0-----:R-:W2:Y:S04]  /*ce10*/  LDL.LU R10, [R1+0x454] ;  /* 0x00045400010a7983 */ /* 0x001ea80000300800 */
[----:B-1----:R-:W2:Y:S04]  /*ce20*/  LDL.LU R11, [R1+0x448] ;  /* 0x00044800010b7983 */ /* 0x002ea80000300800 */
[----:B------:R-:W2:Y:S01]  /*ce30*/  LDL.LU R4, [R1+0x540] ;  /* 0x0005400001047983 */ /* 0x000ea20000300800 */
[----:B------:R-:W-:-:S03]  /*ce40*/  LOP3.LUT R5, R22, 0x30, RZ, 0x3c, !PT ;  /* 0x0000003016057812 */ /* 0x000fc600078e3cff */
[----:B------:R-:W2:Y:S04]  /*ce50*/  LDL.LU R6, [R1+0x548] ;  /* 0x0005480001067983 */ /* 0x000ea80000300800 */
[----:B---3--:R-:W-:Y:S04]  /*ce60*/  STS.U8 [R19+UR4+0xd80], R7 ;  /* 0x000d800713007988 */ /* 0x008fe80008000004 */
[----:B------:R-:W-:Y:S04]  /*ce70*/  STS.U8 [R19+UR4+0x1500], R0 ;  /* 0x0015000013007988 */ /* 0x000fe80008000004 */
[----:B----4-:R-:W-:Y:S04]  /*ce80*/  STS.U8 [R19+UR4+0x1540], R29 ;  /* 0x0015401d13007988 */ /* 0x010fe80008000004 */
[----:B------:R0:W-:Y:S04]  /*ce90*/  STS.U8 [R19+UR4+0x1580], R23 ;  /* 0x0015801713007988 */ /* 0x0001e80008000004 */
[----:B0-----:R-:W3:Y:S04]  /*cea0*/  LDL.LU R23, [R1+0x544] ;  /* 0x0005440001177983 */ /* 0x001ee80000300800 */
[----:B------:R-:W4:Y:S04]  /*ceb0*/  LDL.LU R7, [R1+0x4c0] ;  /* 0x0004c00001077983 */ /* 0x000f280000300800 */
[----:B------:R0:W-:Y:S04]  /*cec0*/  STS.U8 [R19+UR4+0x15c0], R28 ;  /* 0x0015c01c13007988 */ /* 0x0001e80008000004 */
[----:B------:R-:W3:Y:S04]  /*ced0*/  LDL.LU R0, [R1+0x4c8] ;  /* 0x0004c80001007983 */ /* 0x000ee80000300800 */
[----:B------:R-:W3:Y:S04]  /*cee0*/  LDL.LU R29, [R1+0x4c4] ;  /* 0x0004c400011d7983 */ /* 0x000ee80000300800 */
[----:B------:R-:W-:Y:S04]  /*cef0*/  STS.U8 [R19+UR4+0x1d40], R14 ;  /* 0x001d400e13007988 */ /* 0x000fe80008000004 */
[----:B0-----:R-:W3:Y:S04]  /*cf00*/  LDL.LU R28, [R1+0x4bc] ;  /* 0x0004bc00011c7983 */ /* 0x001ee80000300800 */
[----:B------:R-:W-:Y:S04]  /*cf10*/  STS.U8 [R19+UR4+0x1d00], R13 ;  /* 0x001d000d13007988 */ /* 0x000fe80008000004 */
[----:B------:R-:W3:Y:S04]  /*cf20*/  LDL.LU R2, [R1+0x2c] ;  /* 0x00002c0001027983 */ /* 0x000ee80000300800 */
[----:B------:R-:W-:Y:S04]  /*cf30*/  STS.U8 [R19+UR4+0x1dc0], R15 ;  /* 0x001dc00f13007988 */ /* 0x000fe80008000004 */
[----:B------:R-:W3:Y:S04]  /*cf40*/  LDL.LU R3, [R1+0x444] ;  /* 0x0004440001037983 */ /* 0x000ee80000300800 */
[----:B------:R0:W-:Y:S04]  /*cf50*/  STS.U8 [R19+UR4+0x1d80], R12 ;  /* 0x001d800c13007988 */ /* 0x0001e80008000004 */
[----:B0-----:R-:W3:Y:S04]  /*cf60*/  LDL.LU R19, [R1+0x1114] ;  /* 0x0011140001137983 */ /* 0x001ee80000300800 */
[----:B--2---:R0:W-:Y:S04]  /*cf70*/  STS.U8 [R5+UR4+0x600], R18 ;  /* 0x0006001205007988 */ /* 0x0041e80008000004 */
[----:B------:R1:W-:Y:S04]  /*cf80*/  STS.U8 [R5+UR4+0x640], R17 ;  /* 0x0006401105007988 */ /* 0x0003e80008000004 */
[----:B------:R2:W-:Y:S04]  /*cf90*/  STS.U8 [R5+UR4+0x680], R20 ;  /* 0x0006801405007988 */ /* 0x0005e80008000004 */
[----:B0-----:R-:W3:Y:S04]  /*cfa0*/  LDL.LU R18, [R1+0x1110] ;  /* 0x0011100001127983 */ /* 0x001ee80000300800 */
[----:B-1----:R-:W3:Y:S04]  /*cfb0*/  LDL.LU R17, [R1+0x110c] ;  /* 0x00110c0001117983 */ /* 0x002ee80000300800 */
[----:B--2---:R-:W2:Y:S04]  /*cfc0*/  LDL.LU R20, [R1+0x1108] ;  /* 0x0011080001147983 */ /* 0x004ea80000300800 */
        /* <DEDUP_REMOVED lines=16> */
[----:B-1----:R-:W3:Y:S04]  /*d0d0*/  LDL.LU R10, [R1+0x10e8] ;  /* 0x0010e800010a7983 */ /* 0x002ee80000300800 */
[----:B------:R-:W4:Y:S01]  /*d0e0*/  LDL.LU R11, [R1+0x10e4] ;  /* 0x0010e400010b7983 */ /* 0x000f220000300800 */
[----:B------:R-:W-:-:S03]  /*d0f0*/  LOP3.LUT R22, R22, 0x38, RZ, 0x3c, !PT ;  /* 0x0000003816167812 */ /* 0x000fc600078e3cff */
[----:B--2---:R-:W-:Y:S04]  /*d100*/  STS.U8 [R5+UR4+0x1e40], R9 ;  /* 0x001e400905007988 */ /* 0x004fe80008000004 */
[----:B---3--:R-:W-:Y:S04]  /*d110*/  STS.U8 [R5+UR4+0x1e00], R10 ;  /* 0x001e000a05007988 */ /* 0x008fe80008000004 */
[----:B----4-:R-:W-:Y:S04]  /*d120*/  STS.U8 [R5+UR4+0x1ec0], R11 ;  /* 0x001ec00b05007988 */ /* 0x010fe80008000004 */
[----:B------:R0:W-:Y:S04]  /*d130*/  STS.U8 [R5+UR4+0x1e80], R8 ;  /* 0x001e800805007988 */ /* 0x0001e80008000004 */
[----:B------:R1:W-:Y:S04]  /*d140*/  STS.U8 [R22+UR4+0x700], R4 ;  /* 0x0007000416007988 */ /* 0x0003e80008000004 */
[----:B------:R2:W-:Y:S04]  /*d150*/  STS.U8 [R22+UR4+0x740], R6 ;  /* 0x0007400616007988 */ /* 0x0005e80008000004 */
[----:B0-----:R-:W3:Y:S04]  /*d160*/  LDL.LU R5, [R1+0x10e0] ;  /* 0x0010e00001057983 */ /* 0x001ee80000300800 */
[----:B-1----:R-:W4:Y:S04]  /*d170*/  LDL.LU R4, [R1+0x10dc] ;  /* 0x0010dc0001047983 */ /* 0x002f280000300800 */
[----:B--2---:R-:W2:Y:S04]  /*d180*/  LDL.LU R6, [R1+0x10d8] ;  /* 0x0010d80001067983 */ /* 0x004ea80000300800 */
[----:B------:R0:W-:Y:S04]  /*d190*/  STS.U8 [R22+UR4+0x780], R23 ;  /* 0x0007801716007988 */ /* 0x0001e80008000004 */
[----:B0-----:R-:W2:Y:S04]  /*d1a0*/  LDL.LU R23, [R1+0x10d4] ;  /* 0x0010d40001177983 */ /* 0x001ea80000300800 */
[----:B--2---:R-:W-:Y:S04]  /*d1b0*/  STS.U8 [R22+UR4+0x7c0], R23 ;  /* 0x0007c01716007988 */ /* 0x004fe80008000004 */
[----:B------:R0:W-:Y:S04]  /*d1c0*/  STS.U8 [R22+UR4+0xf40], R7 ;  /* 0x000f400716007988 */ /* 0x0001e80008000004 */
[----:B------:R1:W-:Y:S04]  /*d1d0*/  STS.U8 [R22+UR4+0xf00], R0 ;  /* 0x000f000016007988 */ /* 0x0003e80008000004 */
[----:B------:R2:W-:Y:S04]  /*d1e0*/  STS.U8 [R22+UR4+0xfc0], R29 ;  /* 0x000fc01d16007988 */ /* 0x0005e80008000004 */
[----:B0-----:R-:W3:Y:S04]  /*d1f0*/  LDL.LU R7, [R1+0x10d0] ;  /* 0x0010d00001077983 */ /* 0x001ee80000300800 */
[----:B-1----:R-:W3:Y:S04]  /*d200*/  LDL.LU R0, [R1+0x10cc] ;  /* 0x0010cc0001007983 */ /* 0x002ee80000300800 */
[----:B--2---:R-:W2:Y:S04]  /*d210*/  LDL.LU R29, [R1+0x10c8] ;  /* 0x0010c800011d7983 */ /* 0x004ea80000300800 */
[----:B------:R0:W-:Y:S04]  /*d220*/  STS.U8 [R22+UR4+0xf80], R28 ;  /* 0x000f801c16007988 */ /* 0x0001e80008000004 */
[----:B0-----:R-:W2:Y:S04]  /*d230*/  LDL.LU R28, [R1+0x10c4] ;  /* 0x0010c400011c7983 */ /* 0x001ea80000300800 */
[----:B------:R-:W-:Y:S04]  /*d240*/  STS.U8 [R22+UR4+0x1700], R2 ;  /* 0x0017000216007988 */ /* 0x000fe80008000004 */
[----:B------:R-:W-:Y:S01]  /*d250*/  STS.U8 [R22+UR4+0x1740], R3 ;  /* 0x0017400316007988 */ /* 0x000fe20008000004 */
[----:B------:R-:W0:Y:S03]  /*d260*/  S2R R23, SR_TID.X ;  /* 0x0000000000177919 */ /* 0x000e260000002100 */
[----:B---3--:R-:W-:Y:S04]  /*d270*/  STL [R1+0xa90], R0 ;  /* 0x000a900001007387 */ /* 0x008fe80000100800 */
[----:B--2---:R1:W-:Y:S04]  /*d280*/  STS.U8 [R22+UR4+0x1780], R28 ;  /* 0x0017801c16007988 */ /* 0x0043e80008000004 */
[----:B------:R2:W-:Y:S04]  /*d290*/  STS.U8 [R22+UR4+0x17c0], R29 ;  /* 0x0017c01d16007988 */ /* 0x0005e80008000004 */
[----:B----4-:R-:W-:Y:S04]  /*d2a0*/  STS.U8 [R22+UR4+0x1f40], R4 ;  /* 0x001f400416007988 */ /* 0x010fe80008000004 */
[----:B------:R-:W-:Y:S04]  /*d2b0*/  STS.U8 [R22+UR4+0x1f00], R6 ;  /* 0x001f000616007988 */ /* 0x000fe80008000004 */
[----:B-1----:R-:W3:Y:S04]  /*d2c0*/  LDL.LU R28, [R1+0x10c0] ;  /* 0x0010c000011c7983 */ /* 0x002ee80000300800 */
[----:B------:R-:W-:Y:S04]  /*d2d0*/  STS.U8 [R22+UR4+0x1fc0], R7 ;  /* 0x001fc00716007988 */ /* 0x000fe80008000004 */
[----:B--2---:R-:W2:Y:S04]  /*d2e0*/  LDL.LU R29, [R1+0x10bc] ;  /* 0x0010bc00011d7983 */ /* 0x004ea80000300800 */
[----:B------:R1:W-:Y:S04]  /*d2f0*/  STS.U8 [R22+UR4+0x1f80], R5 ;  /* 0x001f800516007988 */ /* 0x0003e80008000004 */
[----:B-1----:R-:W4:Y:S01]  /*d300*/  LDL.LU R22, [R1+0x10b8] ;  /* 0x0010b80001167983 */ /* 0x002f220000300800 */
[----:B0-----:R-:W-:-:S04]  /*d310*/  LOP3.LUT R23, R23, 0x1f, RZ, 0xc0, !PT ;  /* 0x0000001f17177812 */ /* 0x001fc800078ec0ff */
[C---:B------:R-:W-:Y:S01]  /*d320*/  ISETP.GE.AND P0, PT, R23.reuse, R0, PT ;  /* 0x000000001700720c */ /* 0x040fe20003f06270 */
[C---:B------:R-:W-:Y:S02]  /*d330*/  IMAD R0, R23.reuse, UR7, RZ ;  /* 0x0000000717007c24 */ /* 0x040fe4000f8e02ff */
[----:B------:R-:W-:-:S03]  /*d340*/  IMAD R23, R23, UR5, RZ ;  /* 0x0000000517177c24 */ /* 0x000fc6000f8e02ff */
[C---:B------:R-:W-:Y:S02]  /*d350*/  IADD3 R2, P1, PT, R0.reuse, UR13, RZ ;  /* 0x0000000d00027c10 */ /* 0x040fe4000ff3e0ff */
[----:B------:R-:W-:Y:S02]  /*d360*/  SHF.R.S32.HI R23, RZ, 0x1f, R23 ;  /* 0x0000001fff177819 */ /* 0x000fe40000011417 */
[----:B------:R-:W-:Y:S02]  /*d370*/  PRMT R7, RZ, 0x7610, R7 ;  /* 0x00007610ff077816 */ /* 0x000fe40000000007 */
[----:B------:R-:W-:Y:S01]  /*d380*/  IADD3.X R3, PT, PT, R23, UR43, RZ, P1, !PT ;  /* 0x0000002b17037c10 */ /* 0x000fe20008ffe4ff */
[----:B------:R-:W-:Y:S01]  /*d390*/  BAR.SYNC.DEFER_BLOCKING 0x0 ;  /* 0x0000000000007b1d */ /* 0x000fe20000010000 */
[----:B------:R-:W-:Y:S02]  /*d3a0*/  IADD3 R4, P2, PT, R0, UR14, RZ ;  /* 0x0000000e00047c10 */ /* 0x000fe4000ff5e0ff */
[----:B------:R-:W-:-:S02]  /*d3b0*/  PRMT R6, RZ, 0x7610, R6 ;  /* 0x00007610ff067816 */ /* 0x000fc40000000006 */
[----:B------:R-:W-:Y:S01]  /*d3c0*/  IADD3.X R5, PT, PT, R23, UR44, RZ, P2, !PT ;  /* 0x0000002c17057c10 */ /* 0x000fe200097fe4ff */
[----:B------:R0:W2:Y:S04]  /*d3d0*/  @!P0 LDG.E.U8 R7, desc[UR8][R2.64] ;  /* 0x0000000802078981 */ /* 0x0000a8000c1e1100 */
[----:B------:R-:W2:Y:S01]  /*d3e0*/  @!P0 LDG.E.U8 R6, desc[UR8][R4.64] ;  /* 0x0000000804068981 */ /* 0x000ea2000c1e1100 */
[----:B0-----:R-:W-:-:S04]  /*d3f0*/  IADD3 R2, P1, PT, R0, UR15, RZ ;  /* 0x0000000f00027c10 */ /* 0x001fc8000ff3e0ff */
[----:B------:R-:W-:Y:S02]  /*d400*/  IADD3.X R3, PT, PT, R23, UR45, RZ, P1, !PT ;  /* 0x0000002d17037c10 */ /* 0x000fe40008ffe4ff */
[----:B----4-:R-:W-:-:S06]  /*d410*/  PRMT R22, RZ, 0x7610, R22 ;  /* 0x00007610ff167816 */ /* 0x010fcc0000000016 */
[----:B------:R-:W4:Y:S04]  /*d420*/  @!P0 LDG.E.U8 R22, desc[UR8][R2.64] ;  /* 0x0000000802168981 */ /* 0x000f28000c1e1100 */
[----:B--2---:R-:W-:Y:S04]  /*d430*/  STL [R1+0x444], R6 ;  /* 0x0004440601007387 */ /* 0x004fe80000100800 */
[----:B------:R-:W-:Y:S04]  /*d440*/  STL [R1+0x440], R7 ;  /* 0x0004400701007387 */ /* 0x000fe80000100800 */
[----:B----4-:R0:W-:Y:S04]  /*d450*/  STL [R1+0x24], R22 ;  /* 0x0000241601007387 */ /* 0x0101e80000100800 */
[----:B0-----:R-:W2:Y:S01]  /*d460*/  LDL.LU R22, [R1+0x10b4] ;  /* 0x0010b40001167983 */ /* 0x001ea20000300800 */
[----:B------:R-:W-:-:S02]  /*d470*/  IADD3 R4, P2, PT, R0, UR17, RZ ;  /* 0x0000001100047c10 */ /* 0x000fc4000ff5e0ff */
[C---:B------:R-:W-:Y:S02]  /*d480*/  IADD3 R6, P3, PT, R0.reuse, UR18, RZ ;  /* 0x0000001200067c10 */ /* 0x040fe4000ff7e0ff */
[----:B------:R-:W-:Y:S02]  /*d490*/  PRMT R29, RZ, 0x7610, R29 ;  /* 0x00007610ff1d7816 */ /* 0x000fe4000000001d */
[C---:B------:R-:W-:Y:S02]  /*d4a0*/  IADD3.X R5, PT, PT, R23.reuse, UR47, RZ, P2, !PT ;  /* 0x0000002f17057c10 */ /* 0x040fe400097fe4ff */
[----:B------:R-:W-:Y:S02]  /*d4b0*/  IADD3 R2, P1, PT, R0, UR19, RZ ;  /* 0x0000001300027c10 */ /* 0x000fe4000ff3e0ff */
[----:B---3--:R-:W-:Y:S01]  /*d4c0*/  PRMT R28, RZ, 0x7610, R28 ;  /* 0x00007610ff1c7816 */ /* 0x008fe2000000001c */
[----:B------:R0:W3:Y:S01]  /*d4d0*/  @!P0 LDG.E.U8 R29, desc[UR8][R4.64] ;  /* 0x00000008041d8981 */ /* 0x0000e2000c1e1100 */
[----:B------:R-:W-:-:S02]  /*d4e0*/  IADD3.X R7, PT, PT, R23, UR48, RZ, P3, !PT ;  /* 0x0000003017077c10 */ /* 0x000fc40009ffe4ff */
[----:B------:R-:W-:-:S03]  /*d4f0*/  IADD3.X R3, PT, PT, R23, UR49, RZ, P1, !PT ;  /* 0x0000003117037c10 */ /* 0x000fc60008ffe4ff */
[----:B------:R-:W4:Y:S01]  /*d500*/  @!P0 LDG.E.U8 R28, desc[UR8][R6.64] ;  /* 0x00000008061c8981 */ /* 0x000f22000c1e1100 */
[----:B------:R-:W-:Y:S02]  /*d510*/  PRMT R27, RZ, 0x7610, R27 ;  /* 0x00007610ff1b7816 */ /* 0x000fe4000000001b */
[----:B0-----:R-:W-:-:S04]  /*d520*/  IADD3 R4, P2, PT, R0, UR21, RZ ;  /* 0x0000001500047c10 */ /* 0x001fc8000ff5e0ff */
[----:B------:R-:W-:-:S05]  /*d530*/  IADD3.X R5, PT, PT, R23, UR51, RZ, P2, !PT ;  /* 0x0000003317057c10 */ /* 0x000fca00097fe4ff */
[----:B------:R-:W4:Y:S01]  /*d540*/  @!P0 LDG.E.U8 R27, desc[UR8][R4.64] ;  /* 0x00000008041b8981 */ /* 0x000f22000c1e1100 */
[----:B--2---:R-:W-:-:S06]  /*d550*/  PRMT R22, RZ, 0x7610, R22 ;  /* 0x00007610ff167816 */ /* 0x004fcc0000000016 */
[----:B------:R-:W2:Y:S04]  /*d560*/  @!P0 LDG.E.U8 R22, desc[UR8][R2.64] ;  /* 0x0000000802168981 */ /* 0x000ea8000c1e1100 */
[----:B---3--:R0:W-:Y:S04]  /*d570*/  STL [R1+0x28], R29 ;  /* 0x0000281d01007387 */ /* 0x0081e80000100800 */
[----:B0-----:R-:W3:Y:S04]  /*d580*/  LDL.LU R29, [R1+0x10b0] ;  /* 0x0010b000011d7983 */ /* 0x001ee80000300800 */
[----:B----4-:R0:W-:Y:S04]  /*d590*/  STL [R1+0x2c], R28 ;  /* 0x00002c1c01007387 */ /* 0x0101e80000100800 */
[----:B0-----:R-:W4:Y:S04]  /*d5a0*/  LDL.LU R28, [R1+0x10ac] ;  /* 0x0010ac00011c7983 */ /* 0x001f280000300800 */
[----:B--2---:R0:W-:Y:S04]  /*d5b0*/  STL [R1+0x18], R22 ;  /* 0x0000181601007387 */ /* 0x0041e80000100800 */
[----:B0-----:R-:W2:Y:S04]  /*d5c0*/  LDL.LU R22, [R1+0x10a8] ;  /* 0x0010a80001167983 */ /* 0x001ea80000300800 */
[----:B------:R0:W-:Y:S04]  /*d5d0*/  STL [R1+0x1c], R27 ;  /* 0x00001c1b01007387 */ /* 0x0001e80000100800 */
[----:B0-----:R-:W2:Y:S01]  /*d5e0*/  LDL.LU R27, [R1+0x10a4] ;  /* 0x0010a400011b7983 */ /* 0x001ea20000300800 */
[----:B------:R-:W-:-:S02]  /*d5f0*/  IADD3 R6, P3, PT, R0, UR22, RZ ;  /* 0x0000001600067c10 */ /* 0x000fc4000ff7e0ff */
[C---:B------:R-:W-:Y:S02]  /*d600*/  IADD3 R2, P1, PT, R0.reuse, UR23, RZ ;  /* 0x0000001700027c10 */ /* 0x040fe4000ff3e0ff */
[----:B---3--:R-:W-:Y:S02]  /*d610*/  PRMT R29, RZ, 0x7610, R29 ;  /* 0x00007610ff1d7816 */ /* 0x008fe4000000001d */
[C---:B------:R-:W-:Y:S02]  /*d620*/  IADD3.X R7, PT, PT, R23.reuse, UR52, RZ, P3, !PT ;  /* 0x0000003417077c10 */ /* 0x040fe40009ffe4ff */
[----:B------:R-:W-:Y:S02]  /*d630*/  IADD3.X R3, PT, PT, R23, UR53, RZ, P1, !PT ;  /* 0x0000003517037c10 */ /* 0x000fe40008ffe4ff */
[----:B------:R-:W-:Y:S01]  /*d640*/  IADD3 R4, P2, PT, R0, UR24, RZ ;  /* 0x0000001800047c10 */ /* 0x000fe2000ff5e0ff */
[----:B------:R0:W3:Y:S01]  /*d650*/  @!P0 LDG.E.U8 R29, desc[UR8][R6.64] ;  /* 0x00000008061d8981 */ /* 0x0000e2000c1e1100 */
[----:B----4-:R-:W-:-:S02]  /*d660*/  PRMT R28, RZ, 0x7610, R28 ;  /* 0x00007610ff1c7816 */ /* 0x010fc4000000001c */
[----:B------:R-:W-:-:S05]  /*d670*/  IADD3.X R5, PT, PT, R23, UR54, RZ, P2, !PT ;  /* 0x0000003617057c10 */ /* 0x000fca00097fe4ff */
[----:B------:R-:W4:Y:S01]  /*d680*/  @!P0 LDG.E.U8 R28, desc[UR8][R4.64] ;  /* 0x00000008041c8981 */ /* 0x000f22000c1e1100 */
[----:B0-----:R-:W-:-:S04]  /*d690*/  IADD3 R6, P3, PT, R0, UR25, RZ ;  /* 0x0000001900067c10 */ /* 0x001fc8000ff7e0ff */
[----:B------:R-:W-:Y:S02]  /*d6a0*/  IADD3.X R7, PT, PT, R23, UR55, RZ, P3, !PT ;  /* 0x0000003717077c10 */ /* 0x000fe40009ffe4ff */
[----:B--2---:R-:W-:-:S06]  /*d6b0*/  PRMT R22, RZ, 0x7610, R22 ;  /* 0x00007610ff167816 */ /* 0x004fcc0000000016 */
[----:B------:R-:W2:Y:S01]  /*d6c0*/  @!P0 LDG.E.U8 R22, desc[UR8][R2.64] ;  /* 0x0000000802168981 */ /* 0x000ea2000c1e1100 */
[----:B------:R-:W-:-:S06]  /*d6d0*/  PRMT R27, RZ, 0x7610, R27 ;  /* 0x00007610ff1b7816 */ /* 0x000fcc000000001b */
[----:B------:R-:W4:Y:S04]  /*d6e0*/  @!P0 LDG.E.U8 R27, desc[UR8][R6.64] ;  /* 0x00000008061b8981 */ /* 0x000f28000c1e1100 */
[----:B---3--:R0:W-:Y:S04]  /*d6f0*/  STL [R1+0x20], R29 ;  /* 0x0000201d01007387 */ /* 0x0081e80000100800 */
[----:B0-----:R-:W3:Y:S04]  /*d700*/  LDL.LU R29, [R1+0x10a0] ;  /* 0x0010a000011d7983 */ /* 0x001ee80000300800 */
[----:B--2---:R0:W-:Y:S04]  /*d710*/  STL [R1+0xc], R22 ;  /* 0x00000c1601007387 */ /* 0x0041e80000100800 */
[----:B0-----:R-:W2:Y:S04]  /*d720*/  LDL.LU R22, [R1+0x109c] ;  /* 0x00109c0001167983 */ /* 0x001ea80000300800 */
[----:B----4-:R0:W-:Y:S04]  /*d730*/  STL [R1+0x10], R28 ;  /* 0x0000101c01007387 */ /* 0x0101e80000100800 */
[----:B0-----:R-:W4:Y:S04]  /*d740*/  LDL.LU R28, [R1+0x1098] ;  /* 0x00109800011c7983 */ /* 0x001f280000300800 */
[----:B------:R0:W-:Y:S04]  /*d750*/  STL [R1+0x14], R27 ;  /* 0x0000141b01007387 */ /* 0x0001e80000100800 */
[----:B0-----:R-:W4:Y:S01]  /*d760*/  LDL.LU R27, [R1+0x1094] ;  /* 0x00109400011b7983 */ /* 0x001f220000300800 */
[----:B------:R-:W-:-:S02]  /*d770*/  IADD3 R2, P1, PT, R0, UR26, RZ ;  /* 0x0000001a00027c10 */ /* 0x000fc4000ff3e0ff */
[C---:B------:R-:W-:Y:S02]  /*d780*/  IADD3 R4, P2, PT, R0.reuse, UR27, RZ ;  /* 0x0000001b00047c10 */ /* 0x040fe4000ff5e0ff */
[C---:B------:R-:W-:Y:S02]  /*d790*/  IADD3.X R3, PT, PT, R23.reuse, UR56, RZ, P1, !PT ;  /* 0x0000003817037c10 */ /* 0x040fe40008ffe4ff */
[----:B------:R-:W-:Y:S02]  /*d7a0*/  IADD3 R6, P3, PT, R0, UR28, RZ ;  /* 0x0000001c00067c10 */ /* 0x000fe4000ff7e0ff */
[----:B---3--:R-:W-:Y:S02]  /*d7b0*/  PRMT R29, RZ, 0x7610, R29 ;  /* 0x00007610ff1d7816 */ /* 0x008fe4000000001d */
[C---:B------:R-:W-:Y:S02]  /*d7c0*/  IADD3.X R5, PT, PT, R23.reuse, UR57, RZ, P2, !PT ;  /* 0x0000003917057c10 */ /* 0x040fe400097fe4ff */
[----:B------:R-:W-:-:S02]  /*d7d0*/  IADD3.X R7, PT, PT, R23, UR58, RZ, P3, !PT ;  /* 0x0000003a17077c10 */ /* 0x000fc40009ffe4ff */
[----:B------:R-:W-:Y:S01]  /*d7e0*/  PRMT R25, RZ, 0x7610, R25 ;  /* 0x00007610ff197816 */ /* 0x000fe20000000019 */
[----:B------:R0:W3:Y:S01]  /*d7f0*/  @!P0 LDG.E.U8 R29, desc[UR8][R4.64] ;  /* 0x00000008041d8981 */ /* 0x0000e2000c1e1100 */
[----:B------:R-:W-:Y:S02]  /*d800*/  PRMT R26, RZ, 0x7610, R26 ;  /* 0x00007610ff1a7816 */ /* 0x000fe4000000001a */
[----:B------:R-:W-:Y:S02]  /*d810*/  PRMT R20, RZ, 0x7610, R20 ;  /* 0x00007610ff147816 */ /* 0x000fe40000000014 */
[----:B0-----:R-:W-:-:S04]  /*d820*/  IADD3 R4, P2, PT, R0, UR30, RZ ;  /* 0x0000001e00047c10 */ /* 0x001fc8000ff5e0ff */
[----:B------:R-:W-:-:S05]  /*d830*/  IADD3.X R5, PT, PT, R23, UR60, RZ, P2, !PT ;  /* 0x0000003c17057c10 */ /* 0x000fca00097fe4ff */
[----:B------:R-:W3:Y:S01]  /*d840*/  @!P0 LDG.E.U8 R26, desc[UR8][R4.64] ;  /* 0x00000008041a8981 */ /* 0x000ee2000c1e1100 */
[----:B--2---:R-:W-:-:S06]  /*d850*/  PRMT R22, RZ, 0x7610, R22 ;  /* 0x00007610ff167816 */ /* 0x004fcc0000000016 */
[----:B------:R0:W2:Y:S01]  /*d860*/  @!P0 LDG.E.U8 R22, desc[UR8][R2.64] ;  /* 0x0000000802168981 */ /* 0x0000a2000c1e1100 */
[----:B----4-:R-:W-:Y:S02]  /*d870*/  PRMT R28, RZ, 0x7610, R28 ;  /* 0x00007610ff1c7816 */ /* 0x010fe4000000001c */
[----:B0-----:R-:W-:-:S04]  /*d880*/  IADD3 R2, P1, PT, R0, UR29, RZ ;  /* 0x0000001d00027c10 */ /* 0x001fc8000ff3e0ff */
[----:B------:R-:W-:Y:S01]  /*d890*/  IADD3.X R3, PT, PT, R23, UR59, RZ, P1, !PT ;  /* 0x0000003b17037c10 */ /* 0x000fe20008ffe4ff */
[----:B------:R0:W4:Y:S04]  /*d8a0*/  @!P0 LDG.E.U8 R28, desc[UR8][R6.64] ;  /* 0x00000008061c8981 */ /* 0x000128000c1e1100 */
[----:B------:R1:W4:Y:S01]  /*d8b0*/  @!P0 LDG.E.U8 R25, desc[UR8][R2.64] ;  /* 0x0000000802198981 */ /* 0x000322000c1e1100 */
[----:B------:R-:W-:Y:S02]  /*d8c0*/  PRMT R27, RZ, 0x7610, R27 ;  /* 0x00007610ff1b7816 */ /* 0x000fe4000000001b */
[C---:B0-----:R-:W-:Y:S02]  /*d8d0*/  IADD3 R6, P3, PT, R0.reuse, UR31, RZ ;  /* 0x0000001f00067c10 */ /* 0x041fe4000ff7e0ff */
[----:B-1----:R-:W-:-:S02]  /*d8e0*/  IADD3 R2, P1, PT, R0, UR32, RZ ;  /* 0x0000002000027c10 */ /* 0x002fc4000ff3e0ff */
[C---:B------:R-:W-:Y:S02]  /*d8f0*/  IADD3.X R7, PT, PT, R23.reuse, UR61, RZ, P3, !PT ;  /* 0x0000003d17077c10 */ /* 0x040fe40009ffe4ff */
[----:B------:R-:W-:-:S03]  /*d900*/  IADD3.X R3, PT, PT, R23, UR62, RZ, P1, !PT ;  /* 0x0000003e17037c10 */ /* 0x000fc60008ffe4ff */
[----:B------:R-:W4:Y:S04]  /*d910*/  @!P0 LDG.E.U8 R27, desc[UR8][R6.64] ;  /* 0x00000008061b8981 */ /* 0x000f28000c1e1100 */
[----:B------:R-:W4:Y:S01]  /*d920*/  @!P0 LDG.E.U8 R20, desc[UR8][R2.64] ;  /* 0x0000000802148981 */ /* 0x000f22000c1e1100 */
[----:B------:R-:W-:Y:S02]  /*d930*/  IADD3 R4, P2, PT, R0, UR33, RZ ;  /* 0x0000002100047c10 */ /* 0x000fe4000ff5e0ff */
[----:B------:R-:W-:Y:S02]  /*d940*/  PRMT R21, RZ, 0x7610, R21 ;  /* 0x00007610ff157816 */ /* 0x000fe40000000015 */
[----:B------:R-:W-:-:S05]  /*d950*/  IADD3.X R5, PT, PT, R23, UR63, RZ, P2, !PT ;  /* 0x0000003f17057c10 */ /* 0x000fca00097fe4ff */
[----:B------:R-:W4:Y:S04]  /*d960*/  @!P0 LDG.E.U8 R21, desc[UR8][R4.64] ;  /* 0x0000000804158981 */ /* 0x000f28000c1e1100 */
[----:B--2---:R0:W-:Y:S04]  /*d970*/  STL [R1], R22 ;  /* 0x0000001601007387 */ /* 0x0041e80000100800 */
[----:B0-----:R-:W2:Y:S04]  /*d980*/  LDL.LU R22, [R1+0x1090] ;  /* 0x0010900001167983 */ /* 0x001ea80000300800 */
[----:B---3--:R0:W-:Y:S04]  /*d990*/  STL [R1+0x4], R29 ;  /* 0x0000041d01007387 */ /* 0x0081e80000100800 */
[----:B0-----:R-:W3:Y:S04]  /*d9a0*/  LDL.LU R29, [R1+0x108c] ;  /* 0x00108c00011d7983 */ /* 0x001ee80000300800 */
[----:B----4-:R0:W-:Y:S04]  /*d9b0*/  STL [R1+0x8], R28 ;  /* 0x0000081c01007387 */ /* 0x0101e80000100800 */
[----:B0-----:R-:W4:Y:S04]  /*d9c0*/  LDL.LU R28, [R1+0x1088] ;  /* 0x00108800011c7983 */ /* 0x001f280000300800 */
[----:B------:R0:W-:Y:S04]  /*d9d0*/  STL [R1+0x1070], R25 ;  /* 0x0010701901007387 */ /* 0x0001e80000100800 */
[----:B0-----:R-:W3:Y:S04]  /*d9e0*/  LDL R25, [R1+0x63c] ;  /* 0x00063c0001197983 */ /* 0x001ee80000100800 */
[----:B------:R0:W-:Y:S04]  /*d9f0*/  STL [R1+0x107c], R26 ;  /* 0x00107c1a01007387 */ /* 0x0001e80000100800 */
[----:B0-----:R-:W3:Y:S04]  /*da00*/  LDL R26, [R1+0x648] ;  /* 0x00064800011a7983 */ /* 0x001ee80000100800 */
[----:B------:R0:W-:Y:S04]  /*da10*/  STL [R1+0x1080], R27 ;  /* 0x0010801b01007387 */ /* 0x0001e80000100800 */
[----:B0-----:R-:W3:Y:S04]  /*da20*/  LDL R27, [R1+0x644] ;  /* 0x00064400011b7983 */ /* 0x001ee80000100800 */
[----:B------:R0:W-:Y:S04]  /*da30*/  STL [R1+0x1074], R20 ;  /* 0x0010741401007387 */ /* 0x0001e80000100800 */
[----:B0-----:R-:W4:Y:S01]  /*da40*/  LDL R20, [R1+0x64c] ;  /* 0x00064c0001147983 */ /* 0x001f220000100800 */
[----:B------:R-:W-:-:S02]  /*da50*/  IADD3 R6, P3, PT, R0, UR34, RZ ;  /* 0x0000002200067c10 */ /* 0x000fc4000ff7e0ff */
[----:B------:R-:W-:Y:S02]  /*da60*/  PRMT R24, RZ, 0x7610, R24 ;  /* 0x00007610ff187816 */ /* 0x000fe40000000018 */
[----:B------:R-:W-:Y:S01]  /*da70*/  IADD3.X R7, PT, PT, R23, UR64, RZ, P3, !PT ;  /* 0x0000004017077c10 */ /* 0x000fe20009ffe4ff */
[----:B------:R-:W-:Y:S01]  /*da80*/  STL [R1+0x1078], R21 ;  /* 0x0010781501007387 */ /* 0x000fe20000100800 */
[----:B------:R-:W-:-:S03]  /*da90*/  IADD3 R4, P2, PT, R0, UR36, RZ ;  /* 0x0000002400047c10 */ /* 0x000fc6000ff5e0ff */
[----:B------:R0:W4:Y:S01]  /*daa0*/  @!P0 LDG.E.U8 R24, desc[UR8][R6.64] ;  /* 0x0000000806188981 */ /* 0x000122000c1e1100 */
[C---:B------:R-:W-:Y:S02]  /*dab0*/  IADD3 R2, P1, PT, R0.reuse, UR35, RZ ;  /* 0x0000002300027c10 */ /* 0x040fe4000ff3e0ff */
[----:B------:R-:W-:Y:S02]  /*dac0*/  PRMT R18, RZ, 0x7610, R18 ;  /* 0x00007610ff127816 */ /* 0x000fe40000000012 */
[----:B------:R-:W-:Y:S02]  /*dad0*/  PRMT R19, RZ, 0x7610, R19 ;  /* 0x00007610ff137816 */ /* 0x000fe40000000013 */
[----:B0-----:R-:W-:Y:S02]  /*dae0*/  IADD3 R6, P3, PT, R0, UR38, RZ ;  /* 0x0000002600067c10 */ /* 0x001fe4000ff7e0ff */
[----:B------:R-:W-:Y:S02]  /*daf0*/  PRMT R17, RZ, 0x7610, R17 ;  /* 0x00007610ff117816 */ /* 0x000fe40000000011 */
[----:B------:R-:W-:-:S02]  /*db00*/  IADD3.X R5, PT, PT, R23, UR66, RZ, P2, !PT ;  /* 0x0000004217057c10 */ /* 0x000fc400097fe4ff */
[C---:B------:R-:W-:Y:S02]  /*db10*/  IADD3.X R7, PT, PT, R23.reuse, UR68, RZ, P3, !PT ;  /* 0x0000004417077c10 */ /* 0x040fe40009ffe4ff */
[----:B------:R-:W-:Y:S01]  /*db20*/  IADD3.X R3, PT, PT, R23, UR65, RZ, P1, !PT ;  /* 0x0000004117037c10 */ /* 0x000fe20008ffe4ff */
[----:B------:R-:W4:Y:S04]  /*db30*/  @!P0 LDG.E.U8 R18, desc[UR8][R4.64] ;  /* 0x0000000804128981 */ /* 0x000f28000c1e1100 */
[----:B------:R-:W4:Y:S04]  /*db40*/  @!P0 LDG.E.U8 R19, desc[UR8][R6.64] ;  /* 0x0000000806138981 */ /* 0x000f28000c1e1100 */
[----:B------:R0:W4:Y:S01]  /*db50*/  @!P0 LDG.E.U8 R17, desc[UR8][R2.64] ;  /* 0x0000000802118981 */ /* 0x000122000c1e1100 */
[----:B------:R-:W-:-:S02]  /*db60*/  PRMT R14, RZ, 0x7610, R14 ;  /* 0x00007610ff0e7816 */ /* 0x000fc4000000000e */
[----:B------:R-:W-:Y:S02]  /*db70*/  PRMT R15, RZ, 0x7610, R15 ;  /* 0x00007610ff0f7816 */ /* 0x000fe4000000000f */
[----:B------:R-:W-:Y:S02]  /*db80*/  PRMT R16, RZ, 0x7610, R16 ;  /* 0x00007610ff107816 */ /* 0x000fe40000000010 */
[----:B0-----:R-:W-:-:S04]  /*db90*/  IADD3 R2, P1, PT, R0, UR39, RZ ;  /* 0x0000002700027c10 */ /* 0x001fc8000ff3e0ff */
[----:B------:R-:W-:-:S05]  /*dba0*/  IADD3.X R3, PT, PT, R23, UR69, RZ, P1, !PT ;  /* 0x0000004517037c10 */ /* 0x000fca0008ffe4ff */
[----:B------:R0:W4:Y:S01]  /*dbb0*/  @!P0 LDG.E.U8 R14, desc[UR8][R2.64] ;  /* 0x00000008020e8981 */ /* 0x000122000c1e1100 */
[----:B------:R-:W-:Y:S02]  /*dbc0*/  PRMT R11, RZ, 0x7610, R11 ;  /* 0x00007610ff0b7816 */ /* 0x000fe4000000000b */
[----:B------:R-:W-:Y:S02]  /*dbd0*/  PRMT R12, RZ, 0x7610, R12 ;  /* 0x00007610ff0c7816 */ /* 0x000fe4000000000c */
[----:B------:R-:W-:Y:S02]  /*dbe0*/  PRMT R13, RZ, 0x7610, R13 ;  /* 0x00007610ff0d7816 */ /* 0x000fe4000000000d */
[----:B0-----:R-:W-:-:S04]  /*dbf0*/  IADD3 R2, P1, PT, R0, UR37, RZ ;  /* 0x0000002500027c10 */ /* 0x001fc8000ff3e0ff */
[----:B------:R-:W-:-:S05]  /*dc00*/  IADD3.X R3, PT, PT, R23, UR67, RZ, P1, !PT ;  /* 0x0000004317037c10 */ /* 0x000fca0008ffe4ff */
[----:B------:R-:W4:Y:S04]  /*dc10*/  @!P0 LDG.E.U8 R11, desc[UR8][R2.64] ;  /* 0x00000008020b8981 */ /* 0x000f28000c1e1100 */
[----:B--2---:R-:W0:Y:S01]  /*dc20*/  LDS.U8 R21, [R22+UR4+0x1008] ;  /* 0x0010080416157984 */ /* 0x004e220008000000 */
[----:B---3--:R-:W-:-:S05]  /*dc30*/  IADD3 R6, P2, PT, R0, R27, RZ ;  /* 0x0000001b00067210 */ /* 0x008fca0007f5e0ff */
[----:B------:R-:W-:-:S05]  /*dc40*/  IMAD.X R7, R23, 0x1, R25, P2 ;  /* 0x0000000117077824 */ /* 0x000fca00010e0619 */
[----:B------:R1:W2:Y:S01]  /*dc50*/  @!P0 LDG.E.U8 R15, desc[UR8][R6.64] ;  /* 0x00000008060f8981 */ /* 0x0002a2000c1e1100 */
[----:B----4-:R-:W-:-:S03]  /*dc60*/  IADD3 R4, P3, PT, R0, R20, RZ ;  /* 0x0000001400047210 */ /* 0x010fc60007f7e0ff */
[----:B------:R-:W3:Y:S02]  /*dc70*/  LDS.U8 R20, [R22+UR4+0x80] ;  /* 0x0000800416147984 */ /* 0x000ee40008000000 */
[----:B------:R-:W-:Y:S01]  /*dc80*/  IMAD.X R5, R23, 0x1, R26, P3 ;  /* 0x0000000117057824 */ /* 0x000fe200018e061a */
[----:B-1----:R-:W-:-:S04]  /*dc90*/  IADD3 R6, P3, PT, R0, UR41, RZ ;  /* 0x0000002900067c10 */ /* 0x002fc8000ff7e0ff */
[----:B------:R1:W4:Y:S01]  /*dca0*/  @!P0 LDG.E.U8 R16, desc[UR8][R4.64] ;  /* 0x0000000804108981 */ /* 0x000322000c1e1100 */
[----:B------:R-:W-:Y:S02]  /*dcb0*/  IADD3.X R7, PT, PT, R23, UR75, RZ, P3, !PT ;  /* 0x0000004b17077c10 */ /* 0x000fe40009ffe4ff */
[----:B-1----:R-:W-:-:S03]  /*dcc0*/  IADD3 R4, P2, PT, R0, UR40, RZ ;  /* 0x0000002800047c10 */ /* 0x002fc6000ff5e0ff */
[----:B------:R1:W2:Y:S01]  /*dcd0*/  @!P0 LDG.E.U8 R13, desc[UR8][R6.64] ;  /* 0x00000008060d8981 */ /* 0x0002a2000c1e1100 */
[----:B------:R-:W-:Y:S02]  /*dce0*/  IADD3.X R5, PT, PT, R23, UR70, RZ, P2, !PT ;  /* 0x0000004617057c10 */ /* 0x000fe400097fe4ff */
[----:B------:R-:W-:-:S03]  /*dcf0*/  IADD3 R2, P3, PT, R0, UR20, RZ ;  /* 0x0000001400027c10 */ /* 0x000fc6000ff7e0ff */
[----:B------:R0:W2:Y:S01]  /*dd00*/  @!P0 LDG.E.U8 R12, desc[UR8][R4.64] ;  /* 0x00000008040c8981 */ /* 0x0000a2000c1e1100 */
[C---:B-1----:R-:W-:Y:S02]  /*dd10*/  IADD3 R6, P1, PT, R0.reuse, UR12, RZ ;  /* 0x0000000c00067c10 */ /* 0x042fe4000ff3e0ff */
[C---:B------:R-:W-:Y:S02]  /*dd20*/  IADD3.X R3, PT, PT, R23.reuse, UR50, RZ, P3, !PT ;  /* 0x0000003217037c10 */ /* 0x040fe40009ffe4ff */
[C---:B------:R-:W-:Y:S02]  /*dd30*/  IADD3.X R7, PT, PT, R23.reuse, UR42, RZ, P1, !PT ;  /* 0x0000002a17077c10 */ /* 0x040fe40008ffe4ff */
[----:B0-----:R-:W-:Y:S01]  /*dd40*/  IADD3 R4, P2, PT, R0, UR16, RZ ;  /* 0x0000001000047c10 */ /* 0x001fe2000ff5e0ff */
[----:B------:R-:W-:Y:S03]  /*dd50*/  STL [R1+0x44c], R21 ;  /* 0x00044c1501007387 */ /* 0x000fe60000100800 */
[----:B------:R-:W-:Y:S01]  /*dd60*/  IADD3.X R5, PT, PT, R23, UR46, RZ, P2, !PT ;  /* 0x0000002e17057c10 */ /* 0x000fe200097fe4ff */
[----:B------:R-:W-:Y:S04]  /*dd70*/  LDS.U8 R21, [R22+UR4+0x88] ;  /* 0x0000880416157984 */ /* 0x000fe80008000000 */
[----:B------:R-:W0:Y:S04]  /*dd80*/  LDS.U8 R23, [R22+UR4+0x188] ;  /* 0x0001880416177984 */ /* 0x000e280008000000 */
[----:B---3--:R-:W-:Y:S04]  /*dd90*/  STL [R1+0x4b8], R20 ;  /* 0x0004b81401007387 */ /* 0x008fe80000100800 */
[----:B------:R-:W1:Y:S01]  /*dda0*/  LDS.U8 R20, [R22+UR4+0x180] ;  /* 0x0001800416147984 */ /* 0x000e620008000000 */
[----:B------:R-:W-:-:S02]  /*ddb0*/  PRMT R9, RZ, 0x7610, R9 ;  /* 0x00007610ff097816 */ /* 0x000fc40000000009 */
[----:B------:R-:W-:Y:S01]  /*ddc0*/  PRMT R10, RZ, 0x7610, R10 ;  /* 0x00007610ff0a7816 */ /* 0x000fe2000000000a */
[----:B------:R-:W-:Y:S01]  /*ddd0*/  LDS.U8 R0, [R22+UR4+0x1100] ;  /* 0x0011000416007984 */ /* 0x000fe20008000000 */
[----:B------:R-:W-:-:S03]  /*dde0*/  PRMT R8, RZ, 0x7610, R8 ;  /* 0x00007610ff087816 */ /* 0x000fc60000000008 */
[----:B------:R3:W2:Y:S04]  /*ddf0*/  @!P0 LDG.E.U8 R9, desc[UR8][R4.64] ;  /* 0x0000000804098981 */ /* 0x0006a8000c1e1100 */
[----:B------:R3:W2:Y:S04]  /*de00*/  @!P0 LDG.E.U8 R10, desc[UR8][R2.64] ;  /* 0x00000008020a8981 */ /* 0x0006a8000c1e1100 */
[----:B------:R0:W2:Y:S04]  /*de10*/  @!P0 LDG.E.U8 R8, desc[UR8][R6.64] ;  /* 0x0000000806088981 */ /* 0x0000a8000c1e1100 */
[----:B---3--:R-:W-:Y:S04]  /*de20*/  LDS.U8 R5, [R22+UR4+0x8] ;  /* 0x0000080416057984 */ /* 0x008fe80008000000 */
[----:B------:R-:W-:Y:S04]  /*de30*/  LDS.U8 R3, [R22+UR4] ;  /* 0x0000000416037984 */ /* 0x000fe80008000000 */
[----:B------:R-:W-:Y:S04]  /*de40*/  LDS.U8 R2, [R22+UR4+0x108] ;  /* 0x0001080416027984 */ /* 0x000fe80008000000 */
[----:B0-----:R-:W-:Y:S04]  /*de50*/  STL [R1+0x4b4], R23 ;  /* 0x0004b41701007387 */ /* 0x001fe80000100800 */
[----:B------:R-:W0:Y:S04]  /*de60*/  LDS.U8 R23, [R22+UR4+0x1080] ;  /* 0x0010800416177984 */ /* 0x000e280008000000 */
[----:B------:R-:W-:Y:S04]  /*de70*/  STL [R1+0x4c0], R21 ;  /* 0x0004c01501007387 */ /* 0x000fe80000100800 */
[----:B------:R-:W3:Y:S04]  /*de80*/  LDS.U8 R21, [R22+UR4+0x1188] ;  /* 0x0011880416157984 */ /* 0x000ee80008000000 */
[----:B-1----:R1:W-:Y:S04]  /*de90*/  STL [R1+0x4bc], R20 ;  /* 0x0004bc1401007387 */ /* 0x0023e80000100800 */
[----:B------:R-:W-:Y:S04]  /*dea0*/  LDS.U8 R4, [R22+UR4+0x100] ;  /* 0x0001000416047984 */ /* 0x000fe80008000000 */
[----:B------:R-:W-:Y:S04]  /*deb0*/  LDS.U8 R7, [R22+UR4+0x1000] ;  /* 0x0010000416077984 */ /* 0x000fe80008000000 */
[----:B------:R-:W-:Y:S04]  /*dec0*/  LDS.U8 R6, [R22+UR4+0x1108] ;  /* 0x0011080416067984 */ /* 0x000fe80008000000 */
[----:B0-----:R-:W-:Y:S04]  /*ded0*/  STL [R1+0x4c8], R23 ;  /* 0x0004c81701007387 */ /* 0x001fe80000100800 */
[----:B------:R-:W0:Y:S04]  /*dee0*/  LDS.U8 R23, [R22+UR4+0x1088] ;  /* 0x0010880416177984 */ /* 0x000e280008000000 */
[----:B---3--:R-:W-:Y:S04]  /*def0*/  STL [R1+0x4c4], R21 ;  /* 0x0004c41501007387 */ /* 0x008fe80000100800 */
[----:B------:R-:W3:Y:S01]  /*df00*/  LDS.U8 R21, [R22+UR4+0x1180] ;  /* 0x0011800416157984 */ /* 0x000ee20008000000 */
[----:B-1----:R-:W-:-:S03]  /*df10*/  LOP3.LUT R20, R22, 0x10, RZ, 0x3c, !PT ;  /* 0x0000001016147812 */ /* 0x002fc600078e3cff */
[----:B------:R-:W-:Y:S04]  /*df20*/  STL [R1+0xab0], R22 ;  /* 0x000ab01601007387 */ /* 0x000fe80000100800 */
[----:B------:R-:W-:Y:S04]  /*df30*/  LDS.U8 R22, [R20+UR4+0x308] ;  /* 0x0003080414167984 */ /* 0x000fe80008000000 */
[----:B0-----:R-:W-:Y:S04]  /*df40*/  STL [R1+0x4d0], R23 ;  /* 0x0004d01701007387 */ /* 0x001fe80000100800 */
[----:B------:R-:W0:Y:S04]  /*df50*/  LDS.U8 R23, [R20+UR4+0x200] ;  /* 0x0002000414177984 */ /* 0x000e280008000000 */
[----:B---3--:R-:W-:Y:S04]  /*df60*/  STL [R1+0x4cc], R21 ;  /* 0x0004cc1501007387 */ /* 0x008fe80000100800 */
[----:B------:R-:W1:Y:S04]  /*df70*/  LDS.U8 R21, [R20+UR4+0x208] ;  /* 0x0002080414157984 */ /* 0x000e680008000000 */
[----:B0-----:R-:W-:Y:S04]  /*df80*/  STL [R1+0x538], R23 ;  /* 0x0005381701007387 */ /* 0x001fe80000100800 */
[----:B------:R-:W0:Y:S04]  /*df90*/  LDS.U8 R23, [R20+UR4+0x300] ;  /* 0x0003000414177984 */ /* 0x000e280008000000 */
[----:B------:R-:W-:Y:S04]  /*dfa0*/  STL [R1+0x534], R22 ;  /* 0x0005341601007387 */ /* 0x000fe80000100800 */
[----:B------:R-:W3:Y:S04]  /*dfb0*/  LDS.U8 R22, [R20+UR4+0x1200] ;  /* 0x0012000414167984 */ /* 0x000ee80008000000 */
[----:B-1----:R-:W-:Y:S04]  /*dfc0*/  STL [R1+0x540], R21 ;  /* 0x0005401501007387 */ /* 0x002fe80000100800 */
[----:B------:R-:W1:Y:S04]  /*dfd0*/  LDS.U8 R21, [R20+UR4+0x1308] ;  /* 0x0013080414157984 */ /* 0x000e680008000000 */
[----:B0-----:R-:W-:Y:S04]  /*dfe0*/  STL [R1+0x53c], R23 ;  /* 0x00053c1701007387 */ /* 0x001fe80000100800 */
[----:B------:R-:W0:Y:S04]  /*dff0*/  LDS.U8 R23, [R20+UR4+0x1208] ;  /* 0x0012080414177984 */ /* 0x000e280008000000 */
[----:B---3--:R-:W-:Y:S04]  /*e000*/  STL [R1+0x548], R22 ;  /* 0x0005481601007387 */ /* 0x008fe80000100800 */
[----:B------:R-:W3:Y:S04]  /*e010*/  LDS.U8 R22, [R20+UR4+0x1300] ;  /* 0x0013000414167984 */ /* 0x000ee80008000000 */
[----:B-1----:R-:W-:Y:S04]  /*e020*/  STL [R1+0x544], R21 ;  /* 0x0005441501007387 */ /* 0x002fe80000100800 */
[----:B------:R-:W1:Y:S04]  /*e030*/  LDS.U8 R21, [R20+UR4+0x280] ;  /* 0x0002800414157984 */ /* 0x000e680008000000 */
[----:B0-----:R-:W-:Y:S04]  /*e040*/  STL [R1+0x550], R23 ;  /* 0x0005501701007387 */ /* 0x001fe80000100800 */
[----:B---3--:R-:W-:Y:S04]  /*e050*/  STL [R1+0x54c], R22 ;  /* 0x00054c1601007387 */ /* 0x008fe80000100800 */
[----:B------:R-:W0:Y:S04]  /*e060*/  LDS.U8 R22, [R20+UR4+0x388] ;  /* 0x0003880414167984 */ /* 0x000e280008000000 */
[----:B-1----:R-:W-:Y:S04]  /*e070*/  STL [R1+0x5b8], R21 ;  /* 0x0005b81501007387 */ /* 0x002fe80000100800 */
[----:B------:R-:W1:Y:S01]  /*e080*/  LDS.U8 R21, [R20+UR4+0x288] ;  /* 0x0002880414157984 */ /* 0x000e620008000000 */
[----:B------:R-:W3:Y:S03]  /*e090*/  S2R R26, SR_TID.X ;  /* 0x00000000001a7919 */ /* 0x000ee60000002100 */
[----:B0-----:R-:W-:Y:S04]  /*e0a0*/  STL [R1+0x5b4], R22 ;  /* 0x0005b41601007387 */ /* 0x001fe80000100800 */
[----:B------:R-:W0:Y:S04]  /*e0b0*/  LDS.U8 R22, [R20+UR4+0x380] ;  /* 0x0003800414167984 */ /* 0x000e280008000000 */
[----:B-1----:R-:W-:Y:S04]  /*e0c0*/  STL [R1+0x5cc], R21 ;  /* 0x0005cc1501007387 */ /* 0x002fe80000100800 */
[----:B------:R-:W1:Y:S01]  /*e0d0*/  LDS.U8 R21, [R20+UR4+0x1280] ;  /* 0x0012800414157984 */ /* 0x000e620008000000 */
[----:B---3--:R-:W-:-:S02]  /*e0e0*/  LOP3.LUT R23, R26, 0x3, RZ, 0xc0, !PT ;  /* 0x000000031a177812 */ /* 0x008fc400078ec0ff */
[----:B------:R-:W-:Y:S02]  /*e0f0*/  LOP3.LUT R25, R26, 0x20, RZ, 0xc0, !PT ;  /* 0x000000201a197812 */ /* 0x000fe400078ec0ff */
[----:B------:R-:W-:Y:S01]  /*e100*/  SHF.R.U32.HI R27, RZ, 0x2, R26 ;  /* 0x00000002ff1b7819 */ /* 0x000fe2000001161a */
[----:B------:R-:W-:Y:S01]  /*e110*/  IMAD.SHL.U32 R26, R23, 0x400, RZ ;  /* 0x00000400171a7824 */ /* 0x000fe200078e00ff */
[----:B------:R-:W-:Y:S02]  /*e120*/  SHF.R.U32.HI R25, RZ, 0x1, R25 ;  /* 0x00000001ff197819 */ /* 0x000fe40000011619 */
[----:B------:R-:W-:Y:S01]  /*e130*/  SGXT.U32 R27, R27, 0x3 ;  /* 0x000000031b1b781a */ /* 0x000fe20000000000 */
[----:B------:R-:W-:Y:S01]  /*e140*/  IMAD.SHL.U32 R23, R23, 0x20, RZ ;  /* 0x0000002017177824 */ /* 0x000fe200078e00ff */
[----:B0-----:R0:W-:Y:S02]  /*e150*/  STL [R1+0x5c8], R22 ;  /* 0x0005c81601007387 */ /* 0x0011e40000100800 */
[----:B0-----:R-:W-:-:S02]  /*e160*/  LOP3.LUT R22, R25, R26, R27, 0xfe, !PT ;  /* 0x0000001a19167212 */ /* 0x001fc400078efe1b */
[----:B-1----:R-:W-:Y:S02]  /*e170*/  STL [R1+0x5d4], R21 ;  /* 0x0005d41501007387 */ /* 0x002fe40000100800 */
[----:B------:R-:W-:Y:S02]  /*e180*/  LOP3.LUT R22, R22, R23, RZ, 0xfc, !PT ;  /* 0x0000001716167212 */ /* 0x000fe400078efcff */
[----:B------:R-:W-:Y:S04]  /*e190*/  LDS.U8 R21, [R20+UR4+0x1288] ;  /* 0x0012880414157984 */ /* 0x000fe80008000000 */
[----:B------:R-:W0:Y:S04]  /*e1a0*/  LDS.U8 R23, [R20+UR4+0x1388] ;  /* 0x0013880414177984 */ /* 0x000e280008000000 */
[----:B------:R-:W1:Y:S01]  /*e1b0*/  LDS.U8 R20, [R20+UR4+0x1380] ;  /* 0x0013800414147984 */ /* 0x000e620008000000 */
[----:B------:R-:W-:-:S03]  /*e1c0*/  LOP3.LUT R22, R22, 0x20, RZ, 0x3c, !PT ;  /* 0x0000002016167812 */ /* 0x000fc600078e3cff */
[----:B0-----:R-:W-:Y:S04]  /*e1d0*/  STL [R1+0x5d0], R23 ;  /* 0x0005d01701007387 */ /* 0x001fe80000100800 */
[----:B------:R-:W0:Y:S04]  /*e1e0*/  LDS.U8 R23, [R22+UR4] ;  /* 0x0000000416177984 */ /* 0x000e280008000000 */
        /* <DEDUP_REMOVED lines=15> */
[----:B------:R-:W1:Y:S01]  /*e2e0*/  LDS.U8 R20, [R22+UR4+0x80] ;  /* 0x0000800416147984 */ /* 0x000e620008000000 */
[----:B------:R-:W1:Y:S03]  /*e2f0*/  S2R R25, SR_TID.X ;  /* 0x0000000000197919 */ /* 0x000e660000002100 */
[----:B0-----:R0:W-:Y:S04]  /*e300*/  STL [R1+0x46c], R23 ;  /* 0x00046c1701007387 */ /* 0x0011e80000100800 */
[----:B---3--:R-:W-:Y:S04]  /*e310*/  STL [R1+0x468], R21 ;  /* 0x0004681501007387 */ /* 0x008fe80000100800 */
[----:B------:R-:W3:Y:S04]  /*e320*/  LDS.U8 R21, [R22+UR4+0x188] ;  /* 0x0001880416157984 */ /* 0x000ee80008000000 */
[----:B-1----:R-:W-:Y:S04]  /*e330*/  STL [R1+0x4d8], R20 ;  /* 0x0004d81401007387 */ /* 0x002fe80000100800 */
[----:B------:R-:W1:Y:S01]  /*e340*/  LDS.U8 R20, [R22+UR4+0x88] ;  /* 0x0000880416147984 */ /* 0x000e620008000000 */
[----:B0-----:R-:W-:-:S02]  /*e350*/  LOP3.LUT R23, R25, 0x3, RZ, 0xc0, !PT ;  /* 0x0000000319177812 */ /* 0x001fc400078ec0ff */
[----:B------:R-:W-:Y:S02]  /*e360*/  LOP3.LUT R26, R25, 0x20, RZ, 0xc0, !PT ;  /* 0x00000020191a7812 */ /* 0x000fe400078ec0ff */
[----:B------:R-:W-:Y:S01]  /*e370*/  SHF.R.U32.HI R25, RZ, 0x2, R25 ;  /* 0x00000002ff197819 */ /* 0x000fe20000011619 */
[----:B------:R-:W-:Y:S01]  /*e380*/  IMAD.SHL.U32 R27, R23, 0x400, RZ ;  /* 0x00000400171b7824 */ /* 0x000fe200078e00ff */
[----:B---3--:R-:W-:Y:S04]  /*e390*/  STL [R1+0x4d4], R21 ;  /* 0x0004d41501007387 */ /* 0x008fe80000100800 */
[----:B------:R-:W0:Y:S04]  /*e3a0*/  LDS.U8 R21, [R22+UR4+0x180] ;  /* 0x0001800416157984 */ /* 0x000e280008000000 */
[----:B-1----:R1:W-:Y:S02]  /*e3b0*/  STL [R1+0x4e0], R20 ;  /* 0x0004e01401007387 */ /* 0x0023e40000100800 */
[----:B-1----:R-:W-:Y:S01]  /*e3c0*/  SGXT.U32 R20, R25, 0x3 ;  /* 0x000000031914781a */ /* 0x002fe20000000000 */
[----:B------:R-:W-:-:S02]  /*e3d0*/  IMAD.SHL.U32 R25, R23, 0x20, RZ ;  /* 0x0000002017197824 */ /* 0x000fc400078e00ff */
[----:B------:R-:W1:Y:S04]  /*e3e0*/  LDS.U8 R23, [R22+UR4+0x1080] ;  /* 0x0010800416177984 */ /* 0x000e680008000000 */
[----:B0-----:R0:W-:Y:S04]  /*e3f0*/  STL [R1+0x4dc], R21 ;  /* 0x0004dc1501007387 */ /* 0x0011e80000100800 */
[----:B-1----:R-:W-:Y:S04]  /*e400*/  STL [R1+0x4e8], R23 ;  /* 0x0004e81701007387 */ /* 0x002fe80000100800 */
[----:B------:R-:W1:Y:S01]  /*e410*/  LDS.U8 R23, [R22+UR4+0x1188] ;  /* 0x0011880416177984 */ /* 0x000e620008000000 */
[----:B------:R-:W-:-:S04]  /*e420*/  SHF.R.U32.HI R26, RZ, 0x1, R26 ;  /* 0x00000001ff1a7819 */ /* 0x000fc8000001161a */
[----:B0-----:R-:W-:Y:S01]  /*e430*/  LOP3.LUT R21, R26, R27, R20, 0xfe, !PT ;  /* 0x0000001b1a157212 */ /* 0x001fe200078efe14 */
[----:B-1----:R-:W-:Y:S04]  /*e440*/  STL [R1+0x4e4], R23 ;  /* 0x0004e41701007387 */ /* 0x002fe80000100800 */
[----:B------:R-:W0:Y:S04]  /*e450*/  LDS.U8 R23, [R22+UR4+0x1088] ;  /* 0x0010880416177984 */ /* 0x000e280008000000 */
[----:B------:R-:W1:Y:S01]  /*e460*/  LDS.U8 R22, [R22+UR4+0x1180] ;  /* 0x0011800416167984 */ /* 0x000e620008000000 */
[----:B------:R-:W-:-:S04]  /*e470*/  LOP3.LUT R21, R21, R25, RZ, 0xfc, !PT ;  /* 0x0000001915157212 */ /* 0x000fc800078efcff */
[----:B------:R-:W-:Y:S01]  /*e480*/  LOP3.LUT R21, R21, 0x30, RZ, 0x3c, !PT ;  /* 0x0000003015157812 */ /* 0x000fe200078e3cff */
[----:B0-----:R0:W-:Y:S04]  /*e490*/  STL [R1+0x4f0], R23 ;  /* 0x0004f01701007387 */ /* 0x0011e80000100800 */
[----:B0-----:R-:W3:Y:S04]  /*e4a0*/  LDL.LU R23, [R1+0x1084] ;  /* 0x0010840001177983 */ /* 0x001ee80000300800 */
[----:B-1----:R-:W-:Y:S04]  /*e4b0*/  STL [R1+0x4ec], R22 ;  /* 0x0004ec1601007387 */ /* 0x002fe80000100800 */
[----:B------:R-:W0:Y:S04]  /*e4c0*/  LDS.U8 R22, [R21+UR4+0x200] ;  /* 0x0002000415167984 */ /* 0x000e280008000000 */
[----:B0-----:R-:W-:Y:S04]  /*e4d0*/  STL [R1+0x558], R22 ;  /* 0x0005581601007387 */ /* 0x001fe80000100800 */
        /* <DEDUP_REMOVED lines=20> */
[----:B------:R-:W0:Y:S01]  /*e620*/  LDS.U8 R22, [R21+UR4+0x380] ;  /* 0x0003800415167984 */ /* 0x000e220008000000 */
[----:B------:R-:W-:-:S03]  /*e630*/  LOP3.LUT R20, R26, R27, R20, 0xfe, !PT ;  /* 0x0000001b1a147212 */ /* 0x000fc600078efe14 */
[----:B------:R-:W-:Y:S04]  /*e640*/  LDS.U8 R26, [R21+UR4+0x1388] ;  /* 0x00138804151a7984 */ /* 0x000fe80008000000 */
[----:B0-----:R-:W-:Y:S04]  /*e650*/  STL [R1+0x5ec], R22 ;  /* 0x0005ec1601007387 */ /* 0x001fe80000100800 */
[----:B------:R-:W0:Y:S01]  /*e660*/  LDS.U8 R22, [R21+UR4+0x1280] ;  /* 0x0012800415167984 */ /* 0x000e220008000000 */
[----:B------:R-:W-:-:S03]  /*e670*/  LOP3.LUT R20, R20, R25, RZ, 0xfc, !PT ;  /* 0x0000001914147212 */ /* 0x000fc600078efcff */
[----:B------:R-:W1:Y:S01]  /*e680*/  LDS.U8 R25, [R21+UR4+0x1288] ;  /* 0x0012880415197984 */ /* 0x000e620008000000 */
[----:B------:R-:W-:-:S03]  /*e690*/  LOP3.LUT R20, R20, 0x40, RZ, 0x3c, !PT ;  /* 0x0000004014147812 */ /* 0x000fc600078e3cff */
[----:B---3--:R-:W-:Y:S04]  /*e6a0*/  LDS.U8 R27, [R23+UR4+0x1280] ;  /* 0x00128004171b7984 */ /* 0x008fe80008000000 */
[----:B0-----:R-:W-:Y:S04]  /*e6b0*/  STL [R1+0x5f8], R22 ;  /* 0x0005f81601007387 */ /* 0x001fe80000100800 */
[----:B------:R-:W0:Y:S04]  /*e6c0*/  LDS.U8 R22, [R21+UR4+0x1380] ;  /* 0x0013800415167984 */ /* 0x000e280008000000 */
[----:B------:R-:W-:Y:S04]  /*e6d0*/  STL [R1+0x5f4], R26 ;  /* 0x0005f41a01007387 */ /* 0x000fe80000100800 */
[----:B------:R-:W3:Y:S04]  /*e6e0*/  LDS.U8 R21, [R20+UR4] ;  /* 0x0000000414157984 */ /* 0x000ee80008000000 */
[----:B-1----:R-:W-:Y:S04]  /*e6f0*/  STL [R1+0x600], R25 ;  /* 0x0006001901007387 */ /* 0x002fe80000100800 */
[----:B------:R-:W1:Y:S04]  /*e700*/  LDS.U8 R25, [R20+UR4+0x108] ;  /* 0x0001080414197984 */ /* 0x000e680008000000 */
[----:B------:R-:W-:Y:S04]  /*e710*/  LDS.U8 R26, [R23+UR4+0x380] ;  /* 0x00038004171a7984 */ /* 0x000fe80008000000 */
        /* <DEDUP_REMOVED lines=61> */
[----:B------:R-:W0:Y:S04]  /*eaf0*/  LDS.U8 R22, [R28+UR4] ;  /* 0x000000041c167984 */ /* 0x000e280008000000 */
[----:B------:R-:W-:Y:S04]  /*eb00*/  STL [R1+0xa94], R29 ;  /* 0x000a941d01007387 */ /* 0x000fe80000100800 */
[----:B---3--:R-:W-:Y:S04]  /*eb10*/  STL [R1+0x620], R21 ;  /* 0x0006201501007387 */ /* 0x008fe80000100800 */
[----:B-1----:R-:W-:Y:S04]  /*eb20*/  STL [R1+0x61c], R20 ;  /* 0x00061c1401007387 */ /* 0x002fe80000100800 */
[----:B------:R-:W1:Y:S04]  /*eb30*/  LDS.U8 R21, [R28+UR4+0x108] ;  /* 0x000108041c157984 */ /* 0x000e680008000000 */
[----:B------:R-:W3:Y:S04]  /*eb40*/  LDS.U8 R20, [R28+UR4+0x8] ;  /* 0x000008041c147984 */ /* 0x000ee80008000000 */
[----:B0-----:R-:W-:Y:S04]  /*eb50*/  STL [R1+0x498], R22 ;  /* 0x0004981601007387 */ /* 0x001fe80000100800 */
[----:B------:R-:W0:Y:S04]  /*eb60*/  LDS.U8 R22, [R28+UR4+0x100] ;  /* 0x000100041c167984 */ /* 0x000e280008000000 */
[----:B-1----:R-:W-:Y:S04]  /*eb70*/  STL [R1+0x494], R21 ;  /* 0x0004941501007387 */ /* 0x002fe80000100800 */
[----:B------:R-:W1:Y:S04]  /*eb80*/  LDS.U8 R21, [R28+UR4+0x1000] ;  /* 0x001000041c157984 */ /* 0x000e680008000000 */
[----:B---3--:R-:W-:Y:S04]  /*eb90*/  STL [R1+0x4a0], R20 ;  /* 0x0004a01401007387 */ /* 0x008fe80000100800 */
[----:B------:R-:W3:Y:S04]  /*eba0*/  LDS.U8 R20, [R28+UR4+0x1108] ;  /* 0x001108041c147984 */ /* 0x000ee80008000000 */
[----:B0-----:R-:W-:Y:S04]  /*ebb0*/  STL [R1+0x49c], R22 ;  /* 0x00049c1601007387 */ /* 0x001fe80000100800 */
[----:B------:R-:W0:Y:S04]  /*ebc0*/  LDS.U8 R22, [R28+UR4+0x1008] ;  /* 0x001008041c167984 */ /* 0x000e280008000000 */
[----:B-1----:R-:W-:Y:S04]  /*ebd0*/  STL [R1+0x4a8], R21 ;  /* 0x0004a81501007387 */ /* 0x002fe80000100800 */
[----:B------:R-:W1:Y:S04]  /*ebe0*/  LDS.U8 R21, [R28+UR4+0x1100] ;  /* 0x001100041c157984 */ /* 0x000e680008000000 */
[----:B---3--:R-:W-:Y:S04]  /*ebf0*/  STL [R1+0x4a4], R20 ;  /* 0x0004a41401007387 */ /* 0x008fe80000100800 */
[----:B------:R-:W-:Y:S04]  /*ec00*/  LDS.U8 R20, [R28+UR4+0x80] ;  /* 0x000080041c147984 */ /* 0x000fe80008000000 */
[----:B0-----:R-:W-:Y:S04]  /*ec10*/  STL [R1+0x4b0], R22 ;  /* 0x0004b01601007387 */ /* 0x001fe80000100800 */
[----:B------:R-:W0:Y:S04]  /*ec20*/  LDS.U8 R22, [R28+UR4+0x188] ;  /* 0x000188041c167984 */ /* 0x000e280008000000 */
[----:B-1----:R-:W-:Y:S04]  /*ec30*/  STL [R1+0x4ac], R21 ;  /* 0x0004ac1501007387 */ /* 0x002fe80000100800 */
[----:B------:R-:W-:Y:S04]  /*ec40*/  LDS.U8 R21, [R28+UR4+0x1080] ;  /* 0x001080041c157984 */ /* 0x000fe80008000000 */
[----:B0-----:R-:W-:Y:S04]  /*ec50*/  STL [R1+0xf68], R22 ;  /* 0x000f681601007387 */ /* 0x001fe80000100800 */
[----:B------:R-:W0:Y:S04]  /*ec60*/  LDS.U8 R22, [R28+UR4+0x88] ;  /* 0x000088041c167984 */ /* 0x000e280008000000 */
[----:B------:R-:W-:Y:S04]  /*ec70*/  STL [R1+0x518], R20 ;  /* 0x0005181401007387 */ /* 0x000fe80000100800 */
[----:B------:R-:W1:Y:S04]  /*ec80*/  LDS.U8 R20, [R28+UR4+0x180] ;  /* 0x000180041c147984 */ /* 0x000e680008000000 */
[----:B0-----:R-:W-:Y:S04]  /*ec90*/  STL [R1+0x520], R22 ;  /* 0x0005201601007387 */ /* 0x001fe80000100800 */
[----:B------:R-:W0:Y:S04]  /*eca0*/  LDS.U8 R22, [R28+UR4+0x1188] ;  /* 0x001188041c167984 */ /* 0x000e280008000000 */
[----:B-1----:R-:W-:Y:S04]  /*ecb0*/  STL [R1+0x51c], R20 ;  /* 0x00051c1401007387 */ /* 0x002fe80000100800 */
[----:B------:R-:W1:Y:S04]  /*ecc0*/  LDS.U8 R20, [R28+UR4+0x1088] ;  /* 0x001088041c147984 */ /* 0x000e680008000000 */
[----:B------:R-:W-:Y:S04]  /*ecd0*/  STL [R1+0x528], R21 ;  /* 0x0005281501007387 */ /* 0x000fe80000100800 */
[----:B------:R-:W3:Y:S04]  /*ece0*/  LDS.U8 R21, [R28+UR4+0x1180] ;  /* 0x001180041c157984 */ /* 0x000ee80008000000 */
[----:B0-----:R-:W-:Y:S04]  /*ecf0*/  STL [R1+0x524], R22 ;  /* 0x0005241601007387 */ /* 0x001fe80000100800 */
[----:B------:R-:W-:Y:S04]  /*ed00*/  STL [R1+0xa98], R28 ;  /* 0x000a981c01007387 */ /* 0x000fe80000100800 */
[----:B-1----:R-:W-:Y:S04]  /*ed10*/  STL [R1+0x530], R20 ;  /* 0x0005301401007387 */ /* 0x002fe80000100800 */
[----:B------:R-:W0:Y:S04]  /*ed20*/  LDS.U8 R20, [R23+UR4+0x200] ;  /* 0x0002000417147984 */ /* 0x000e280008000000 */
[----:B---3--:R-:W-:Y:S04]  /*ed30*/  STL [R1+0x52c], R21 ;  /* 0x00052c1501007387 */ /* 0x008fe80000100800 */
        /* <DEDUP_REMOVED lines=16> */
[----:B-1----:R1:W-:Y:S04]  /*ee40*/  STL [R1+0x5ac], R21 ;  /* 0x0005ac1501007387 */ /* 0x0023e80000100800 */
[----:B-1----:R-:W2:Y:S04]  /*ee50*/  LDL.LU R21, [R1+0x4] ;  /* 0x0000040001157983 */ /* 0x002ea80000300800 */
[----:B---3--:R-:W-:Y:S04]  /*ee60*/  STL [R1+0x628], R22 ;  /* 0x0006281601007387 */ /* 0x008fe80000100800 */
[----:B------:R-:W1:Y:S04]  /*ee70*/  LDS.U8 R22, [R23+UR4+0x288] ;  /* 0x0002880417167984 */ /* 0x000e680008000000 */
[----:B------:R-:W3:Y:S04]  /*ee80*/  LDL.LU R29, [R1] ;  /* 0x00000000011d7983 */ /* 0x000ee80000300800 */
[----:B0-----:R0:W-:Y:S04]  /*ee90*/  STL [R1+0x624], R20 ;  /* 0x0006241401007387 */ /* 0x0011e80000100800 */
[----:B0-----:R-:W3:Y:S04]  /*eea0*/  LDL.LU R20, [R1+0xc] ;  /* 0x00000c0001147983 */ /* 0x001ee80000300800 */
[----:B------:R-:W3:Y:S04]  /*eeb0*/  LDL.LU R25, [R1+0x20] ;  /* 0x0000200001197983 */ /* 0x000ee80000300800 */
[----:B-1----:R0:W-:Y:S04]  /*eec0*/  STL [R1+0x654], R22 ;  /* 0x0006541601007387 */ /* 0x0021e80000100800 */
[----:B------:R-:W3:Y:S04]  /*eed0*/  LDL.LU R28, [R1+0x2c] ;  /* 0x00002c00011c7983 */ /* 0x000ee80000300800 */
[----:B0-----:R-:W3:Y:S04]  /*eee0*/  LDL.LU R22, [R1+0x444] ;  /* 0x0004440001167983 */ /* 0x001ee80000300800 */
[----:B------:R-:W-:Y:S04]  /*eef0*/  STL [R1+0x650], R26 ;  /* 0x0006501a01007387 */ /* 0x000fe80000100800 */
[----:B------:R-:W-:Y:S04]  /*ef00*/  STL [R1+0x65c], R27 ;  /* 0x00065c1b01007387 */ /* 0x000fe80000100800 */
[----:B------:R-:W0:Y:S04]  /*ef10*/  LDS.U8 R27, [R23+UR4+0x1388] ;  /* 0x00138804171b7984 */ /* 0x000e280008000000 */
[----:B0-----:R-:W-:Y:S04]  /*ef20*/  STL [R1+0x658], R27 ;  /* 0x0006581b01007387 */ /* 0x001fe80000100800 */
[----:B------:R-:W0:Y:S01]  /*ef30*/  LDS.U8 R27, [R23+UR4+0x1288] ;  /* 0x00128804171b7984 */ /* 0x000e220008000000 */
[----:B------:R-:W1:Y:S03]  /*ef40*/  S2R R26, SR_TID.X ;  /* 0x00000000001a7919 */ /* 0x000e660000002100 */
[----:B0-----:R-:W-:Y:S04]  /*ef50*/  STL [R1+0x664], R27 ;  /* 0x0006641b01007387 */ /* 0x001fe80000100800 */
[----:B------:R-:W0:Y:S01]  /*ef60*/  LDS.U8 R27, [R23+UR4+0x1380] ;  /* 0x00138004171b7984 */ /* 0x000e220008000000 */
[----:B-1----:R-:W-:Y:S01]  /*ef70*/  LOP3.LUT R26, R26, 0x3f, RZ, 0xc0, !PT ;  /* 0x0000003f1a1a7812 */ /* 0x002fe200078ec0ff */
[----:B------:R-:W-:Y:S06]  /*ef80*/  BAR.SYNC.DEFER_BLOCKING 0x0 ;  /* 0x0000000000007b1d */ /* 0x000fec0000010000 */
[----:B----4-:R-:W-:Y:S04]  /*ef90*/  STS.U8 [R26+UR4], R16 ;  /* 0x000000101a007988 */ /* 0x010fe80008000004 */
[----:B--2---:R-:W-:Y:S04]  /*efa0*/  STS.U8 [R26+UR4+0x40], R15 ;  /* 0x0000400f1a007988 */ /* 0x004fe80008000004 */
[----:B0-----:R0:W-:Y:S04]  /*efb0*/  STL [R1+0x660], R27 ;  /* 0x0006601b01007387 */ /* 0x0011e80000100800 */
[----:B------:R-:W-:Y:S04]  /*efc0*/  STS.U8 [R26+UR4+0x100], R14 ;  /* 0x0001000e1a007988 */ /* 0x000fe80008000004 */
[----:B0-----:R-:W2:Y:S04]  /*efd0*/  LDL.LU R27, [R1+0x1080] ;  /* 0x00108000011b7983 */ /* 0x001ea80000300800 */
[----:B------:R0:W-:Y:S04]  /*efe0*/  STL [R1+0xab4], R23 ;  /* 0x000ab41701007387 */ /* 0x0001e80000100800 */
[----:B------:R1:W-:Y:S04]  /*eff0*/  STS.U8 [R26+UR4+0x140], R19 ;  /* 0x000140131a007988 */ /* 0x0003e80008000004 */
[----:B0-----:R-:W4:Y:S04]  /*f000*/  LDL.LU R23, [R1+0x440] ;  /* 0x0004400001177983 */ /* 0x001f280000300800 */
[----:B------:R-:W3:Y:S04]  /*f010*/  LDL.LU R16, [R1+0x28] ;  /* 0x0000280001107983 */ /* 0x000ee80000300800 */
[----:B------:R-:W3:Y:S04]  /*f020*/  LDL.LU R15, [R1+0x1c] ;  /* 0x00001c00010f7983 */ /* 0x000ee80000300800 */
[----:B------:R-:W3:Y:S04]  /*f030*/  LDL.LU R14, [R1+0x10] ;  /* 0x00001000010e7983 */ /* 0x000ee80000300800 */
[----:B-1----:R-:W3:Y:S04]  /*f040*/  LDL.LU R19, [R1+0x14] ;  /* 0x0000140001137983 */ /* 0x002ee80000300800 */
[----:B------:R0:W-:Y:S04]  /*f050*/  STS.U8 [R26+UR4+0x200], R17 ;  /* 0x000200111a007988 */ /* 0x0001e80008000004 */
[----:B------:R1:W-:Y:S04]  /*f060*/  STS.U8 [R26+UR4+0x240], R24 ;  /* 0x000240181a007988 */ /* 0x0003e80008000004 */
[----:B0-----:R-:W3:Y:S04]  /*f070*/  LDL.LU R17, [R1+0x8] ;  /* 0x0000080001117983 */ /* 0x001ee80000300800 */
[----:B-1----:R-:W3:Y:S01]  /*f080*/  LDL.LU R26, [R1+0x107c] ;  /* 0x00107c00011a7983 */ /* 0x002ee20000300800 */
[----:B------:R-:W0:Y:S02]  /*f090*/  S2R R24, SR_TID.X ;  /* 0x0000000000187919 */ /* 0x000e240000002100 */
[----:B0-----:R-:W-:-:S05]  /*f0a0*/  LOP3.LUT R24, R24, 0x3f, RZ, 0xc0, !PT ;  /* 0x0000003f18187812 */ /* 0x001fca00078ec0ff */
[----:B--2---:R0:W-:Y:S04]  /*f0b0*/  STS.U8 [R24+UR4+0x300], R27 ;  /* 0x0003001b18007988 */ /* 0x0041e80008000004 */
[----:B0-----:R-:W2:Y:S04]  /*f0c0*/  LDL.LU R27, [R1+0x24] ;  /* 0x00002400011b7983 */ /* 0x001ea80000300800 */
[----:B---3--:R0:W-:Y:S04]  /*f0d0*/  STS.U8 [R24+UR4+0x340], R26 ;  /* 0x0003401a18007988 */ /* 0x0081e80008000004 */
[----:B0-----:R-:W3:Y:S04]  /*f0e0*/  LDL.LU R26, [R1+0x18] ;  /* 0x00001800011a7983 */ /* 0x001ee80000300800 */
[----:B------:R0:W-:Y:S04]  /*f0f0*/  STS.U8 [R24+UR4+0x400], R21 ;  /* 0x0004001518007988 */ /* 0x0001e80008000004 */
[----:B------:R1:W-:Y:S04]  /*f100*/  STS.U8 [R24+UR4+0x440], R29 ;  /* 0x0004401d18007988 */ /* 0x0003e80008000004 */
[----:B------:R4:W-:Y:S04]  /*f110*/  STS.U8 [R24+UR4+0x500], R20 ;  /* 0x0005001418007988 */ /* 0x0009e80008000004 */
[----:B0-----:R-:W2:Y:S04]  /*f120*/  LDL.LU R21, [R1+0x1078] ;  /* 0x0010780001157983 */ /* 0x001ea80000300800 */
[----:B-1----:R-:W2:Y:S04]  /*f130*/  LDL.LU R29, [R1+0x44c] ;  /* 0x00044c00011d7983 */ /* 0x002ea80000300800 */
[----:B----4-:R-:W4:Y:S04]  /*f140*/  LDL.LU R20, [R1+0x1074] ;  /* 0x0010740001147983 */ /* 0x010f280000300800 */
[----:B------:R0:W-:Y:S04]  /*f150*/  STS.U8 [R24+UR4+0x540], R25 ;  /* 0x0005401918007988 */ /* 0x0001e80008000004 */
[----:B0-----:R-:W4:Y:S04]  /*f160*/  LDL.LU R25, [R1+0x1070] ;  /* 0x0010700001197983 */ /* 0x001f280000300800 */
[----:B---3--:R-:W-:Y:S04]  /*f170*/  STS.U8 [R24+UR4+0x600], R26 ;  /* 0x0006001a18007988 */ /* 0x008fe80008000004 */
[----:B------:R-:W-:Y:S04]  /*f180*/  STS.U8 [R24+UR4+0x640], R28 ;  /* 0x0006401c18007988 */ /* 0x000fe80008000004 */
[----:B--2---:R-:W-:Y:S04]  /*f190*/  STS.U8 [R24+UR4+0x700], R27 ;  /* 0x0007001b18007988 */ /* 0x004fe80008000004 */
[----:B------:R0:W-:Y:S04]  /*f1a0*/  STS.U8 [R24+UR4+0x740], R22 ;  /* 0x0007401618007988 */ /* 0x0001e80008000004 */
[----:B0-----:R-:W2:Y:S01]  /*f1b0*/  LDL R22, [R1+0x5c0] ;  /* 0x0005c00001167983 */ /* 0x001ea20000100800 */
[----:B------:R-:W-:-:S05]  /*f1c0*/  LOP3.LUT R28, R24, 0x10, RZ, 0x3c, !PT ;  /* 0x00000010181c7812 */ /* 0x000fca00078e3cff */
[----:B------:R-:W-:Y:S04]  /*f1d0*/  STS.U8 [R28+UR4+0x80], R13 ;  /* 0x0000800d1c007988 */ /* 0x000fe80008000004 */
[----:B------:R-:W-:Y:S04]  /*f1e0*/  STS.U8 [R28+UR4+0xc0], R12 ;  /* 0x0000c00c1c007988 */ /* 0x000fe80008000004 */
[----:B------:R-:W-:Y:S04]  /*f1f0*/  STS.U8 [R28+UR4+0x180], R11 ;  /* 0x0001800b1c007988 */ /* 0x000fe80008000004 */
[----:B------:R-:W-:Y:S04]  /*f200*/  STS.U8 [R28+UR4+0x1c0], R18 ;  /* 0x0001c0121c007988 */ /* 0x000fe80008000004 */
[----:B------:R-:W-:Y:S04]  /*f210*/  STS.U8 [R28+UR4+0x280], R21 ;  /* 0x000280151c007988 */ /* 0x000fe80008000004 */
[----:B----4-:R-:W-:Y:S04]  /*f220*/  STS.U8 [R28+UR4+0x2c0], R20 ;  /* 0x0002c0141c007988 */ /* 0x010fe80008000004 */
[----:B------:R-:W-:Y:S04]  /*f230*/  STS.U8 [R28+UR4+0x380], R25 ;  /* 0x000380191c007988 */ /* 0x000fe80008000004 */
[----:B------:R-:W-:Y:S04]  /*f240*/  STS.U8 [R28+UR4+0x3c0], R17 ;  /* 0x0003c0111c007988 */ /* 0x000fe80008000004 */
[----:B------:R-:W-:Y:S04]  /*f250*/  STS.U8 [R28+UR4+0x480], R19 ;  /* 0x000480131c007988 */ /* 0x000fe80008000004 */
[----:B------:R-:W-:Y:S04]  /*f260*/  STS.U8 [R28+UR4+0x4c0], R14 ;  /* 0x0004c00e1c007988 */ /* 0x000fe80008000004 */
[----:B------:R-:W-:Y:S04]  /*f270*/  STS.U8 [R28+UR4+0x580], R15 ;  /* 0x0005800f1c007988 */ /* 0x000fe80008000004 */
[----:B------:R-:W-:Y:S04]  /*f280*/  STS.U8 [R28+UR4+0x5c0], R10 ;  /* 0x0005c00a1c007988 */ /* 0x000fe80008000004 */
[----:B------:R0:W-:Y:S04]  /*f290*/  STS.U8 [R28+UR4+0x680], R16 ;  /* 0x000680101c007988 */ /* 0x0001e80008000004 */
[----:B0-----:R-:W3:Y:S04]  /*f2a0*/  LDL.LU.64 R16, [R1+0x70] ;  /* 0x0000700001107983 */ /* 0x001ee80000300a00 */
[----:B------:R-:W3:Y:S04]  /*f2b0*/  LDL.LU.64 R18, [R1+0x78] ;  /* 0x0000780001127983 */ /* 0x000ee80000300a00 */
[----:B------:R-:W-:Y:S04]  /*f2c0*/  STS.U8 [R28+UR4+0x6c0], R9 ;  /* 0x0006c0091c007988 */ /* 0x000fe80008000004 */
[----:B------:R-:W-:Y:S04]  /*f2d0*/  STS.U8 [R28+UR4+0x780], R23 ;  /* 0x000780171c007988 */ /* 0x000fe80008000004 */
[----:B------:R-:W-:Y:S01]  /*f2e0*/  STS.U8 [R28+UR4+0x7c0], R8 ;  /* 0x0007c0081c007988 */ /* 0x000fe20008000004 */
[----:B------:R-:W-:Y:S01]  /*f2f0*/  BAR.SYNC.DEFER_BLOCKING 0x0 ;  /* 0x0000000000007b1d */ /* 0x000fe20000010000 */
[----:B------:R-:W-:-:S02]  /*f300*/  IMAD R13, R4, 0x100, R5 ;  /* 0x00000100040d7824 */ /* 0x000fc400078e0205 */
[----:B------:R-:W-:Y:S02]  /*f310*/  IMAD R14, R6, 0x100, R7 ;  /* 0x00000100060e7824 */ /* 0x000fe400078e0207 */
[----:B------:R-:W-:Y:S02]  /*f320*/  IMAD R12, R2, 0x100, R3 ;  /* 0x00000100020c7824 */ /* 0x000fe400078e0203 */
[----:B------:R-:W-:Y:S01]  /*f330*/  IMAD R15, R0, 0x100, R29 ;  /* 0x00000100000f7824 */ /* 0x000fe200078e021d */
[----:B------:R-:W-:Y:S02]  /*f340*/  F2FP.F16.E5M2.UNPACK_B R13, R13 ;  /* 0x0000000dff0d723e */ /* 0x000fe400020004ff */
[----:B------:R-:W-:Y:S02]  /*f350*/  F2FP.F16.E5M2.UNPACK_B R12, R12 ;  /* 0x0000000cff0c723e */ /* 0x000fe400020004ff */
[----:B------:R-:W-:Y:S02]  /*f360*/  F2FP.F16.E5M2.UNPACK_B R14, R14 ;  /* 0x0000000eff0e723e */ /* 0x000fe400020004ff */
[----:B------:R-:W-:Y:S01]  /*f370*/  F2FP.F16.E5M2.UNPACK_B R15, R15 ;  /* 0x0000000fff0f723e */ /* 0x000fe200020004ff */
[----:B--2---:R-:W0:Y:S04]  /*f380*/  LDSM.16.M88.4 R24, [R22] ;  /* 0x000000001618783b */ /* 0x004e280000000200 */
[----:B------:R-:W1:Y:S01]  /*f390*/  LDSM.16.M88.4 R4, [R22+0x200] ;  /* 0x000200001604783b */ /* 0x000e620000000200 */
[----:B0-----:R-:W-:-:S02]  /*f3a0*/  F2FP.F16.E5M2.UNPACK_B R20, R24 ;  /* 0x00000018ff14723e */ /* 0x001fc400020004ff */
[----:B------:R-:W-:Y:S01]  /*f3b0*/  F2FP.F16.E5M2.UNPACK_B R21, R25 ;  /* 0x00000019ff15723e */ /* 0x000fe200020004ff */
[----:B-1----:R-:W-:Y:S01]  /*f3c0*/  STL.64 [R1], R4 ;  /* 0x0000000401007387 */ /* 0x002fe20000100a00 */
[----:B------:R-:W-:Y:S02]  /*f3d0*/  IMAD.MOV.U32 R3, RZ, RZ, R4 ;  /* 0x000000ffff037224 */ /* 0x000fe400078e0004 */
[----:B------:R-:W-:Y:S01]  /*f3e0*/  IMAD.MOV.U32 R2, RZ, RZ, R5 ;  /* 0x000000ffff027224 */ /* 0x000fe200078e0005 */
[----:B------:R3:W-:Y:S01]  /*f3f0*/  STL.64 [R1+0x8], R6 ;  /* 0x0000080601007387 */ /* 0x0007e20000100a00 */
[----:B------:R-:W-:Y:S02]  /*f400*/  IMAD.MOV.U32 R10, RZ, RZ, R6 ;  /* 0x000000ffff0a7224 */ /* 0x000fe400078e0006 */
[----:B------:R-:W-:Y:S02]  /*f410*/  IMAD.MOV.U32 R11, RZ, RZ, R7 ;  /* 0x000000ffff0b7224 */ /* 0x000fe400078e0007 */
[----:B---3--:R-:W-:Y:S01]  /*f420*/  HMMA.16816.F32 R4, R12, R20, R16 ;  /* 0x000000140c04723c */ /* 0x008fe20000001810 */
[----:B------:R-:W0:-:S15]  /*f430*/  LDSM.16.M88.4 R16, [R22+0x400] ;  /* 0x000400001610783b */ /* 0x000e1e0000000200 */
[----:B------:R-:W-:-:S03]  /*f440*/  NOP ;  /* 0x0000000000007918 */ /* 0x000fc60000000000 */
[----:B------:R-:W-:Y:S04]  /*f450*/  STL.64 [R1+0x70], R4 ;  /* 0x0000700401007387 */ /* 0x000fe80000100a00 */
[----:B------:R1:W-:Y:S04]  /*f460*/  STL.64 [R1+0x78], R6 ;  /* 0x0000780601007387 */ /* 0x0003e80000100a00 */
[----:B0-----:R-:W-:Y:S01]  /*f470*/  STL.64 [R1+0x10], R16 ;  /* 0x0000101001007387 */ /* 0x001fe20000100a00 */
[----:B-1----:R-:W-:-:S03]  /*f480*/  IMAD.MOV.U32 R6, RZ, RZ, R18 ;  /* 0x000000ffff067224 */ /* 0x002fc600078e0012 */
[----:B------:R0:W-:Y:S01]  /*f490*/  STL.64 [R1+0x18], R18 ;  /* 0x0000181201007387 */ /* 0x0001e20000100a00 */
[----:B------:R-:W-:-:S03]  /*f4a0*/  IMAD.MOV.U32 R5, RZ, RZ, R19 ;  /* 0x000000ffff057224 */ /* 0x000fc600078e0013 */
[----:B------:R-:W-:Y:S04]  /*f4b0*/  STL.64 [R1+0xdc8], R26 ;  /* 0x000dc81a01007387 */ /* 0x000fe80000100a00 */
[----:B------:R1:W-:Y:S01]  /*f4c0*/  STL.64 [R1+0xdc0], R24 ;  /* 0x000dc01801007387 */ /* 0x0003e20000100a00 */
[----:B0-----:R-:W-:Y:S02]  /*f4d0*/  F2FP.F16.E5M2.UNPACK_B R18, R26 ;  /* 0x0000001aff12723e */ /* 0x001fe400020004ff */
[----:B------:R-:W-:Y:S01]  /*f4e0*/  F2FP.F16.E5M2.UNPACK_B R19, R27 ;  /* 0x0000001bff13723e */ /* 0x000fe200020004ff */
[----:B-1----:R-:W2:Y:S04]  /*f4f0*/  LDL.LU.64 R24, [R1+0x90] ;  /* 0x0000900001187983 */ /* 0x002ea80000300a00 */
[----:B------:R-:W2:Y:S02]  /*f500*/  LDL.LU.64 R26, [R1+0x98] ;  /* 0x00009800011a7983 */ /* 0x000ea40000300a00 */
[----:B--2---:R-:W-:-:S15]  /*f510*/  HMMA.16816.F32 R24, R12, R18, R24 ;  /* 0x000000120c18723c */ /* 0x004fde0000001818 */
[----:B------:R-:W-:-:S04]  /*f520*/  NOP ;  /* 0x0000000000007918 */ /* 0x000fc80000000000 */
[----:B------:R0:W-:Y:S01]  /*f530*/  STL [R1+0x90], R24 ;  /* 0x0000901801007387 */ /* 0x0001e20000100800 */
[----:B------:R-:W-:Y:S02]  /*f540*/  IMAD.MOV.U32 R29, RZ, RZ, R25 ;  /* 0x000000ffff1d7224 */ /* 0x000fe400078e0019 */
[----:B------:R-:W-:Y:S02]  /*f550*/  IMAD.MOV.U32 R28, RZ, RZ, R26 ;  /* 0x000000ffff1c7224 */ /* 0x000fe400078e001a */
[----:B------:R-:W-:Y:S01]  /*f560*/  IMAD.MOV.U32 R0, RZ, RZ, R27 ;  /* 0x000000ffff007224 */ /* 0x000fe200078e001b */
[----:B0-----:R-:W2:Y:S04]  /*f570*/  LDL.LU R24, [R1+0x45c] ;  /* 0x00045c0001187983 */ /* 0x001ea80000300800 */
[----:B------:R-:W2:Y:S04]  /*f580*/  LDL.LU R25, [R1+0x458] ;  /* 0x0004580001197983 */ /* 0x000ea80000300800 */
[----:B------:R-:W3:Y:S04]  /*f590*/  LDL.LU R26, [R1+0x464] ;  /* 0x00046400011a7983 */ /* 0x000ee80000300800 */
[----:B------:R-:W3:Y:S01]  /*f5a0*/  LDL.LU R27, [R1+0x460] ;  /* 0x00046000011b7983 */ /* 0x000ee20000300800 */
[----:B------:R-:W-:Y:S01]  /*f5b0*/  IMAD.MOV.U32 R8, RZ, RZ, R16 ;  /* 0x000000ffff087224 */ /* 0x000fe200078e0010 */
[----:B------:R-:W-:Y:S01]  /*f5c0*/  F2FP.F16.E5M2.UNPACK_B R16, R3 ;  /* 0x00000003ff10723e */ /* 0x000fe200020004ff */
[----:B------:R-:W-:Y:S01]  /*f5d0*/  IMAD.MOV.U32 R9, RZ, RZ, R17 ;  /* 0x000000ffff097224 */ /* 0x000fe200078e0011 */
[----:B------:R-:W-:Y:S01]  /*f5e0*/  F2FP.F16.E5M2.UNPACK_B R17, R2 ;  /* 0x00000002ff11723e */ /* 0x000fe200020004ff */
[----:B---3--:R-:W-:Y:S04]  /*f5f0*/  STL.64 [R1+0x1038], R26 ;  /* 0x0010381a01007387 */ /* 0x008fe80000100a00 */
[----:B--2---:R-:W-:Y:S04]  /*f600*/  STL.64 [R1+0x1030], R24 ;  /* 0x0010301801007387 */ /* 0x004fe80000100a00 */
[----:B------:R-:W0:Y:S04]  /*f610*/  LDSM.16.M88.4 R24, [R22+0x600] ;  /* 0x000600001618783b */ /* 0x000e280000000200 */
[----:B------:R1:W-:Y:S04]  /*f620*/  STL [R1+0xf6c], R0 ;  /* 0x000f6c0001007387 */ /* 0x0003e80000100800 */
[----:B------:R-:W-:Y:S04]  /*f630*/  STL [R1+0xe24], R28 ;  /* 0x000e241c01007387 */ /* 0x000fe80000100800 */
[----:B------:R-:W-:Y:S01]  /*f640*/  STL [R1+0xe20], R29 ;  /* 0x000e201d01007387 */ /* 0x000fe20000100800 */
[----:B0-----:R-:W-:-:S03]  /*f650*/  IMAD.MOV.U32 R4, RZ, RZ, R24 ;  /* 0x000000ffff047224 */ /* 0x001fc600078e0018 */
[----:B------:R0:W-:Y:S01]  /*f660*/  STL.64 [R1+0x20], R24 ;  /* 0x0000201801007387 */ /* 0x0001e20000100a00 */
[----:B------:R-:W-:Y:S02]  /*f670*/  IMAD.MOV.U32 R3, RZ, RZ, R25 ;  /* 0x000000ffff037224 */ /* 0x000fe400078e0019 */
[----:B------:R-:W-:Y:S01]  /*f680*/  IMAD.MOV.U32 R2, RZ, RZ, R26 ;  /* 0x000000ffff027224 */ /* 0x000fe200078e001a */
[----:B------:R2:W-:Y:S01]  /*f690*/  STL.64 [R1+0x28], R26 ;  /* 0x0000281a01007387 */ /* 0x0005e20000100a00 */
[----:B-1----:R-:W-:-:S03]  /*f6a0*/  IMAD.MOV.U32 R0, RZ, RZ, R27 ;  /* 0x000000ffff007224 */ /* 0x002fc600078e001b */
[----:B0-----:R-:W3:Y:S04]  /*f6b0*/  LDL.LU.64 R24, [R1+0xb0] ;  /* 0x0000b00001187983 */ /* 0x001ee80000300a00 */
[----:B--2---:R-:W3:Y:S04]  /*f6c0*/  LDL.LU.64 R26, [R1+0xb8] ;  /* 0x0000b800011a7983 */ /* 0x004ee80000300a00 */
[----:B------:R-:W-:Y:S04]  /*f6d0*/  STL [R1+0x1058], R6 ;  /* 0x0010580601007387 */ /* 0x000fe80000100800 */
[----:B------:R0:W-:Y:S04]  /*f6e0*/  STL.64 [R1+0x1050], R4 ;  /* 0x0010500401007387 */ /* 0x0001e80000100a00 */
[----:B0-----:R-:W2:Y:S04]  /*f6f0*/  LDL.LU.64 R4, [R1+0xf0] ;  /* 0x0000f00001047983 */ /* 0x001ea80000300a00 */
[----:B------:R-:W4:Y:S01]  /*f700*/  LDL.LU.64 R6, [R1+0xf8] ;  /* 0x0000f80001067983 */ /* 0x000f220000300a00 */
[----:B------:R-:W-:-:S02]  /*f710*/  F2FP.F16.E5M2.UNPACK_B R10, R10 ;  /* 0x0000000aff0a723e */ /* 0x000fc400020004ff */
[----:B------:R-:W-:Y:S01]  /*f720*/  F2FP.F16.E5M2.UNPACK_B R11, R11 ;  /* 0x0000000bff0b723e */ /* 0x000fe200020004ff */
[----:B----4-:R-:W-:Y:S04]  /*f730*/  STL.64 [R1+0x1068], R6 ;  /* 0x0010680601007387 */ /* 0x010fe80000100a00 */
[----:B--2---:R0:W-:Y:S04]  /*f740*/  STL.64 [R1+0x1060], R4 ;  /* 0x0010600401007387 */ /* 0x0041e80000100a00 */
[----:B0-----:R-:W2:Y:S04]  /*f750*/  LDL.LU.64 R4, [R1+0xd0] ;  /* 0x0000d00001047983 */ /* 0x001ea80000300a00 */
[----:B------:R-:W2:Y:S04]  /*f760*/  LDL.LU.64 R6, [R1+0xd8] ;  /* 0x0000d80001067983 */ /* 0x000ea80000300a00 */
[----:B------:R-:W4:Y:S04]  /*f770*/  LDL.LU R23, [R1+0x46c] ;  /* 0x00046c0001177983 */ /* 0x000f280000300800 */
[----:B------:R-:W4:Y:S01]  /*f780*/  LDL.LU R22, [R1+0x468] ;  /* 0x0004680001167983 */ /* 0x000f220000300800 */
[C---:B---3--:R-:W-:Y:S08]  /*f790*/  HMMA.16816.F32 R24, R12.reuse, R16, R24 ;  /* 0x000000100c18723c */ /* 0x048ff00000001818 */
[----:B--2---:R-:W-:Y:S01]  /*f7a0*/  HMMA.16816.F32 R4, R12, R10, R4 ;  /* 0x0000000a0c04723c */ /* 0x004fe20000001804 */
[----:B----4-:R-:W-:Y:S04]  /*f7b0*/  STL.64 [R1+0x1048], R22 ;  /* 0x0010481601007387 */ /* 0x010fe80000100a00 */
[----:B------:R0:W-:Y:S04]  /*f7c0*/  STL.64 [R1+0x1040], R20 ;  /* 0x0010401401007387 */ /* 0x0001e80000100a00 */
[----:B0-----:R-:W2:Y:S04]  /*f7d0*/  LDL.LU.64 R20, [R1+0x180] ;  /* 0x0001800001147983 */ /* 0x001ea80000300a00 */
[----:B------:R-:W2:Y:S04]  /*f7e0*/  LDL.LU.64 R22, [R1+0x188] ;  /* 0x0001880001167983 */ /* 0x000ea80000300a00 */
[----:B------:R0:W-:Y:S04]  /*f7f0*/  STL.64 [R1+0xb0], R24 ;  /* 0x0000b01801007387 */ /* 0x0001e80000100a00 */
[----:B------:R1:W-:Y:S04]  /*f800*/  STL.64 [R1+0xb8], R26 ;  /* 0x0000b81a01007387 */ /* 0x0003e80000100a00 */
[----:B0-----:R-:W3:Y:S04]  /*f810*/  LDL.LU.64 R24, [R1+0x430] ;  /* 0x0004300001187983 */ /* 0x001ee80000300a00 */
[----:B-1----:R-:W3:Y:S04]  /*f820*/  LDL.LU.64 R26, [R1+0x438] ;  /* 0x00043800011a7983 */ /* 0x002ee80000300a00 */
[----:B------:R0:W-:Y:S04]  /*f830*/  STL.64 [R1+0x1028], R18 ;  /* 0x0010281201007387 */ /* 0x0001e80000100a00 */
[----:B0-----:R-:W4:Y:S04]  /*f840*/  LDL.LU R18, [R1+0x454] ;  /* 0x0004540001127983 */ /* 0x001f280000300800 */
[----:B------:R-:W4:Y:S04]  /*f850*/  LDL.LU R19, [R1+0x450] ;  /* 0x0004500001137983 */ /* 0x000f280000300800 */
[----:B------:R-:W-:Y:S04]  /*f860*/  STL.64 [R1+0x1020], R16 ;  /* 0x0010201001007387 */ /* 0x000fe80000100a00 */
[----:B------:R-:W-:Y:S04]  /*f870*/  STL.64 [R1+0xd0], R4 ;  /* 0x0000d00401007387 */ /* 0x000fe80000100a00 */
[----:B------:R0:W-:Y:S04]  /*f880*/  STL.64 [R1+0xd8], R6 ;  /* 0x0000d80601007387 */ /* 0x0001e80000100a00 */
[----:B0-----:R-:W2:Y:S04]  /*f890*/  LDL.LU.64 R6, [R1+0x1068] ;  /* 0x0010680001067983 */ /* 0x001ea80000300a00 */
[----:B------:R-:W2:Y:S01]  /*f8a0*/  LDL.LU.64 R4, [R1+0x1060] ;  /* 0x0010600001047983 */ /* 0x000ea20000300a00 */
[----:B------:R-:W-:-:S02]  /*f8b0*/  F2FP.F16.E5M2.UNPACK_B R8, R8 ;  /* 0x00000008ff08723e */ /* 0x000fc400020004ff */
[----:B------:R-:W-:-:S07]  /*f8c0*/  F2FP.F16.E5M2.UNPACK_B R9, R9 ;  /* 0x00000009ff09723e */ /* 0x000fce00020004ff */
[----:B--2---:R-:W-:-:S15]  /*f8d0*/  HMMA.16816.F32 R4, R12, R8, R4 ;  /* 0x000000080c04723c */ /* 0x004fde0000001804 */
[----:B------:R-:W-:-:S04]  /*f8e0*/  NOP ;  /* 0x0000000000007918 */ /* 0x000fc80000000000 */
[----:B------:R-:W-:Y:S04]  /*f8f0*/  STL.64 [R1+0xf0], R4 ;  /* 0x0000f00401007387 */ /* 0x000fe80000100a00 */
[----:B------:R0:W-:Y:S04]  /*f900*/  STL.64 [R1+0xf8], R6 ;  /* 0x0000f80601007387 */ /* 0x0001e80000100a00 */
[----:B0-----:R-:W2:Y:S04]  /*f910*/  LDL.LU R6, [R1+0x1058] ;  /* 0x0010580001067983 */ /* 0x001ea80000300800 */
[----:B------:R-:W3:Y:S04]  /*f920*/  LDL.LU.64 R4, [R1+0x1050] ;  /* 0x0010500001047983 */ /* 0x000ee80000300a00 */
[----:B------:R-:W-:Y:S04]  /*f930*/  STL.64 [R1+0x1008], R10 ;  /* 0x0010080a01007387 */ /* 0x000fe80000100a00 */
[----:B------:R0:W-:Y:S04]  /*f940*/  STL.64 [R1+0x1000], R8 ;  /* 0x0010000801007387 */ /* 0x0001e80000100a00 */
[----:B0-----:R-:W4:Y:S04]  /*f950*/  LDL.LU.64 R8, [R1+0x170] ;  /* 0x0001700001087983 */ /* 0x001f280000300a00 */
[----:B------:R-:W4:Y:S01]  /*f960*/  LDL.LU.64 R10, [R1+0x178] ;  /* 0x00017800010a7983 */ /* 0x000f220000300a00 */
[----:B------:R-:W-:-:S02]  /*f970*/  F2FP.F16.E5M2.UNPACK_B R2, R2 ;  /* 0x00000002ff02723e */ /* 0x000fc400020004ff */
[----:B--2---:R-:W-:Y:S02]  /*f980*/  F2FP.F16.E5M2.UNPACK_B R6, R6 ;  /* 0x00000006ff06723e */ /* 0x004fe400020004ff */
[----:B---3--:R-:W-:Y:S02]  /*f990*/  F2FP.F16.E5M2.UNPACK_B R7, R5 ;  /* 0x00000005ff07723e */ /* 0x008fe400020004ff */
[----:B------:R-:W-:Y:S02]  /*f9a0*/  F2FP.F16.E5M2.UNPACK_B R4, R4 ;  /* 0x00000004ff04723e */ /* 0x000fe400020004ff */
[----:B------:R-:W-:-:S03]  /*f9b0*/  F2FP.F16.E5M2.UNPACK_B R5, R3 ;  /* 0x00000003ff05723e */ /* 0x000fc600020004ff */
[C---:B------:R-:W-:Y:S08]  /*f9c0*/  HMMA.16816.F32 R20, R12.reuse, R6, R20 ;  /* 0x000000060c14723c */ /* 0x040ff00000001814 */
[----:B------:R-:W-:Y:S01]  /*f9d0*/  HMMA.16816.F32 R24, R12, R4, R24 ;  /* 0x000000040c18723c */ /* 0x000fe20000001818 */
[----:B------:R-:W-:-:S10]  /*f9e0*/  F2FP.F16.E5M2.UNPACK_B R3, R0 ;  /* 0x00000000ff03723e */ /* 0x000fd400020004ff */
[----:B------:R-:W-:Y:S04]  /*f9f0*/  STL.64 [R1+0x180], R20 ;  /* 0x0001801401007387 */ /* 0x000fe80000100a00 */
[----:B------:R0:W-:Y:S04]  /*fa00*/  STL.64 [R1+0x188], R22 ;  /* 0x0001881601007387 */ /* 0x0001e80000100a00 */
[----:B0-----:R-:W2:Y:S04]  /*fa10*/  LDL.LU.64 R22, [R1+0x1048] ;  /* 0x0010480001167983 */ /* 0x001ea80000300a00 */
[----:B------:R-:W3:Y:S04]  /*fa20*/  LDL.LU.64 R20, [R1+0x1040] ;  /* 0x0010400001147983 */ /* 0x000ee80000300a00 */
[----:B------:R-:W-:Y:S04]  /*fa30*/  STL.64 [R1+0x430], R24 ;  /* 0x0004301801007387 */ /* 0x000fe80000100a00 */
[----:B------:R0:W-:Y:S04]  /*fa40*/  STL.64 [R1+0x438], R26 ;  /* 0x0004381a01007387 */ /* 0x0001e80000100a00 */
[----:B0-----:R-:W2:Y:S04]  /*fa50*/  LDL.LU.64 R26, [R1+0x1038] ;  /* 0x00103800011a7983 */ /* 0x001ea80000300a00 */
[----:B------:R-:W2:Y:S04]  /*fa60*/  LDL.LU.64 R24, [R1+0x1030] ;  /* 0x0010300001187983 */ /* 0x000ea80000300a00 */
[----:B------:R-:W-:Y:S04]  /*fa70*/  STL.64 [R1+0xfe8], R6 ;  /* 0x000fe80601007387 */ /* 0x000fe80000100a00 */
[----:B------:R4:W-:Y:S04]  /*fa80*/  STL.64 [R1+0xfe0], R4 ;  /* 0x000fe00401007387 */ /* 0x0009e80000100a00 */
[----:B------:R-:W2:Y:S04]  /*fa90*/  LDL.LU R29, [R1+0x474] ;  /* 0x00047400011d7983 */ /* 0x000ea80000300800 */
[----:B------:R-:W2:Y:S01]  /*faa0*/  LDL.LU R28, [R1+0x480] ;  /* 0x00048000011c7983 */ /* 0x000ea20000300800 */
[----:B----4-:R-:W-:Y:S01]  /*fab0*/  HMMA.16816.F32 R4, R12, R2, R8 ;  /* 0x000000020c04723c */ /* 0x010fe20000001808 */
[----:B------:R-:W-:-:S15]  /*fac0*/  IMAD R12, R19, 0x100, R18 ;  /* 0x00000100130c7824 */ /* 0x000fde00078e0212 */
[----:B------:R-:W-:-:S03]  /*fad0*/  NOP ;  /* 0x0000000000007918 */ /* 0x000fc60000000000 */
[----:B------:R-:W-:Y:S04]  /*fae0*/  STL.64 [R1+0x170], R4 ;  /* 0x0001700401007387 */ /* 0x000fe80000100a00 */
[----:B------:R-:W-:Y:S04]  /*faf0*/  STL.64 [R1+0x178], R6 ;  /* 0x0001780601007387 */ /* 0x000fe80000100a00 */
[----:B------:R-:W4:Y:S04]  /*fb00*/  LDL.LU R0, [R1+0x47c] ;  /* 0x00047c0001007983 */ /* 0x000f280000300800 */
[----:B------:R-:W3:Y:S04]  /*fb10*/  LDL.LU.64 R16, [R1+0x420] ;  /* 0x0004200001107983 */ /* 0x000ee80000300a00 */
[----:B------:R-:W3:Y:S04]  /*fb20*/  LDL.LU.64 R18, [R1+0x428] ;  /* 0x0004280001127983 */ /* 0x000ee80000300a00 */
[----:B------:R-:W2:Y:S04]  /*fb30*/  LDL.LU.64 R8, [R1+0x400] ;  /* 0x0004000001087983 */ /* 0x000ea80000300a00 */
[----:B------:R-:W2:Y:S04]  /*fb40*/  LDL.LU.64 R10, [R1+0x408] ;  /* 0x00040800010a7983 */ /* 0x000ea80000300a00 */
[----:B--2---:R-:W-:Y:S04]  /*fb50*/  STL.64 [R1+0x1018], R10 ;  /* 0x0010180a01007387 */ /* 0x004fe80000100a00 */
[----:B------:R0:W-:Y:S04]  /*fb60*/  STL.64 [R1+0x1010], R8 ;  /* 0x0010100801007387 */ /* 0x0001e80000100a00 */
[----:B0-----:R-:W2:Y:S04]  /*fb70*/  LDL.LU.64 R8, [R1+0x410] ;  /* 0x0004100001087983 */ /* 0x001ea80000300a00 */
[----:B------:R-:W2:Y:S04]  /*fb80*/  LDL.LU.64 R10, [R1+0x418] ;  /* 0x00041800010a7983 */ /* 0x000ea80000300a00 */
[----:B------:R-:W2:Y:S04]  /*fb90*/  LDL.LU.64 R4, [R1+0x3e0] ;  /* 0x0003e00001047983 */ /* 0x000ea80000300a00 */
[----:B------:R-:W2:Y:S01]  /*fba0*/  LDL.LU.64 R6, [R1+0x3e8] ;  /* 0x0003e80001067983 */ /* 0x000ea20000300a00 */
[----:B------:R-:W-:-:S02]  /*fbb0*/  IMAD R13, R25, 0x100, R24 ;  /* 0x00000100190d7824 */ /* 0x000fc400078e0218 */
[----:B------:R-:W-:Y:S02]  /*fbc0*/  IMAD R14, R27, 0x100, R26 ;  /* 0x000001001b0e7824 */ /* 0x000fe400078e021a */
[----:B------:R-:W-:Y:S01]  /*fbd0*/  IMAD R15, R22, 0x100, R23 ;  /* 0x00000100160f7824 */ /* 0x000fe200078e0217 */
[----:B------:R-:W-:Y:S02]  /*fbe0*/  F2FP.F16.E5M2.UNPACK_B R12, R12 ;  /* 0x0000000cff0c723e */ /* 0x000fe400020004ff */
[----:B------:R-:W-:Y:S02]  /*fbf0*/  F2FP.F16.E5M2.UNPACK_B R13, R13 ;  /* 0x0000000dff0d723e */ /* 0x000fe400020004ff */
[----:B------:R-:W-:Y:S02]  /*fc00*/  F2FP.F16.E5M2.UNPACK_B R14, R14 ;  /* 0x0000000eff0e723e */ /* 0x000fe400020004ff */
[----:B------:R-:W-:Y:S01]  /*fc10*/  F2FP.F16.E5M2.UNPACK_B R15, R15 ;  /* 0x0000000fff0f723e */ /* 0x000fe200020004ff */
[----:B--2---:R-:W-:Y:S04]  /*fc20*/  STL.64 [R1+0xff8], R6 ;  /* 0x000ff80601007387 */ /* 0x004fe80000100a00 */
[----:B------:R0:W-:Y:S04]  /*fc30*/  STL.64 [R1+0xff0], R4 ;  /* 0x000ff00401007387 */ /* 0x0001e80000100a00 */
[----:B0-----:R-:W2:Y:S04]  /*fc40*/  LDL.LU.64 R4, [R1+0x3f0] ;  /* 0x0003f00001047983 */ /* 0x001ea80000300a00 */
[----:B------:R-:W2:Y:S04]  /*fc50*/  LDL.LU.64 R6, [R1+0x3f8] ;  /* 0x0003f80001067983 */ /* 0x000ea80000300a00 */
[----:B------:R-:W2:Y:S04]  /*fc60*/  LDL.LU R24, [R1+0x488] ;  /* 0x0004880001187983 */ /* 0x000ea80000300800 */
[----:B------:R-:W2:Y:S04]  /*fc70*/  LDL.LU R25, [R1+0x484] ;  /* 0x0004840001197983 */ /* 0x000ea80000300800 */
[----:B------:R-:W2:Y:S01]  /*fc80*/  LDL.LU R26, [R1+0x490] ;  /* 0x00049000011a7983 */ /* 0x000ea20000300800 */
[C---:B---3--:R-:W-:Y:S03]  /*fc90*/  HMMA.16816.F32 R16, R12.reuse, R20, R16 ;  /* 0x000000140c10723c */ /* 0x048fe60000001810 */
[----:B--2---:R-:W-:Y:S04]  /*fca0*/  STL [R1+0xfd8], R26 ;  /* 0x000fd81a01007387 */ /* 0x004fe80000100800 */
[----:B------:R0:W-:Y:S04]  /*fcb0*/  STL.64 [R1+0xfd0], R24 ;  /* 0x000fd01801007387 */ /* 0x0001e80000100a00 */
[----:B0-----:R-:W2:Y:S04]  /*fcc0*/  LDL.LU.64 R24, [R1+0x3d0] ;  /* 0x0003d00001187983 */ /* 0x001ea80000300a00 */
[----:B------:R-:W2:Y:S04]  /*fcd0*/  LDL.LU.64 R26, [R1+0x3d8] ;  /* 0x0003d800011a7983 */ /* 0x000ea80000300a00 */
[----:B------:R-:W3:Y:S04]  /*fce0*/  LDL.LU R22, [R1+0x48c] ;  /* 0x00048c0001167983 */ /* 0x000ee80000300800 */
[----:B------:R-:W-:Y:S04]  /*fcf0*/  STL.64 [R1+0x420], R16 ;  /* 0x0004201001007387 */ /* 0x000fe80000100a00 */
[----:B------:R0:W-:Y:S04]  /*fd00*/  STL.64 [R1+0x428], R18 ;  /* 0x0004281201007387 */ /* 0x0001e80000100a00 */
[----:B0-----:R-:W2:Y:S04]  /*fd10*/  LDL.LU.64 R18, [R1+0x1028] ;  /* 0x0010280001127983 */ /* 0x001ea80000300a00 */
[----:B------:R-:W3:Y:S01]  /*fd20*/  LDL.LU.64 R16, [R1+0x1020] ;  /* 0x0010200001107983 */ /* 0x000ee20000300a00 */
[----:B--2---:R-:W-:-:S15]  /*fd30*/  HMMA.16816.F32 R8, R12, R18, R8 ;  /* 0x000000120c08723c */ /* 0x004fde0000001808 */
[----:B------:R-:W-:-:S04]  /*fd40*/  NOP ;  /* 0x0000000000007918 */ /* 0x000fc80000000000 */
[----:B------:R-:W-:Y:S04]  /*fd50*/  STL.64 [R1+0x410], R8 ;  /* 0x0004100801007387 */ /* 0x000fe80000100a00 */
[----:B------:R0:W-:Y:S04]  /*fd60*/  STL.64 [R1+0x418], R10 ;  /* 0x0004180a01007387 */ /* 0x0001e80000100a00 */
[----:B0-----:R-:W3:Y:S04]  /*fd70*/  LDL.LU.64 R10, [R1+0x1018] ;  /* 0x00101800010a7983 */ /* 0x001ee80000300a00 */
[----:B------:R-:W3:Y:S02]  /*fd80*/  LDL.LU.64 R8, [R1+0x1010] ;  /* 0x0010100001087983 */ /* 0x000ee40000300a00 */
[----:B---3--:R-:W-:-:S15]  /*fd90*/  HMMA.16816.F32 R8, R12, R16, R8 ;  /* 0x000000100c08723c */ /* 0x008fde0000001808 */
[----:B------:R-:W-:-:S04]  /*fda0*/  NOP ;  /* 0x0000000000007918 */ /* 0x000fc80000000000 */
[----:B------:R-:W-:Y:S04]  /*fdb0*/  STL.64 [R1+0x400], R8 ;  /* 0x0004000801007387 */ /* 0x000fe80000100a00 */
[----:B------:R0:W-:Y:S04]  /*fdc0*/  STL.64 [R1+0x408], R10 ;  /* 0x0004080a01007387 */ /* 0x0001e80000100a00 */
[----:B0-----:R-:W2:Y:S04]  /*fdd0*/  LDL.LU.64 R10, [R1+0x1008] ;  /* 0x00100800010a7983 */ /* 0x001ea80000300a00 */
[----:B------:R-:W3:Y:S04]  /*fde0*/  LDL.LU.64 R8, [R1+0x1000] ;  /* 0x0010000001087983 */ /* 0x000ee80000300a00 */
[----:B------:R0:W-:Y:S04]  /*fdf0*/  STL.64 [R1+0xfc0], R18 ;  /* 0x000fc01201007387 */ /* 0x0001e80000100a00 */
[----:B0-----:R-:W3:Y:S04]  /*fe00*/  LDL.LU R19, [R1+0x478] ;  /* 0x0004780001137983 */ /* 0x001ee80000300800 */
[----:B------:R0:W-:Y:S01]  /*fe10*/  STL.64 [R1+0xfb8], R16 ;  /* 0x000fb81001007387 */ /* 0x0001e20000100a00 */
[C---:B--2---:R-:W-:Y:S03]  /*fe20*/  HMMA.16816.F32 R4, R12.reuse, R10, R4 ;  /* 0x0000000a0c04723c */ /* 0x044fe60000001804 */
[----:B---3--:R1:W-:Y:S04]  /*fe30*/  STL [R1+0xfc8], R19 ;  /* 0x000fc81301007387 */ /* 0x0083e80000100800 */
[----:B0-----:R-:W2:Y:S04]  /*fe40*/  LDL.LU.64 R16, [R1+0x3c0] ;  /* 0x0003c00001107983 */ /* 0x001ea80000300a00 */
[----:B-1----:R-:W2:Y:S08]  /*fe50*/  LDL.LU.64 R18, [R1+0x3c8] ;  /* 0x0003c80001127983 */ /* 0x002eb00000300a00 */
        /* <DEDUP_REMOVED lines=8> */
[----:B0-----:R-:W3:Y:S04]  /*fee0*/  LDL.LU.64 R6, [R1+0xfe8] ;  /* 0x000fe80001067983 */ /* 0x001ee80000300a00 */
[----:B------:R-:W2:Y:S04]  /*fef0*/  LDL.LU.64 R4, [R1+0xfe0] ;  /* 0x000fe00001047983 */ /* 0x000ea80000300a00 */
[----:B------:R-:W-:Y:S04]  /*ff00*/  STL.64 [R1+0xfa0], R10 ;  /* 0x000fa00a01007387 */ /* 0x000fe80000100a00 */
[----:B------:R0:W-:Y:S04]  /*ff10*/  STL.64 [R1+0xf98], R8 ;  /* 0x000f980801007387 */ /* 0x0001e80000100a00 */
[----:B0-----:R-:W2:Y:S04]  /*ff20*/  LDL.LU.64 R8, [R1+0x160] ;  /* 0x0001600001087983 */ /* 0x001ea80000300a00 */
[----:B------:R-:W2:Y:S01]  /*ff30*/  LDL.LU.64 R10, [R1+0x168] ;  /* 0x00016800010a7983 */ /* 0x000ea20000300a00 */
[----:B---3--:R-:W-:-:S15]  /*ff40*/  HMMA.16816.F32 R24, R12, R6, R24 ;  /* 0x000000060c18723c */ /* 0x008fde0000001818 */
[----:B------:R-:W-:-:S04]  /*ff50*/  NOP ;  /* 0x0000000000007918 */ /* 0x000fc80000000000 */
[----:B------:R-:W-:Y:S04]  /*ff60*/  STL.64 [R1+0x3d0], R24 ;  /* 0x0003d01801007387 */ /* 0x000fe80000100a00 */
[----:B------:R0:W-:Y:S04]  /*ff70*/  STL.64 [R1+0x3d8], R26 ;  /* 0x0003d81a01007387 */ /* 0x0001e80000100a00 */
[----:B0-----:R-:W3:Y:S04]  /*ff80*/  LDL.LU R26, [R1+0xfd8] ;  /* 0x000fd800011a7983 */ /* 0x001ee80000300800 */
[----:B------:R-:W3:Y:S04]  /*ff90*/  LDL.LU.64 R24, [R1+0xfd0] ;  /* 0x000fd00001187983 */ /* 0x000ee80000300a00 */
[----:B------:R-:W3:Y:S01]  /*ffa0*/  LDL.LU R27, [R1+0x498] ;  /* 0x00049800011b7983 */ /* 0x000ee20000300800 */
[----:B--2---:R-:W-:Y:S03]  /*ffb0*/  HMMA.16816.F32 R16, R12, R4, R16 ;  /* 0x000000040c10723c */ /* 0x004fe60000001810 */
[----:B---3--:R-:W-:Y:S04]  /*ffc0*/  STL [R1+0xf70], R27 ;  /* 0x000f701b01007387 */ /* 0x008fe80000100800 */
[----:B------:R-:W2:-:S12]  /*ffd0*/  LDL.LU R23, [R1+0x494] ;  /* 0x0004940001177983 */ /* 0x000e980000300800 */
[----:B------:R-:W-:Y:S04]  /*ffe0*/  STL.64 [R1+0x3c0], R16 ;  /* 0x0003c01001007387 */ /* 0x000fe80000100a00 */
[----:B------:R0:W-:Y:S04]  /*fff0*/  STL.64 [R1+0x3c8], R18 ;  /* 0x0003c81201007387 */ /* 0x0001e80000100a00 */
[----:B0-----:R-:W3:Y:S04]  /*10000*/  LDL.LU R19, [R1+0xfc8] ;  /* 0x000fc80001137983 */ /* 0x001ee80000300800 */
[----:B------:R-:W-:Y:S04]  /*10010*/  STL.64 [R1+0xf80], R6 ;  /* 0x000f800601007387 */ /* 0x000fe80000100a00 */
[----:B------:R0:W-:Y:S02]  /*10020*/  STL.64 [R1+0xf78], R4 ;  /* 0x000f780401007387 */ /* 0x0001e40000100a00 */
[----:B0-----:R-:W-:-:S15]  /*10030*/  HMMA.16816.F32 R4, R12, R2, R8 ;  /* 0x000000020c04723c */ /* 0x001fde0000001808 */
[----:B------:R-:W-:-:S04]  /*10040*/  NOP ;  /* 0x0000000000007918 */ /* 0x000fc80000000000 */
[----:B------:R-:W-:Y:S04]  /*10050*/  STL.64 [R1+0x160], R4 ;  /* 0x0001600401007387 */ /* 0x000fe80000100a00 */
[----:B------:R-:W-:Y:S04]  /*10060*/  STL.64 [R1+0x168], R6 ;  /* 0x0001680601007387 */ /* 0x000fe80000100a00 */
[----:B------:R-:W2:Y:S01]  /*10070*/  LDL.LU.64 R16, [R1+0x3b0] ;  /* 0x0003b00001107983 */ /* 0x000ea20000300a00 */
[----:B---3--:R-:W-:-:S03]  /*10080*/  IMAD R12, R29, 0x100, R19 ;  /* 0x000001001d0c7824 */ /* 0x008fc600078e0213 */
[----:B------:R-:W2:Y:S04]  /*10090*/  LDL.LU.64 R18, [R1+0x3b8] ;  /* 0x0003b80001127983 */ /* 0x000ea80000300a00 */
[----:B------:R-:W3:Y:S04]  /*100a0*/  LDL.LU.64 R8, [R1+0x390] ;  /* 0x0003900001087983 */ /* 0x000ee80000300a00 */
[----:B------:R-:W2:Y:S01]  /*100b0*/  LDL.LU.64 R10, [R1+0x398] ;  /* 0x00039800010a7983 */ /* 0x000ea20000300a00 */
[----:B----4-:R-:W-:Y:S02]  /*100c0*/  IMAD R13, R0, 0x100, R28 ;  /* 0x00000100000d7824 */ /* 0x010fe400078e021c */
[----:B------:R-:W-:-:S02]  /*100d0*/  IMAD R14, R25, 0x100, R24 ;  /* 0x00000100190e7824 */ /* 0x000fc400078e0218 */
[----:B------:R-:W-:Y:S01]  /*100e0*/  IMAD R15, R22, 0x100, R26 ;  /* 0x00000100160f7824 */ /* 0x000fe200078e021a */
[----:B------:R-:W-:Y:S02]  /*100f0*/  F2FP.F16.E5M2.UNPACK_B R12, R12 ;  /* 0x0000000cff0c723e */ /* 0x000fe400020004ff */
[----:B------:R-:W-:Y:S02]  /*10100*/  F2FP.F16.E5M2.UNPACK_B R13, R13 ;  /* 0x0000000dff0d723e */ /* 0x000fe400020004ff */
[----:B------:R-:W-:Y:S02]  /*10110*/  F2FP.F16.E5M2.UNPACK_B R14, R14 ;  /* 0x0000000eff0e723e */ /* 0x000fe400020004ff */
[----:B------:R-:W-:Y:S01]  /*10120*/  F2FP.F16.E5M2.UNPACK_B R15, R15 ;  /* 0x0000000fff0f723e */ /* 0x000fe200020004ff */
[----:B--2---:R-:W-:Y:S04]  /*10130*/  STL.64 [R1+0xfb0], R10 ;  /* 0x000fb00a01007387 */ /* 0x004fe80000100a00 */
[----:B---3--:R0:W-:Y:S04]  /*10140*/  STL.64 [R1+0xfa8], R8 ;  /* 0x000fa80801007387 */ /* 0x0081e80000100a00 */
[----:B0-----:R-:W2:Y:S04]  /*10150*/  LDL.LU.64 R8, [R1+0x3a0] ;  /* 0x0003a00001087983 */ /* 0x001ea80000300a00 */
[----:B------:R-:W2:Y:S04]  /*10160*/  LDL.LU.64 R10, [R1+0x3a8] ;  /* 0x0003a800010a7983 */ /* 0x000ea80000300a00 */
[----:B------:R-:W3:Y:S04]  /*10170*/  LDL.LU.64 R4, [R1+0x370] ;  /* 0x0003700001047983 */ /* 0x000ee80000300a00 */
[----:B------:R-:W4:Y:S01]  /*10180*/  LDL.LU.64 R6, [R1+0x378] ;  /* 0x0003780001067983 */ /* 0x000f220000300a00 */
[C---:B------:R-:W-:Y:S03]  /*10190*/  HMMA.16816.F32 R16, R12.reuse, R20, R16 ;  /* 0x000000140c10723c */ /* 0x040fe60000001810 */
[----:B----4-:R-:W-:Y:S04]  /*101a0*/  STL.64 [R1+0xf90], R6 ;  /* 0x000f900601007387 */ /* 0x010fe80000100a00 */
[----:B---3--:R0:W-:Y:S04]  /*101b0*/  STL.64 [R1+0xf88], R4 ;  /* 0x000f880401007387 */ /* 0x0081e80000100a00 */
[----:B0-----:R-:W3:Y:S04]  /*101c0*/  LDL.LU.64 R4, [R1+0x380] ;  /* 0x0003800001047983 */ /* 0x001ee80000300a00 */
[----:B------:R-:W3:Y:S04]  /*101d0*/  LDL.LU.64 R6, [R1+0x388] ;  /* 0x0003880001067983 */ /* 0x000ee80000300a00 */
[----:B------:R-:W4:Y:S04]  /*101e0*/  LDL.LU.64 R24, [R1+0x360] ;  /* 0x0003600001187983 */ /* 0x000f280000300a00 */
[----:B------:R-:W4:Y:S04]  /*101f0*/  LDL.LU.64 R26, [R1+0x368] ;  /* 0x00036800011a7983 */ /* 0x000f280000300a00 */
        /* <DEDUP_REMOVED lines=16> */
[----:B------:R-:W3:Y:S04]  /*10300*/  LDL.LU R0, [R1+0x4a8] ;  /* 0x0004a80001007983 */ /* 0x000ee80000300800 */
[----:B------:R-:W3:Y:S04]  /*10310*/  LDL.LU R22, [R1+0x4b0] ;  /* 0x0004b00001167983 */ /* 0x000ee80000300800 */
[----:B------:R-:W-:Y:S04]  /*10320*/  STL.64 [R1+0xf60], R18 ;  /* 0x000f601201007387 */ /* 0x000fe80000100a00 */
[----:B------:R0:W-:Y:S04]  /*10330*/  STL.64 [R1+0xf58], R16 ;  /* 0x000f581001007387 */ /* 0x0001e80000100a00 */
[----:B0-----:R-:W3:Y:S04]  /*10340*/  LDL.LU.64 R16, [R1+0x150] ;  /* 0x0001500001107983 */ /* 0x001ee80000300a00 */
        /* <DEDUP_REMOVED lines=11> */
[----:B0-----:R-:W4:Y:S04]  /*10400*/  LDL.LU.64 R6, [R1+0xf80] ;  /* 0x000f800001067983 */ /* 0x001f280000300a00 */
[----:B------:R-:W2:Y:S04]  /*10410*/  LDL.LU.64 R4, [R1+0xf78] ;  /* 0x000f780001047983 */ /* 0x000ea80000300a00 */
[----:B------:R-:W-:Y:S04]  /*10420*/  STL.64 [R1+0xf50], R10 ;  /* 0x000f500a01007387 */ /* 0x000fe80000100a00 */
[----:B------:R0:W-:Y:S04]  /*10430*/  STL.64 [R1+0xf48], R8 ;  /* 0x000f480801007387 */ /* 0x0001e80000100a00 */
[----:B0-----:R-:W2:Y:S04]  /*10440*/  LDL.LU.64 R8, [R1+0x350] ;  /* 0x0003500001087983 */ /* 0x001ea80000300a00 */
[----:B------:R-:W2:Y:S01]  /*10450*/  LDL.LU.64 R10, [R1+0x358] ;  /* 0x00035800010a7983 */ /* 0x000ea20000300a00 */
[C---:B----4-:R-:W-:Y:S08]  /*10460*/  HMMA.16816.F32 R24, R12.reuse, R6, R24 ;  /* 0x000000060c18723c */ /* 0x050ff00000001818 */
[C---:B--2---:R-:W-:Y:S11]  /*10470*/  HMMA.16816.F32 R8, R12.reuse, R4, R8 ;  /* 0x000000040c08723c */ /* 0x044ff60000001808 */
[----:B------:R-:W-:Y:S04]  /*10480*/  STL.64 [R1+0x360], R24 ;  /* 0x0003601801007387 */ /* 0x000fe80000100a00 */
[----:B------:R0:W-:Y:S04]  /*10490*/  STL.64 [R1+0x368], R26 ;  /* 0x0003681a01007387 */ /* 0x0001e80000100a00 */
[----:B0-----:R-:W2:Y:S04]  /*104a0*/  LDL.LU R27, [R1+0xf70] ;  /* 0x000f7000011b7983 */ /* 0x001ea80000300800 */
[----:B------:R0:W-:Y:S04]  /*104b0*/  STL.64 [R1+0xf30], R6 ;  /* 0x000f300601007387 */ /* 0x0001e80000100a00 */
[----:B0-----:R-:W3:Y:S04]  /*104c0*/  LDL.LU R6, [R1+0x4a0] ;  /* 0x0004a00001067983 */ /* 0x001ee80000300800 */
[----:B------:R-:W-:Y:S04]  /*104d0*/  STL.64 [R1+0x350], R8 ;  /* 0x0003500801007387 */ /* 0x000fe80000100a00 */
[----:B------:R0:W-:Y:S04]  /*104e0*/  STL.64 [R1+0x358], R10 ;  /* 0x0003580a01007387 */ /* 0x0001e80000100a00 */
[----:B------:R-:W3:Y:S01]  /*104f0*/  LDL.LU R7, [R1+0x49c] ;  /* 0x00049c0001077983 */ /* 0x000ee20000300800 */
[----:B0-----:R-:W-:Y:S03]  /*10500*/  HMMA.16816.F32 R8, R12, R2, R16 ;  /* 0x000000020c08723c */ /* 0x001fe60000001810 */
[----:B------:R-:W-:Y:S04]  /*10510*/  STL.64 [R1+0xf28], R4 ;  /* 0x000f280401007387 */ /* 0x000fe80000100a00 */
[----:B------:R-:W4:Y:S04]  /*10520*/  LDL.LU R14, [R1+0x4a4] ;  /* 0x0004a400010e7983 */ /* 0x000f280000300800 */
[----:B------:R-:W4:Y:S08]  /*10530*/  LDL.LU R15, [R1+0x4ac] ;  /* 0x0004ac00010f7983 */ /* 0x000f300000300800 */
[----:B------:R0:W-:Y:S04]  /*10540*/  STL.64 [R1+0x150], R8 ;  /* 0x0001500801007387 */ /* 0x0001e80000100a00 */
[----:B------:R1:W-:Y:S04]  /*10550*/  STL.64 [R1+0x158], R10 ;  /* 0x0001580a01007387 */ /* 0x0003e80000100a00 */
[----:B------:R-:W4:Y:S04]  /*10560*/  LDL.LU.64 R16, [R1+0x340] ;  /* 0x0003400001107983 */ /* 0x000f280000300a00 */
[----:B------:R-:W4:Y:S04]  /*10570*/  LDL.LU.64 R18, [R1+0x348] ;  /* 0x0003480001127983 */ /* 0x000f280000300a00 */
[----:B0-----:R-:W4:Y:S04]  /*10580*/  LDL.LU.64 R8, [R1+0x330] ;  /* 0x0003300001087983 */ /* 0x001f280000300a00 */
[----:B-1----:R-:W4:Y:S04]  /*10590*/  LDL.LU.64 R10, [R1+0x338] ;  /* 0x00033800010a7983 */ /* 0x002f280000300a00 */
[----:B------:R-:W4:Y:S01]  /*105a0*/  LDL.LU.64 R24, [R1+0x320] ;  /* 0x0003200001187983 */ /* 0x000f220000300a00 */
[----:B--2---:R-:W-:-:S03]  /*105b0*/  IMAD R12, R23, 0x100, R27 ;  /* 0x00000100170c7824 */ /* 0x004fc600078e021b */
[----:B------:R-:W2:Y:S04]  /*105c0*/  LDL.LU.64 R26, [R1+0x328] ;  /* 0x00032800011a7983 */ /* 0x000ea80000300a00 */
[----:B------:R-:W2:Y:S04]  /*105d0*/  LDL.LU R29, [R1+0x4c4] ;  /* 0x0004c400011d7983 */ /* 0x000ea80000300800 */
[----:B------:R-:W2:Y:S04]  /*105e0*/  LDL.LU R28, [R1+0x4d0] ;  /* 0x0004d000011c7983 */ /* 0x000ea80000300800 */
[----:B------:R-:W2:Y:S04]  /*105f0*/  LDL.LU R23, [R1+0x4cc] ;  /* 0x0004cc0001177983 */ /* 0x000ea80000300800 */
[----:B------:R-:W2:Y:S01]  /*10600*/  LDL.LU.64 R4, [R1+0x300] ;  /* 0x0003000001047983 */ /* 0x000ea20000300a00 */
[----:B---3--:R-:W-:-:S03]  /*10610*/  IMAD R13, R7, 0x100, R6 ;  /* 0x00000100070d7824 */ /* 0x008fc600078e0206 */
[----:B------:R-:W3:Y:S01]  /*10620*/  LDL.LU.64 R6, [R1+0x308] ;  /* 0x0003080001067983 */ /* 0x000ee20000300a00 */
[----:B------:R-:W-:Y:S02]  /*10630*/  F2FP.F16.E5M2.UNPACK_B R12, R12 ;  /* 0x0000000cff0c723e */ /* 0x000fe400020004ff */
[----:B------:R-:W-:Y:S01]  /*10640*/  F2FP.F16.E5M2.UNPACK_B R13, R13 ;  /* 0x0000000dff0d723e */ /* 0x000fe200020004ff */
[----:B----4-:R-:W-:Y:S02]  /*10650*/  IMAD R14, R14, 0x100, R0 ;  /* 0x000001000e0e7824 */ /* 0x010fe400078e0200 */
[----:B------:R-:W-:-:S03]  /*10660*/  IMAD R15, R15, 0x100, R22 ;  /* 0x000001000f0f7824 */ /* 0x000fc600078e0216 */
[----:B------:R-:W-:Y:S02]  /*10670*/  F2FP.F16.E5M2.UNPACK_B R14, R14 ;  /* 0x0000000eff0e723e */ /* 0x000fe400020004ff */
[----:B------:R-:W-:-:S07]  /*10680*/  F2FP.F16.E5M2.UNPACK_B R15, R15 ;  /* 0x0000000fff0f723e */ /* 0x000fce00020004ff */
[C---:B------:R-:W-:Y:S01]  /*10690*/  HMMA.16816.F32 R16, R12.reuse, R20, R16 ;  /* 0x000000140c10723c */ /* 0x040fe20000001810 */
[----:B---3--:R-:W-:Y:S04]  /*106a0*/  STL.64 [R1+0xf40], R6 ;  /* 0x000f400601007387 */ /* 0x008fe80000100a00 */
[----:B--2---:R0:W-:Y:S04]  /*106b0*/  STL.64 [R1+0xf38], R4 ;  /* 0x000f380401007387 */ /* 0x0041e80000100a00 */
[----:B0-----:R-:W2:Y:S04]  /*106c0*/  LDL.LU.64 R4, [R1+0x310] ;  /* 0x0003100001047983 */ /* 0x001ea80000300a00 */
[----:B------:R-:W2:Y:S04]  /*106d0*/  LDL.LU.64 R6, [R1+0x318] ;  /* 0x0003180001067983 */ /* 0x000ea80000300a00 */
[----:B------:R-:W3:Y:S04]  /*106e0*/  LDL.LU R0, [R1+0xf6c] ;  /* 0x000f6c0001007983 */ /* 0x000ee80000300800 */
[----:B------:R-:W4:Y:S04]  /*106f0*/  LDL.LU R22, [R1+0xf68] ;  /* 0x000f680001167983 */ /* 0x000f280000300800 */
        /* <DEDUP_REMOVED lines=8> */
[----:B0-----:R-:W2:Y:S01]  /*10780*/  LDL.LU.64 R10, [R1+0xf50] ;  /* 0x000f5000010a7983 */ /* 0x001ea20000300a00 */
[----:B---3--:R-:W-:Y:S03]  /*10790*/  HMMA.16816.F32 R24, R12, R16, R24 ;  /* 0x000000100c18723c */ /* 0x008fe60000001818 */
[----:B------:R-:W3:-:S15]  /*107a0*/  LDL.LU.64 R8, [R1+0xf48] ;  /* 0x000f480001087983 */ /* 0x000ede0000300a00 */
[----:B------:R-:W-:Y:S01]  /*107b0*/  NOP ;  /* 0x0000000000007918 */ /* 0x000fe20000000000 */
[----:B------:R0:W-:Y:S04]  /*107c0*/  STL.64 [R1+0x320], R24 ;  /* 0x0003201801007387 */ /* 0x0001e80000100a00 */
[----:B------:R1:W-:Y:S04]  /*107d0*/  STL.64 [R1+0x328], R26 ;  /* 0x0003281a01007387 */ /* 0x0003e80000100a00 */
[----:B0-----:R-:W3:Y:S04]  /*107e0*/  LDL.LU.64 R24, [R1+0x140] ;  /* 0x0001400001187983 */ /* 0x001ee80000300a00 */
[----:B-1----:R-:W3:Y:S04]  /*107f0*/  LDL.LU.64 R26, [R1+0x148] ;  /* 0x00014800011a7983 */ /* 0x002ee80000300a00 */
        /* <DEDUP_REMOVED lines=16> */
[----:B------:R-:W-:Y:S04]  /*10900*/  STL.64 [R1+0xf10], R10 ;  /* 0x000f100a01007387 */ /* 0x000fe80000100a00 */
[----:B------:R0:W-:Y:S04]  /*10910*/  STL.64 [R1+0xf08], R8 ;  /* 0x000f080801007387 */ /* 0x0001e80000100a00 */
[----:B0-----:R-:W2:Y:S04]  /*10920*/  LDL.LU.64 R8, [R1+0x2f0] ;  /* 0x0002f00001087983 */ /* 0x001ea80000300a00 */
[----:B------:R-:W2:Y:S01]  /*10930*/  LDL.LU.64 R10, [R1+0x2f8] ;  /* 0x0002f800010a7983 */ /* 0x000ea20000300a00 */
[C---:B------:R-:W-:Y:S08]  /*10940*/  HMMA.16816.F32 R24, R12.reuse, R2, R24 ;  /* 0x000000020c18723c */ /* 0x040ff00000001818 */
[----:B--2---:R-:W-:-:S15]  /*10950*/  HMMA.16816.F32 R8, R12, R6, R8 ;  /* 0x000000060c08723c */ /* 0x004fde0000001808 */
[----:B------:R-:W-:-:S04]  /*10960*/  NOP ;  /* 0x0000000000007918 */ /* 0x000fc80000000000 */
[----:B------:R-:W-:Y:S04]  /*10970*/  STL.64 [R1+0x2f0], R8 ;  /* 0x0002f00801007387 */ /* 0x000fe80000100a00 */
[----:B------:R3:W-:Y:S02]  /*10980*/  STL.64 [R1+0x2f8], R10 ;  /* 0x0002f80a01007387 */ /* 0x0007e40000100a00 */
[----:B---3--:R-:W-:Y:S02]  /*10990*/  HMMA.16816.F32 R8, R12, R4, R16 ;  /* 0x000000040c08723c */ /* 0x008fe40000001810 */
[----:B------:R-:W2:Y:S04]  /*109a0*/  LDL.LU.64 R16, [R1+0x2d0] ;  /* 0x0002d00001107983 */ /* 0x000ea80000300a00 */
[----:B------:R-:W2:-:S13]  /*109b0*/  LDL.LU.64 R18, [R1+0x2d8] ;  /* 0x0002d80001127983 */ /* 0x000e9a0000300a00 */
[----:B------:R-:W-:Y:S04]  /*109c0*/  STL.64 [R1+0x2e0], R8 ;  /* 0x0002e00801007387 */ /* 0x000fe80000100a00 */
[----:B------:R-:W-:Y:S04]  /*109d0*/  STL.64 [R1+0x2e8], R10 ;  /* 0x0002e80a01007387 */ /* 0x000fe80000100a00 */
[----:B------:R0:W-:Y:S04]  /*109e0*/  STL.64 [R1+0xf00], R6 ;  /* 0x000f000601007387 */ /* 0x0001e80000100a00 */
[----:B0-----:R-:W3:Y:S04]  /*109f0*/  LDL.LU R6, [R1+0x4bc] ;  /* 0x0004bc0001067983 */ /* 0x001ee80000300800 */
[----:B------:R-:W2:Y:S04]  /*10a00*/  LDL.LU R7, [R1+0x4c8] ;  /* 0x0004c80001077983 */ /* 0x000ea80000300800 */
[----:B------:R0:W-:Y:S04]  /*10a10*/  STL.64 [R1+0xef8], R4 ;  /* 0x000ef80401007387 */ /* 0x0001e80000100a00 */
[----:B0-----:R-:W3:Y:S04]  /*10a20*/  LDL.LU R4, [R1+0x4b4] ;  /* 0x0004b40001047983 */ /* 0x001ee80000300800 */
[----:B------:R-:W3:Y:S04]  /*10a30*/  LDL.LU R5, [R1+0x4c0] ;  /* 0x0004c00001057983 */ /* 0x000ee80000300800 */
[----:B------:R-:W4:Y:S04]  /*10a40*/  LDL.LU R15, [R1+0x4b8] ;  /* 0x0004b800010f7983 */ /* 0x000f280000300800 */
[----:B------:R-:W4:Y:S04]  /*10a50*/  LDL.LU.64 R8, [R1+0x2c0] ;  /* 0x0002c00001087983 */ /* 0x000f280000300a00 */
[----:B------:R0:W-:Y:S04]  /*10a60*/  STL.64 [R1+0x140], R24 ;  /* 0x0001401801007387 */ /* 0x0001e80000100a00 */
[----:B------:R1:W-:Y:S04]  /*10a70*/  STL.64 [R1+0x148], R26 ;  /* 0x0001481a01007387 */ /* 0x0003e80000100a00 */
[----:B------:R-:W4:Y:S04]  /*10a80*/  LDL.LU.64 R10, [R1+0x2c8] ;  /* 0x0002c800010a7983 */ /* 0x000f280000300a00 */
[----:B0-----:R-:W4:Y:S04]  /*10a90*/  LDL.LU.64 R24, [R1+0x2b0] ;  /* 0x0002b00001187983 */ /* 0x001f280000300a00 */
[----:B-1----:R-:W4:Y:S01]  /*10aa0*/  LDL.LU.64 R26, [R1+0x2b8] ;  /* 0x0002b800011a7983 */ /* 0x002f220000300a00 */
[----:B--2---:R-:W-:-:S05]  /*10ab0*/  IMAD R14, R29, 0x100, R7 ;  /* 0x000001001d0e7824 */ /* 0x004fca00078e0207 */
[----:B------:R-:W-:Y:S01]  /*10ac0*/  F2FP.F16.E5M2.UNPACK_B R14, R14 ;  /* 0x0000000eff0e723e */ /* 0x000fe200020004ff */
[----:B---3--:R-:W-:Y:S02]  /*10ad0*/  IMAD R13, R6, 0x100, R5 ;  /* 0x00000100060d7824 */ /* 0x008fe400078e0205 */
[----:B----4-:R-:W-:Y:S02]  /*10ae0*/  IMAD R12, R4, 0x100, R15 ;  /* 0x00000100040c7824 */ /* 0x010fe400078e020f */
[----:B------:R-:W-:Y:S01]  /*10af0*/  IMAD R15, R23, 0x100, R28 ;  /* 0x00000100170f7824 */ /* 0x000fe200078e021c */
[----:B------:R-:W-:Y:S01]  /*10b00*/  F2FP.F16.E5M2.UNPACK_B R13, R13 ;  /* 0x0000000dff0d723e */ /* 0x000fe200020004ff */
[----:B------:R-:W2:Y:S01]  /*10b10*/  LDL.LU.64 R4, [R1+0x290] ;  /* 0x0002900001047983 */ /* 0x000ea20000300a00 */
[----:B------:R-:W-:Y:S02]  /*10b20*/  F2FP.F16.E5M2.UNPACK_B R12, R12 ;  /* 0x0000000cff0c723e */ /* 0x000fe400020004ff */
[----:B------:R-:W-:Y:S01]  /*10b30*/  F2FP.F16.E5M2.UNPACK_B R15, R15 ;  /* 0x0000000fff0f723e */ /* 0x000fe200020004ff */
[----:B------:R-:W2:Y:S06]  /*10b40*/  LDL.LU.64 R6, [R1+0x298] ;  /* 0x0002980001067983 */ /* 0x000eac0000300a00 */
[----:B------:R-:W-:-:S15]  /*10b50*/  HMMA.16816.F32 R16, R12, R20, R16 ;  /* 0x000000140c10723c */ /* 0x000fde0000001810 */
[----:B------:R-:W-:-:S04]  /*10b60*/  NOP ;  /* 0x0000000000007918 */ /* 0x000fc80000000000 */
[----:B------:R-:W-:Y:S04]  /*10b70*/  STL.64 [R1+0x2d0], R16 ;  /* 0x0002d01001007387 */ /* 0x000fe80000100a00 */
[----:B------:R0:W-:Y:S04]  /*10b80*/  STL.64 [R1+0x2d8], R18 ;  /* 0x0002d81201007387 */ /* 0x0001e80000100a00 */
[----:B0-----:R-:W3:Y:S04]  /*10b90*/  LDL.LU.64 R18, [R1+0xf20] ;  /* 0x000f200001127983 */ /* 0x001ee80000300a00 */
[----:B------:R-:W4:Y:S04]  /*10ba0*/  LDL.LU.64 R16, [R1+0xf18] ;  /* 0x000f180001107983 */ /* 0x000f280000300a00 */
[----:B------:R-:W-:Y:S04]  /*10bb0*/  STL [R1+0xef0], R22 ;  /* 0x000ef01601007387 */ /* 0x000fe80000100800 */
[----:B------:R0:W-:Y:S04]  /*10bc0*/  STL.64 [R1+0xee8], R20 ;  /* 0x000ee81401007387 */ /* 0x0001e80000100a00 */
[----:B0-----:R-:W2:Y:S04]  /*10bd0*/  LDL.LU.64 R20, [R1+0x280] ;  /* 0x0002800001147983 */ /* 0x001ea80000300a00 */
[----:B------:R-:W2:Y:S01]  /*10be0*/  LDL.LU.64 R22, [R1+0x288] ;  /* 0x0002880001167983 */ /* 0x000ea20000300a00 */
[C---:B---3--:R-:W-:Y:S08]  /*10bf0*/  HMMA.16816.F32 R8, R12.reuse, R18, R8 ;  /* 0x000000120c08723c */ /* 0x048ff00000001808 */
[C---:B----4-:R-:W-:Y:S11]  /*10c00*/  HMMA.16816.F32 R24, R12.reuse, R16, R24 ;  /* 0x000000100c18723c */ /* 0x050ff60000001818 */
[----:B------:R-:W-:Y:S04]  /*10c10*/  STL.64 [R1+0x2c0], R8 ;  /* 0x0002c00801007387 */ /* 0x000fe80000100a00 */
[----:B------:R0:W-:Y:S04]  /*10c20*/  STL.64 [R1+0x2c8], R10 ;  /* 0x0002c80a01007387 */ /* 0x0001e80000100a00 */
[----:B0-----:R-:W3:Y:S04]  /*10c30*/  LDL.LU.64 R10, [R1+0xf10] ;  /* 0x000f1000010a7983 */ /* 0x001ee80000300a00 */
[----:B------:R-:W2:Y:S04]  /*10c40*/  LDL.LU.64 R8, [R1+0xf08] ;  /* 0x000f080001087983 */ /* 0x000ea80000300a00 */
[----:B------:R0:W-:Y:S04]  /*10c50*/  STL.64 [R1+0x2b0], R24 ;  /* 0x0002b01801007387 */ /* 0x0001e80000100a00 */
[----:B------:R1:W-:Y:S04]  /*10c60*/  STL.64 [R1+0x2b8], R26 ;  /* 0x0002b81a01007387 */ /* 0x0003e80000100a00 */
[----:B0-----:R-:W4:Y:S04]  /*10c70*/  LDL.LU.64 R24, [R1+0x270] ;  /* 0x0002700001187983 */ /* 0x001f280000300a00 */
[----:B-1----:R-:W4:Y:S04]  /*10c80*/  LDL.LU.64 R26, [R1+0x278] ;  /* 0x00027800011a7983 */ /* 0x002f280000300a00 */
[----:B------:R-:W-:Y:S04]  /*10c90*/  STL.64 [R1+0xee0], R18 ;  /* 0x000ee01201007387 */ /* 0x000fe80000100a00 */
[----:B------:R0:W-:Y:S04]  /*10ca0*/  STL.64 [R1+0xed8], R16 ;  /* 0x000ed81001007387 */ /* 0x0001e80000100a00 */
[----:B0-----:R-:W3:Y:S04]  /*10cb0*/  LDL.LU.64 R16, [R1+0x2a0] ;  /* 0x0002a00001107983 */ /* 0x001ee80000300a00 */
[----:B------:R-:W3:Y:S01]  /*10cc0*/  LDL.LU.64 R18, [R1+0x2a8] ;  /* 0x0002a80001127983 */ /* 0x000ee20000300a00 */
[C---:B--2---:R-:W-:Y:S08]  /*10cd0*/  HMMA.16816.F32 R4, R12.reuse, R8, R4 ;  /* 0x000000080c04723c */ /* 0x044ff00000001804 */
[----:B---3--:R-:W-:-:S15]  /*10ce0*/  HMMA.16816.F32 R16, R12, R10, R16 ;  /* 0x0000000a0c10723c */ /* 0x008fde0000001810 */
[----:B------:R-:W-:-:S04]  /*10cf0*/  NOP ;  /* 0x0000000000007918 */ /* 0x000fc80000000000 */
[----:B------:R0:W-:Y:S04]  /*10d00*/  STL.64 [R1+0x2a0], R16 ;  /* 0x0002a01001007387 */ /* 0x0001e80000100a00 */
[----:B------:R1:W-:Y:S04]  /*10d10*/  STL.64 [R1+0x2a8], R18 ;  /* 0x0002a81201007387 */ /* 0x0003e80000100a00 */
[----:B0-----:R-:W2:Y:S04]  /*10d20*/  LDL.LU.64 R16, [R1+0x130] ;  /* 0x0001300001107983 */ /* 0x001ea80000300a00 */
[----:B-1----:R-:W2:Y:S04]  /*10d30*/  LDL.LU.64 R18, [R1+0x138] ;  /* 0x0001380001127983 */ /* 0x002ea80000300a00 */
[----:B------:R-:W-:Y:S04]  /*10d40*/  STL.64 [R1+0x290], R4 ;  /* 0x0002900401007387 */ /* 0x000fe80000100a00 */
[----:B------:R0:W-:Y:S04]  /*10d50*/  STL.64 [R1+0x298], R6 ;  /* 0x0002980601007387 */ /* 0x0001e80000100a00 */
[----:B0-----:R-:W3:Y:S04]  /*10d60*/  LDL.LU.64 R6, [R1+0xf00] ;  /* 0x000f000001067983 */ /* 0x001ee80000300a00 */
[----:B------:R-:W4:Y:S04]  /*10d70*/  LDL.LU.64 R4, [R1+0xef8] ;  /* 0x000ef80001047983 */ /* 0x000f280000300a00 */
[----:B------:R0:W-:Y:S04]  /*10d80*/  STL.64 [R1+0xec0], R10 ;  /* 0x000ec00a01007387 */ /* 0x0001e80000100a00 */
[----:B0-----:R-:W2:Y:S04]  /*10d90*/  LDL.LU R10, [R1+0x4f0] ;  /* 0x0004f000010a7983 */ /* 0x001ea80000300800 */
[----:B------:R-:W2:Y:S04]  /*10da0*/  LDL.LU R11, [R1+0x4ec] ;  /* 0x0004ec00010b7983 */ /* 0x000ea80000300800 */
[----:B------:R0:W-:Y:S04]  /*10db0*/  STL.64 [R1+0xeb8], R8 ;  /* 0x000eb80801007387 */ /* 0x0001e80000100a00 */
[----:B0-----:R-:W2:Y:S04]  /*10dc0*/  LDL.LU R8, [R1+0x4d4] ;  /* 0x0004d40001087983 */ /* 0x001ea80000300800 */
[----:B------:R-:W2:Y:S01]  /*10dd0*/  LDL.LU R9, [R1+0x4e4] ;  /* 0x0004e40001097983 */ /* 0x000ea20000300800 */
[C---:B---3--:R-:W-:Y:S08]  /*10de0*/  HMMA.16816.F32 R20, R12.reuse, R6, R20 ;  /* 0x000000060c14723c */ /* 0x048ff00000001814 */
[C---:B----4-:R-:W-:Y:S11]  /*10df0*/  HMMA.16816.F32 R24, R12.reuse, R4, R24 ;  /* 0x000000040c18723c */ /* 0x050ff60000001818 */
[----:B------:R-:W-:Y:S04]  /*10e00*/  STL.64 [R1+0x280], R20 ;  /* 0x0002801401007387 */ /* 0x000fe80000100a00 */
[----:B------:R0:W-:Y:S04]  /*10e10*/  STL.64 [R1+0x288], R22 ;  /* 0x0002881601007387 */ /* 0x0001e80000100a00 */
[----:B0-----:R-:W3:Y:S04]  /*10e20*/  LDL.LU R22, [R1+0xef0] ;  /* 0x000ef00001167983 */ /* 0x001ee80000300800 */
[----:B------:R-:W4:Y:S04]  /*10e30*/  LDL.LU.64 R20, [R1+0xee8] ;  /* 0x000ee80001147983 */ /* 0x000f280000300a00 */
[----:B------:R-:W3:Y:S04]  /*10e40*/  LDL.LU R23, [R1+0x4f4] ;  /* 0x0004f40001177983 */ /* 0x000ee80000300800 */
[----:B------:R-:W3:Y:S04]  /*10e50*/  LDL.LU R29, [R1+0x508] ;  /* 0x00050800011d7983 */ /* 0x000ee80000300800 */
[----:B------:R-:W3:Y:S04]  /*10e60*/  LDL.LU R28, [R1+0x504] ;  /* 0x00050400011c7983 */ /* 0x000ee80000300800 */
[----:B------:R0:W-:Y:S04]  /*10e70*/  STL.64 [R1+0x270], R24 ;  /* 0x0002701801007387 */ /* 0x0001e80000100a00 */
[----:B------:R1:W-:Y:S04]  /*10e80*/  STL.64 [R1+0x278], R26 ;  /* 0x0002781a01007387 */ /* 0x0003e80000100a00 */
[----:B0-----:R-:W4:Y:S04]  /*10e90*/  LDL.LU.64 R24, [R1+0x260] ;  /* 0x0002600001187983 */ /* 0x001f280000300a00 */
[----:B-1----:R-:W4:Y:S04]  /*10ea0*/  LDL.LU.64 R26, [R1+0x268] ;  /* 0x00026800011a7983 */ /* 0x002f280000300a00 */
[----:B------:R0:W-:Y:S04]  /*10eb0*/  STL.64 [R1+0xeb0], R6 ;  /* 0x000eb00601007387 */ /* 0x0001e80000100a00 */
[----:B0-----:R-:W3:Y:S04]  /*10ec0*/  LDL.LU R6, [R1+0x4dc] ;  /* 0x0004dc0001067983 */ /* 0x001ee80000300800 */
[----:B------:R-:W3:Y:S04]  /*10ed0*/  LDL.LU R7, [R1+0x4e8] ;  /* 0x0004e80001077983 */ /* 0x000ee80000300800 */
[----:B------:R0:W-:Y:S04]  /*10ee0*/  STL.64 [R1+0xea8], R4 ;  /* 0x000ea80401007387 */ /* 0x0001e80000100a00 */
[----:B0-----:R-:W3:Y:S04]  /*10ef0*/  LDL.LU R4, [R1+0x4d8] ;  /* 0x0004d80001047983 */ /* 0x001ee80000300800 */
[----:B------:R-:W4:Y:S01]  /*10f00*/  LDL.LU R5, [R1+0x4e0] ;  /* 0x0004e00001057983 */ /* 0x000f220000300800 */
[----:B--2---:R-:W-:Y:S03]  /*10f10*/  HMMA.16816.F32 R12, R12, R2, R16 ;  /* 0x000000020c0c723c */ /* 0x004fe60000001810 */
[----:B------:R-:W2:Y:S04]  /*10f20*/  LDL.LU.64 R18, [R1+0xee0] ;  /* 0x000ee00001127983 */ /* 0x000ea80000300a00 */
[----:B------:R-:W2:-:S12]  /*10f30*/  LDL.LU.64 R16, [R1+0xed8] ;  /* 0x000ed80001107983 */ /* 0x000e980000300a00 */
[----:B------:R0:W-:Y:S04]  /*10f40*/  STL.64 [R1+0x130], R12 ;  /* 0x0001300c01007387 */ /* 0x0001e80000100a00 */
[----:B------:R1:W-:Y:S01]  /*10f50*/  STL.64 [R1+0x138], R14 ;  /* 0x0001380e01007387 */ /* 0x0003e20000100a00 */
[----:B---3--:R-:W-:Y:S02]  /*10f60*/  IMAD R8, R8, 0x100, R4 ;  /* 0x0000010008087824 */ /* 0x008fe400078e0204 */
[----:B------:R-:W-:Y:S02]  /*10f70*/  IMAD R4, R11, 0x100, R10 ;  /* 0x000001000b047824 */ /* 0x000fe400078e020a */
[----:B----4-:R-:W-:Y:S01]  /*10f80*/  IMAD R6, R6, 0x100, R5 ;  /* 0x0000010006067824 */ /* 0x010fe200078e0205 */
[----:B0-----:R-:W-:Y:S01]  /*10f90*/  F2FP.F16.E5M2.UNPACK_B R12, R8 ;  /* 0x00000008ff0c723e */ /* 0x001fe200020004ff */
[----:B------:R-:W-:-:S02]  /*10fa0*/  IMAD R5, R9, 0x100, R7 ;  /* 0x0000010009057824 */ /* 0x000fc400078e0207 */
[----:B------:R-:W3:Y:S04]  /*10fb0*/  LDL.LU.64 R8, [R1+0x240] ;  /* 0x0002400001087983 */ /* 0x000ee80000300a00 */
[----:B------:R-:W4:Y:S01]  /*10fc0*/  LDL.LU.64 R10, [R1+0x248] ;  /* 0x00024800010a7983 */ /* 0x000f220000300a00 */
[----:B------:R-:W-:Y:S02]  /*10fd0*/  F2FP.F16.E5M2.UNPACK_B R13, R6 ;  /* 0x00000006ff0d723e */ /* 0x000fe400020004ff */
[----:B-1----:R-:W-:Y:S02]  /*10fe0*/  F2FP.F16.E5M2.UNPACK_B R14, R5 ;  /* 0x00000005ff0e723e */ /* 0x002fe400020004ff */
[----:B------:R-:W-:-:S07]  /*10ff0*/  F2FP.F16.E5M2.UNPACK_B R15, R4 ;  /* 0x00000004ff0f723e */ /* 0x000fce00020004ff */
[C---:B------:R-:W-:Y:S01]  /*11000*/  HMMA.16816.F32 R4, R12.reuse, R20, R24 ;  /* 0x000000140c04723c */ /* 0x040fe20000001818 */
[----:B----4-:R-:W-:Y:S04]  /*11010*/  STL.64 [R1+0xed0], R10 ;  /* 0x000ed00a01007387 */ /* 0x010fe80000100a00 */
[----:B---3--:R0:W-:Y:S04]  /*11020*/  STL.64 [R1+0xec8], R8 ;  /* 0x000ec80801007387 */ /* 0x0081e80000100a00 */
[----:B0-----:R-:W2:Y:S04]  /*11030*/  LDL.LU.64 R8, [R1+0x250] ;  /* 0x0002500001087983 */ /* 0x001ea80000300a00 */
[----:B------:R-:W2:Y:S04]  /*11040*/  LDL.LU.64 R10, [R1+0x258] ;  /* 0x00025800010a7983 */ /* 0x000ea80000300a00 */
[----:B------:R-:W3:Y:S04]  /*11050*/  LDL.LU.64 R24, [R1+0x230] ;  /* 0x0002300001187983 */ /* 0x000ee80000300a00 */
[----:B------:R-:W3:Y:S04]  /*11060*/  LDL.LU.64 R26, [R1+0x238] ;  /* 0x00023800011a7983 */ /* 0x000ee80000300a00 */
        /* <DEDUP_REMOVED lines=8> */
[C---:B--2---:R-:W-:Y:S03]  /*110f0*/  HMMA.16816.F32 R8, R12.reuse, R18, R8 ;  /* 0x000000120c08723c */ /* 0x044fe60000001808 */
[----:B---3--:R-:W-:Y:S04]  /*11100*/  STL.64 [R1+0xea0], R22 ;  /* 0x000ea01601007387 */ /* 0x008fe80000100a00 */
[----:B------:R0:W-:Y:S04]  /*11110*/  STL.64 [R1+0xe98], R20 ;  /* 0x000e981401007387 */ /* 0x0001e80000100a00 */
[----:B0-----:R-:W2:Y:S04]  /*11120*/  LDL.LU.64 R20, [R1+0x210] ;  /* 0x0002100001147983 */ /* 0x001ea80000300a00 */
[----:B------:R-:W2:Y:S04]  /*11130*/  LDL.LU.64 R22, [R1+0x218] ;  /* 0x0002180001167983 */ /* 0x000ea80000300a00 */
        /* <DEDUP_REMOVED lines=14> */
[----:B0-----:R-:W2:Y:S01]  /*11220*/  LDL.LU R17, [R1+0x4f8] ;  /* 0x0004f80001117983 */ /* 0x001ea20000300800 */
[C---:B---3--:R-:W-:Y:S08]  /*11230*/  HMMA.16816.F32 R24, R12.reuse, R10, R24 ;  /* 0x0000000a0c18723c */ /* 0x048ff00000001818 */
[C---:B----4-:R-:W-:Y:S11]  /*11240*/  HMMA.16816.F32 R4, R12.reuse, R8, R4 ;  /* 0x000000080c04723c */ /* 0x050ff60000001804 */
[----:B------:R0:W-:Y:S04]  /*11250*/  STL.64 [R1+0x230], R24 ;  /* 0x0002301801007387 */ /* 0x0001e80000100a00 */
[----:B------:R1:W-:Y:S04]  /*11260*/  STL.64 [R1+0x238], R26 ;  /* 0x0002381a01007387 */ /* 0x0003e80000100a00 */
[----:B0-----:R-:W3:Y:S04]  /*11270*/  LDL.LU.64 R24, [R1+0x120] ;  /* 0x0001200001187983 */ /* 0x001ee80000300a00 */
[----:B-1----:R-:W3:Y:S04]  /*11280*/  LDL.LU.64 R26, [R1+0x128] ;  /* 0x00012800011a7983 */ /* 0x002ee80000300a00 */
[----:B------:R-:W-:Y:S04]  /*11290*/  STL.64 [R1+0x220], R4 ;  /* 0x0002200401007387 */ /* 0x000fe80000100a00 */
[----:B------:R0:W-:Y:S04]  /*112a0*/  STL.64 [R1+0x228], R6 ;  /* 0x0002280601007387 */ /* 0x0001e80000100a00 */
[----:B0-----:R-:W2:Y:S04]  /*112b0*/  LDL.LU.64 R6, [R1+0xeb0] ;  /* 0x000eb00001067983 */ /* 0x001ea80000300a00 */
[----:B------:R-:W4:Y:S04]  /*112c0*/  LDL.LU.64 R4, [R1+0xea8] ;  /* 0x000ea80001047983 */ /* 0x000f280000300a00 */
[----:B------:R0:W-:Y:S04]  /*112d0*/  STL.64 [R1+0xe60], R10 ;  /* 0x000e600a01007387 */ /* 0x0001e80000100a00 */
[----:B0-----:R-:W3:Y:S04]  /*112e0*/  LDL.LU R10, [R1+0x510] ;  /* 0x00051000010a7983 */ /* 0x001ee80000300800 */
[----:B------:R-:W3:Y:S04]  /*112f0*/  LDL.LU R11, [R1+0x50c] ;  /* 0x00050c00010b7983 */ /* 0x000ee80000300800 */
[----:B------:R-:W-:Y:S01]  /*11300*/  STL.64 [R1+0xe58], R8 ;  /* 0x000e580801007387 */ /* 0x000fe20000100a00 */
[----:B--2---:R-:W-:-:S15]  /*11310*/  HMMA.16816.F32 R20, R12, R6, R20 ;  /* 0x000000060c14723c */ /* 0x004fde0000001814 */
[----:B------:R-:W-:-:S04]  /*11320*/  NOP ;  /* 0x0000000000007918 */ /* 0x000fc80000000000 */
[----:B------:R-:W-:Y:S04]  /*11330*/  STL.64 [R1+0x210], R20 ;  /* 0x0002101401007387 */ /* 0x000fe80000100a00 */
[----:B------:R0:W-:Y:S04]  /*11340*/  STL.64 [R1+0x218], R22 ;  /* 0x0002181601007387 */ /* 0x0001e80000100a00 */
[----:B0-----:R-:W4:Y:S04]  /*11350*/  LDL.LU.64 R22, [R1+0xea0] ;  /* 0x000ea00001167983 */ /* 0x001f280000300a00 */
[----:B------:R-:W4:Y:S02]  /*11360*/  LDL.LU.64 R20, [R1+0xe98] ;  /* 0x000e980001147983 */ /* 0x000f240000300a00 */
[----:B----4-:R-:W-:-:S15]  /*11370*/  HMMA.16816.F32 R20, R12, R4, R20 ;  /* 0x000000040c14723c */ /* 0x010fde0000001814 */
[----:B------:R-:W-:-:S04]  /*11380*/  NOP ;  /* 0x0000000000007918 */ /* 0x000fc80000000000 */
[----:B------:R-:W-:Y:S04]  /*11390*/  STL.64 [R1+0x200], R20 ;  /* 0x0002001401007387 */ /* 0x000fe80000100a00 */
[----:B------:R0:W-:Y:S04]  /*113a0*/  STL.64 [R1+0x208], R22 ;  /* 0x0002081601007387 */ /* 0x0001e80000100a00 */
[----:B0-----:R-:W2:Y:S01]  /*113b0*/  LDL.LU.64 R22, [R1+0xe90] ;  /* 0x000e900001167983 */ /* 0x001ea20000300a00 */
[----:B---3--:R-:W-:Y:S03]  /*113c0*/  HMMA.16816.F32 R24, R12, R2, R24 ;  /* 0x000000020c18723c */ /* 0x008fe60000001818 */
[----:B------:R-:W3:Y:S04]  /*113d0*/  LDL.LU.64 R20, [R1+0xe88] ;  /* 0x000e880001147983 */ /* 0x000ee80000300a00 */
[----:B------:R0:W-:Y:S04]  /*113e0*/  STL.64 [R1+0xe50], R6 ;  /* 0x000e500601007387 */ /* 0x0001e80000100a00 */
[----:B------:R1:W-:Y:S01]  /*113f0*/  STL.64 [R1+0xe48], R4 ;  /* 0x000e480401007387 */ /* 0x0003e20000100a00 */
[----:B0-----:R-:W-:-:S02]  /*11400*/  IMAD R6, R19, 0x100, R18 ;  /* 0x0000010013067824 */ /* 0x001fc400078e0212 */
[----:B-1----:R-:W-:Y:S02]  /*11410*/  IMAD R5, R28, 0x100, R29 ;  /* 0x000001001c057824 */ /* 0x002fe400078e021d */
[----:B------:R-:W-:Y:S02]  /*11420*/  IMAD R4, R11, 0x100, R10 ;  /* 0x000001000b047824 */ /* 0x000fe400078e020a */
[----:B--2---:R-:W-:Y:S02]  /*11430*/  IMAD R8, R23, 0x100, R17 ;  /* 0x0000010017087824 */ /* 0x004fe400078e0211 */
[----:B------:R-:W2:Y:S04]  /*11440*/  LDL.LU R23, [R1+0x52c] ;  /* 0x00052c0001177983 */ /* 0x000ea80000300800 */
[----:B------:R-:W3:Y:S04]  /*11450*/  LDL.LU.64 R16, [R1+0x1f0] ;  /* 0x0001f00001107983 */ /* 0x000ee80000300a00 */
[----:B------:R-:W3:Y:S01]  /*11460*/  LDL.LU.64 R18, [R1+0x1f8] ;  /* 0x0001f80001127983 */ /* 0x000ee20000300a00 */
[----:B------:R-:W-:-:S03]  /*11470*/  F2FP.F16.E5M2.UNPACK_B R12, R8 ;  /* 0x00000008ff0c723e */ /* 0x000fc600020004ff */
[----:B------:R-:W4:Y:S04]  /*11480*/  LDL.LU R28, [R1+0x518] ;  /* 0x00051800011c7983 */ /* 0x000f280000300800 */
[----:B------:R-:W2:Y:S04]  /*11490*/  LDL.LU R29, [R1+0x520] ;  /* 0x00052000011d7983 */ /* 0x000ea80000300800 */
[----:B------:R-:W-:Y:S04]  /*114a0*/  STL.64 [R1+0x120], R24 ;  /* 0x0001201801007387 */ /* 0x000fe80000100a00 */
[----:B------:R-:W-:Y:S04]  /*114b0*/  STL.64 [R1+0x128], R26 ;  /* 0x0001281a01007387 */ /* 0x000fe80000100a00 */
[----:B------:R-:W2:Y:S04]  /*114c0*/  LDL.LU.64 R8, [R1+0x1d0] ;  /* 0x0001d00001087983 */ /* 0x000ea80000300a00 */
[----:B------:R-:W2:Y:S01]  /*114d0*/  LDL.LU.64 R10, [R1+0x1d8] ;  /* 0x0001d800010a7983 */ /* 0x000ea20000300a00 */
[----:B------:R-:W-:-:S02]  /*114e0*/  F2FP.F16.E5M2.UNPACK_B R13, R6 ;  /* 0x00000006ff0d723e */ /* 0x000fc400020004ff */
[----:B------:R-:W-:Y:S02]  /*114f0*/  F2FP.F16.E5M2.UNPACK_B R14, R5 ;  /* 0x00000005ff0e723e */ /* 0x000fe400020004ff */
[----:B------:R-:W-:-:S07]  /*11500*/  F2FP.F16.E5M2.UNPACK_B R15, R4 ;  /* 0x00000004ff0f723e */ /* 0x000fce00020004ff */
[C---:B---3--:R-:W-:Y:S01]  /*11510*/  HMMA.16816.F32 R16, R12.reuse, R20, R16 ;  /* 0x000000140c10723c */ /* 0x048fe20000001810 */
[----:B--2---:R-:W-:Y:S04]  /*11520*/  STL.64 [R1+0xe70], R10 ;  /* 0x000e700a01007387 */ /* 0x004fe80000100a00 */
[----:B------:R0:W-:Y:S04]  /*11530*/  STL.64 [R1+0xe68], R8 ;  /* 0x000e680801007387 */ /* 0x0001e80000100a00 */
[----:B0-----:R-:W2:Y:S04]  /*11540*/  LDL.LU.64 R8, [R1+0x1e0] ;  /* 0x0001e00001087983 */ /* 0x001ea80000300a00 */
[----:B------:R-:W2:Y:S04]  /*11550*/  LDL.LU.64 R10, [R1+0x1e8] ;  /* 0x0001e800010a7983 */ /* 0x000ea80000300a00 */
[----:B------:R-:W3:Y:S04]  /*11560*/  LDL.LU.64 R4, [R1+0x1c0] ;  /* 0x0001c00001047983 */ /* 0x000ee80000300a00 */
[----:B------:R-:W3:Y:S04]  /*11570*/  LDL.LU.64 R6, [R1+0x1c8] ;  /* 0x0001c80001067983 */ /* 0x000ee80000300a00 */
[----:B------:R-:W2:Y:S04]  /*11580*/  LDL.LU.64 R24, [R1+0x1b0] ;  /* 0x0001b00001187983 */ /* 0x000ea80000300a00 */
[----:B------:R-:W2:Y:S04]  /*11590*/  LDL.LU.64 R26, [R1+0x1b8] ;  /* 0x0001b800011a7983 */ /* 0x000ea80000300a00 */
[----:B------:R-:W-:Y:S04]  /*115a0*/  STL.64 [R1+0x1f0], R16 ;  /* 0x0001f01001007387 */ /* 0x000fe80000100a00 */
[----:B------:R0:W-:Y:S04]  /*115b0*/  STL.64 [R1+0x1f8], R18 ;  /* 0x0001f81201007387 */ /* 0x0001e80000100a00 */
[----:B0-----:R-:W2:Y:S04]  /*115c0*/  LDL.LU.64 R18, [R1+0xe80] ;  /* 0x000e800001127983 */ /* 0x001ea80000300a00 */
[----:B------:R-:W3:Y:S04]  /*115d0*/  LDL.LU.64 R16, [R1+0xe78] ;  /* 0x000e780001107983 */ /* 0x000ee80000300a00 */
        /* <DEDUP_REMOVED lines=27> */
[----:B0-----:R-:W3:Y:S01]  /*11790*/  LDL.LU.64 R6, [R1+0xe50] ;  /* 0x000e500001067983 */ /* 0x001ee20000300a00 */
[----:B--2---:R-:W-:Y:S03]  /*117a0*/  HMMA.16816.F32 R24, R12, R8, R24 ;  /* 0x000000080c18723c */ /* 0x004fe60000001818 */
[----:B------:R-:W2:-:S15]  /*117b0*/  LDL.LU.64 R4, [R1+0xe48] ;  /* 0x000e480001047983 */ /* 0x000e9e0000300a00 */
[----:B------:R-:W-:Y:S01]  /*117c0*/  NOP ;  /* 0x0000000000007918 */ /* 0x000fe20000000000 */
[----:B------:R0:W-:Y:S04]  /*117d0*/  STL.64 [R1+0x1b0], R24 ;  /* 0x0001b01801007387 */ /* 0x0001e80000100a00 */
[----:B------:R1:W-:Y:S04]  /*117e0*/  STL.64 [R1+0x1b8], R26 ;  /* 0x0001b81a01007387 */ /* 0x0003e80000100a00 */
[----:B0-----:R-:W2:Y:S04]  /*117f0*/  LDL.LU.64 R24, [R1+0xe0] ;  /* 0x0000e00001187983 */ /* 0x001ea80000300a00 */
[----:B-1----:R-:W2:Y:S04]  /*11800*/  LDL.LU.64 R26, [R1+0xe8] ;  /* 0x0000e800011a7983 */ /* 0x002ea80000300a00 */
        /* <DEDUP_REMOVED lines=8> */
[----:B0-----:R-:W2:Y:S04]  /*11890*/  LDL.LU.64 R22, [R1+0xe40] ;  /* 0x000e400001167983 */ /* 0x001ea80000300a00 */
[----:B------:R-:W2:Y:S02]  /*118a0*/  LDL.LU.64 R20, [R1+0xe38] ;  /* 0x000e380001147983 */ /* 0x000ea40000300a00 */
[----:B--2---:R-:W-:-:S15]  /*118b0*/  HMMA.16816.F32 R20, R12, R4, R20 ;  /* 0x000000040c14723c */ /* 0x004fde0000001814 */
[----:B------:R-:W-:-:S04]  /*118c0*/  NOP ;  /* 0x0000000000007918 */ /* 0x000fc80000000000 */
[----:B------:R-:W-:Y:S04]  /*118d0*/  STL.64 [R1+0x190], R20 ;  /* 0x0001901401007387 */ /* 0x000fe80000100a00 */
[----:B------:R0:W-:Y:S04]  /*118e0*/  STL.64 [R1+0x198], R22 ;  /* 0x0001981601007387 */ /* 0x0001e80000100a00 */
[----:B0-----:R-:W4:Y:S04]  /*118f0*/  LDL.LU.64 R22, [R1+0xe30] ;  /* 0x000e300001167983 */ /* 0x001f280000300a00 */
[----:B------:R-:W2:Y:S04]  /*11900*/  LDL.LU.64 R20, [R1+0xe28] ;  /* 0x000e280001147983 */ /* 0x000ea80000300a00 */
[----:B------:R0:W-:Y:S04]  /*11910*/  STL.64 [R1+0xdf8], R6 ;  /* 0x000df80601007387 */ /* 0x0001e80000100a00 */
[----:B0-----:R-:W3:Y:S04]  /*11920*/  LDL.LU R6, [R1+0x51c] ;  /* 0x00051c0001067983 */ /* 0x001ee80000300800 */
[----:B------:R-:W2:Y:S04]  /*11930*/  LDL.LU R7, [R1+0x530] ;  /* 0x0005300001077983 */ /* 0x000ea80000300800 */
[----:B------:R0:W-:Y:S04]  /*11940*/  STL.64 [R1+0xdf0], R4 ;  /* 0x000df00401007387 */ /* 0x0001e80000100a00 */
[----:B0-----:R-:W2:Y:S04]  /*11950*/  LDL.LU R4, [R1+0x528] ;  /* 0x0005280001047983 */ /* 0x001ea80000300800 */
[----:B------:R-:W2:Y:S01]  /*11960*/  LDL.LU R5, [R1+0x524] ;  /* 0x0005240001057983 */ /* 0x000ea20000300800 */
[----:B------:R-:W-:Y:S01]  /*11970*/  HMMA.16816.F32 R12, R12, R2, R16 ;  /* 0x000000020c0c723c */ /* 0x000fe20000001810 */
[----:B----4-:R-:W-:-:S02]  /*11980*/  IMAD R22, R22, 0x100, R28 ;  /* 0x0000010016167824 */ /* 0x010fc400078e021c */
[----:B------:R-:W4:Y:S01]  /*11990*/  LDL.LU R28, [R1+0xe24] ;  /* 0x000e2400011c7983 */ /* 0x000f220000300800 */
[----:B---3--:R-:W-:-:S03]  /*119a0*/  IMAD R6, R6, 0x100, R29 ;  /* 0x0000010006067824 */ /* 0x008fc600078e021d */
[----:B------:R-:W3:Y:S04]  /*119b0*/  LDL.LU R29, [R1+0xe20] ;  /* 0x000e2000011d7983 */ /* 0x000ee80000300800 */
[----:B------:R-:W3:Y:S04]  /*119c0*/  LDL.LU.64 R18, [R1+0xe18] ;  /* 0x000e180001127983 */ /* 0x000ee80000300a00 */
[----:B------:R-:W4:Y:S04]  /*119d0*/  LDL.LU.64 R16, [R1+0xe10] ;  /* 0x000e100001107983 */ /* 0x000f280000300a00 */
[----:B------:R0:W-:Y:S04]  /*119e0*/  STL.64 [R1+0x110], R12 ;  /* 0x0001100c01007387 */ /* 0x0001e80000100a00 */
[----:B------:R1:W-:Y:S01]  /*119f0*/  STL.64 [R1+0x118], R14 ;  /* 0x0001180e01007387 */ /* 0x0003e20000100a00 */
[----:B--2---:R-:W-:-:S02]  /*11a00*/  IMAD R5, R5, 0x100, R4 ;  /* 0x0000010005057824 */ /* 0x004fc400078e0204 */
[----:B------:R-:W-:Y:S01]  /*11a10*/  IMAD R4, R23, 0x100, R7 ;  /* 0x0000010017047824 */ /* 0x000fe200078e0207 */
[----:B0-----:R-:W-:Y:S02]  /*11a20*/  F2FP.F16.E5M2.UNPACK_B R12, R22 ;  /* 0x00000016ff0c723e */ /* 0x001fe400020004ff */
[----:B------:R-:W-:Y:S02]  /*11a30*/  F2FP.F16.E5M2.UNPACK_B R13, R6 ;  /* 0x00000006ff0d723e */ /* 0x000fe400020004ff */
[----:B-1----:R-:W-:Y:S02]  /*11a40*/  F2FP.F16.E5M2.UNPACK_B R14, R5 ;  /* 0x00000005ff0e723e */ /* 0x002fe400020004ff */
[----:B------:R-:W-:-:S07]  /*11a50*/  F2FP.F16.E5M2.UNPACK_B R15, R4 ;  /* 0x00000004ff0f723e */ /* 0x000fce00020004ff */
[----:B------:R-:W-:Y:S01]  /*11a60*/  HMMA.16816.F32 R4, R12, R20, R8 ;  /* 0x000000140c04723c */ /* 0x000fe20000001808 */
[----:B------:R-:W2:Y:S04]  /*11a70*/  LDL.LU R20, [R1+0x550] ;  /* 0x0005500001147983 */ /* 0x000ea80000300800 */
[----:B------:R-:W2:-:S14]  /*11a80*/  LDL.LU R21, [R1+0x54c] ;  /* 0x00054c0001157983 */ /* 0x000e9c0000300800 */
[----:B------:R-:W-:Y:S04]  /*11a90*/  STL.64 [R1+0x100], R4 ;  /* 0x0001000401007387 */ /* 0x000fe80000100a00 */
[----:B------:R3:W-:Y:S02]  /*11aa0*/  STL.64 [R1+0x108], R6 ;  /* 0x0001080601007387 */ /* 0x0007e40000100a00 */
[----:B---3--:R-:W-:-:S15]  /*11ab0*/  HMMA.16816.F32 R4, R12, R18, R24 ;  /* 0x000000120c04723c */ /* 0x008fde0000001818 */
[----:B------:R-:W-:-:S04]  /*11ac0*/  NOP ;  /* 0x0000000000007918 */ /* 0x000fc80000000000 */
[----:B------:R0:W-:Y:S04]  /*11ad0*/  STL.64 [R1+0xe0], R4 ;  /* 0x0000e00401007387 */ /* 0x0001e80000100a00 */
[----:B------:R-:W4:Y:S04]  /*11ae0*/  LDL.LU.64 R8, [R1+0xc0] ;  /* 0x0000c00001087983 */ /* 0x000f280000300a00 */
[----:B------:R-:W4:Y:S01]  /*11af0*/  LDL.LU.64 R10, [R1+0xc8] ;  /* 0x0000c800010a7983 */ /* 0x000f220000300a00 */
[----:B------:R-:W-:Y:S02]  /*11b00*/  IMAD.MOV.U32 R23, RZ, RZ, R6 ;  /* 0x000000ffff177224 */ /* 0x000fe400078e0006 */
[----:B------:R-:W-:Y:S01]  /*11b10*/  IMAD.MOV.U32 R22, RZ, RZ, R7 ;  /* 0x000000ffff167224 */ /* 0x000fe200078e0007 */
[----:B0-----:R-:W3:Y:S04]  /*11b20*/  LDL.LU.64 R4, [R1+0xa0] ;  /* 0x0000a00001047983 */ /* 0x001ee80000300a00 */
[----:B------:R-:W3:Y:S04]  /*11b30*/  LDL.LU.64 R6, [R1+0xa8] ;  /* 0x0000a80001067983 */ /* 0x000ee80000300a00 */
[----:B------:R-:W3:Y:S04]  /*11b40*/  LDL.LU.64 R24, [R1+0x80] ;  /* 0x0000800001187983 */ /* 0x000ee80000300a00 */
[----:B------:R-:W3:Y:S04]  /*11b50*/  LDL.LU.64 R26, [R1+0x88] ;  /* 0x00008800011a7983 */ /* 0x000ee80000300a00 */
[----:B------:R-:W-:Y:S04]  /*11b60*/  STL.64 [R1+0xdd8], R22 ;  /* 0x000dd81601007387 */ /* 0x000fe80000100a00 */
[----:B--2---:R0:W-:Y:S04]  /*11b70*/  STL.64 [R1+0xdd0], R20 ;  /* 0x000dd01401007387 */ /* 0x0041e80000100a00 */
[----:B0-----:R-:W2:Y:S04]  /*11b80*/  LDL.LU.64 R20, [R1+0x50] ;  /* 0x0000500001147983 */ /* 0x001ea80000300a00 */
[----:B------:R-:W2:Y:S01]  /*11b90*/  LDL.LU.64 R22, [R1+0x58] ;  /* 0x0000580001167983 */ /* 0x000ea20000300a00 */
[C---:B----4-:R-:W-:Y:S03]  /*11ba0*/  HMMA.16816.F32 R8, R12.reuse, R16, R8 ;  /* 0x000000100c08723c */ /* 0x050fe60000001808 */
[----:B--2---:R-:W-:Y:S04]  /*11bb0*/  STL.64 [R1+0xde8], R22 ;  /* 0x000de81601007387 */ /* 0x004fe80000100a00 */
[----:B------:R0:W-:Y:S04]  /*11bc0*/  STL.64 [R1+0xde0], R20 ;  /* 0x000de01401007387 */ /* 0x0001e80000100a00 */
[----:B0-----:R-:W2:Y:S04]  /*11bd0*/  LDL.LU.64 R20, [R1+0x60] ;  /* 0x0000600001147983 */ /* 0x001ea80000300a00 */
[----:B------:R-:W2:Y:S04]  /*11be0*/  LDL.LU.64 R22, [R1+0x68] ;  /* 0x0000680001167983 */ /* 0x000ea80000300a00 */
[----:B------:R-:W4:Y:S04]  /*11bf0*/  LDL.LU R18, [R1+0x548] ;  /* 0x0005480001127983 */ /* 0x000f280000300800 */
[----:B------:R-:W4:Y:S04]  /*11c00*/  LDL.LU R19, [R1+0x544] ;  /* 0x0005440001137983 */ /* 0x000f280000300800 */
[----:B------:R-:W-:Y:S04]  /*11c10*/  STL.64 [R1+0xc0], R8 ;  /* 0x0000c00801007387 */ /* 0x000fe80000100a00 */
[----:B------:R0:W-:Y:S04]  /*11c20*/  STL.64 [R1+0xc8], R10 ;  /* 0x0000c80a01007387 */ /* 0x0001e80000100a00 */
[----:B0-----:R-:W3:Y:S04]  /*11c30*/  LDL.LU.64 R10, [R1+0xe08] ;  /* 0x000e0800010a7983 */ /* 0x001ee80000300a00 */
[----:B------:R-:W2:Y:S04]  /*11c40*/  LDL.LU.64 R8, [R1+0xe00] ;  /* 0x000e000001087983 */ /* 0x000ea80000300a00 */
[----:B------:R-:W2:Y:S04]  /*11c50*/  LDL.LU R16, [R1+0x53c] ;  /* 0x00053c0001107983 */ /* 0x000ea80000300800 */
[----:B------:R-:W2:Y:S01]  /*11c60*/  LDL.LU R17, [R1] ;  /* 0x0000000001117983 */ /* 0x000ea20000300800 */
[----:B---3--:R-:W-:-:S15]  /*11c70*/  HMMA.16816.F32 R4, R12, R10, R4 ;  /* 0x0000000a0c04723c */ /* 0x008fde0000001804 */
[----:B------:R-:W-:-:S04]  /*11c80*/  NOP ;  /* 0x0000000000007918 */ /* 0x000fc80000000000 */
[----:B------:R-:W-:Y:S04]  /*11c90*/  STL.64 [R1+0xa0], R4 ;  /* 0x0000a00401007387 */ /* 0x000fe80000100a00 */
[----:B------:R0:W-:Y:S04]  /*11ca0*/  STL.64 [R1+0xa8], R6 ;  /* 0x0000a80601007387 */ /* 0x0001e80000100a00 */
[----:B0-----:R-:W3:Y:S01]  /*11cb0*/  LDL.LU.64 R6, [R1+0xdf8] ;  /* 0x000df80001067983 */ /* 0x001ee20000300a00 */
[C---:B--2---:R-:W-:Y:S03]  /*11cc0*/  HMMA.16816.F32 R8, R12.reuse, R8, R24 ;  /* 0x000000080c08723c */ /* 0x044fe60000001818 */
[----:B------:R-:W2:Y:S04]  /*11cd0*/  LDL.LU.64 R4, [R1+0xdf0] ;  /* 0x000df00001047983 */ /* 0x000ea80000300a00 */
[----:B------:R-:W2:Y:S04]  /*11ce0*/  LDL.LU.64 R24, [R1+0x30] ;  /* 0x0000300001187983 */ /* 0x000ea80000300a00 */
[----:B------:R-:W2:Y:S08]  /*11cf0*/  LDL.LU.64 R26, [R1+0x38] ;  /* 0x00003800011a7983 */ /* 0x000eb00000300a00 */
[----:B------:R0:W-:Y:S04]  /*11d00*/  STL.64 [R1+0x80], R8 ;  /* 0x0000800801007387 */ /* 0x0001e80000100a00 */
[----:B------:R-:W-:Y:S04]  /*11d10*/  STL.64 [R1+0x88], R10 ;  /* 0x0000880a01007387 */ /* 0x000fe80000100a00 */
[----:B0-----:R-:W2:Y:S01]  /*11d20*/  LDL.LU R8, [R1+0x90] ;  /* 0x0000900001087983 */ /* 0x001ea20000300800 */
[----:B---3--:R-:W-:-:S15]  /*11d30*/  HMMA.16816.F32 R20, R12, R6, R20 ;  /* 0x000000060c14723c */ /* 0x008fde0000001814 */
[----:B------:R-:W-:-:S04]  /*11d40*/  NOP ;  /* 0x0000000000007918 */ /* 0x000fc80000000000 */
[----:B------:R-:W-:Y:S04]  /*11d50*/  STL.64 [R1+0x60], R20 ;  /* 0x0000601401007387 */ /* 0x000fe80000100a00 */
[----:B------:R0:W-:Y:S04]  /*11d60*/  STL.64 [R1+0x68], R22 ;  /* 0x0000681601007387 */ /* 0x0001e80000100a00 */
[----:B0-----:R-:W2:Y:S04]  /*11d70*/  LDL.LU.64 R22, [R1+0xde8] ;  /* 0x000de80001167983 */ /* 0x001ea80000300a00 */
[----:B------:R-:W2:Y:S01]  /*11d80*/  LDL.LU.64 R20, [R1+0xde0] ;  /* 0x000de00001147983 */ /* 0x000ea20000300a00 */
[----:B------:R-:W-:-:S02]  /*11d90*/  IMAD.MOV.U32 R9, RZ, RZ, R29 ;  /* 0x000000ffff097224 */ /* 0x000fc400078e001d */
[----:B------:R-:W-:Y:S01]  /*11da0*/  IMAD.MOV.U32 R11, RZ, RZ, R0 ;  /* 0x000000ffff0b7224 */ /* 0x000fe200078e0000 */
[----:B------:R-:W3:Y:S01]  /*11db0*/  LDL.LU R6, [R1+0x534] ;  /* 0x0005340001067983 */ /* 0x000ee20000300800 */
[----:B------:R-:W-:-:S03]  /*11dc0*/  IMAD.MOV.U32 R10, RZ, RZ, R28 ;  /* 0x000000ffff0a7224 */ /* 0x000fc600078e001c */
[----:B------:R-:W3:Y:S01]  /*11dd0*/  LDL.LU R7, [R1+0x540] ;  /* 0x0005400001077983 */ /* 0x000ee20000300800 */
[----:B--2---:R-:W-:-:S15]  /*11de0*/  HMMA.16816.F32 R20, R12, R4, R20 ;  /* 0x000000040c14723c */ /* 0x004fde0000001814 */
[----:B------:R-:W-:-:S04]  /*11df0*/  NOP ;  /* 0x0000000000007918 */ /* 0x000fc80000000000 */
[----:B------:R-:W-:Y:S01]  /*11e00*/  IMAD.MOV.U32 R29, RZ, RZ, R22 ;  /* 0x000000ffff1d7224 */ /* 0x000fe200078e0016 */
[----:B------:R0:W-:Y:S01]  /*11e10*/  STL [R1+0x50], R20 ;  /* 0x0000501401007387 */ /* 0x0001e20000100800 */
[----:B------:R-:W-:Y:S02]  /*11e20*/  IMAD.MOV.U32 R0, RZ, RZ, R23 ;  /* 0x000000ffff007224 */ /* 0x000fe400078e0017 */
[----:B------:R-:W-:Y:S01]  /*11e30*/  IMAD.MOV.U32 R28, RZ, RZ, R21 ;  /* 0x000000ffff1c7224 */ /* 0x000fe200078e0015 */
[----:B------:R-:W2:Y:S04]  /*11e40*/  LDL.LU.64 R22, [R1+0xdd8] ;  /* 0x000dd80001167983 */ /* 0x000ea80000300a00 */
[----:B0-----:R-:W2:Y:S04]  /*11e50*/  LDL.LU.64 R20, [R1+0xdd0] ;  /* 0x000dd00001147983 */ /* 0x001ea80000300a00 */
[----:B------:R-:W3:Y:S01]  /*11e60*/  LDL.LU R5, [R1+0x538] ;  /* 0x0005380001057983 */ /* 0x000ee20000300800 */
[----:B------:R-:W-:Y:S03]  /*11e70*/  HMMA.16816.F32 R12, R12, R2, R24 ;  /* 0x000000020c0c723c */ /* 0x000fe60000001818 */
[----:B------:R-:W-:Y:S04]  /*11e80*/  STL [R1+0xad0], R0 ;  /* 0x000ad00001007387 */ /* 0x000fe80000100800 */
[----:B------:R-:W-:Y:S04]  /*11e90*/  STL [R1+0xacc], R29 ;  /* 0x000acc1d01007387 */ /* 0x000fe80000100800 */
[----:B------:R-:W-:Y:S04]  /*11ea0*/  STL [R1+0xac8], R28 ;  /* 0x000ac81c01007387 */ /* 0x000fe80000100800 */
[----:B------:R-:W2:Y:S04]  /*11eb0*/  LDL.LU.64 R26, [R1+0xdc8] ;  /* 0x000dc800011a7983 */ /* 0x000ea80000300a00 */
[----:B------:R-:W2:Y:S04]  /*11ec0*/  LDL.LU.64 R24, [R1+0xdc0] ;  /* 0x000dc00001187983 */ /* 0x000ea80000300a00 */
[----:B------:R0:W-:Y:S04]  /*11ed0*/  STL.64 [R1+0x30], R12 ;  /* 0x0000300c01007387 */ /* 0x0001e80000100a00 */
[----:B------:R1:W-:Y:S01]  /*11ee0*/  STL.64 [R1+0x38], R14 ;  /* 0x0000380e01007387 */ /* 0x0003e20000100a00 */
[----:B---3--:R-:W-:-:S02]  /*11ef0*/  IMAD R4, R6, 0x100, R5 ;  /* 0x0000010006047824 */ /* 0x008fc400078e0205 */
[----:B------:R-:W-:Y:S02]  /*11f00*/  IMAD R5, R16, 0x100, R7 ;  /* 0x0000010010057824 */ /* 0x000fe400078e0207 */
[----:B----4-:R-:W-:Y:S02]  /*11f10*/  IMAD R6, R19, 0x100, R18 ;  /* 0x0000010013067824 */ /* 0x010fe400078e0212 */
[----:B--2---:R-:W-:Y:S01]  /*11f20*/  IMAD R7, R21, 0x100, R20 ;  /* 0x0000010015077824 */ /* 0x004fe200078e0214 */
[----:B0-----:R-:W-:Y:S02]  /*11f30*/  F2FP.F16.E5M2.UNPACK_B R12, R4 ;  /* 0x00000004ff0c723e */ /* 0x001fe400020004ff */
[----:B------:R-:W-:Y:S01]  /*11f40*/  F2FP.F16.E5M2.UNPACK_B R13, R5 ;  /* 0x00000005ff0d723e */ /* 0x000fe200020004ff */
[----:B------:R-:W2:Y:S01]  /*11f50*/  LDL.LU R4, [R1+0x70] ;  /* 0x0000700001047983 */ /* 0x000ea20000300800 */
[----:B-1----:R-:W-:Y:S02]  /*11f60*/  F2FP.F16.E5M2.UNPACK_B R14, R6 ;  /* 0x00000006ff0e723e */ /* 0x002fe400020004ff */
[----:B------:R-:W-:Y:S01]  /*11f70*/  F2FP.F16.E5M2.UNPACK_B R15, R7 ;  /* 0x00000007ff0f723e */ /* 0x000fe200020004ff */
[----:B------:R-:W2:Y:S04]  /*11f80*/  LDL.LU R5, [R1+0x74] ;  /* 0x0000740001057983 */ /* 0x000ea80000300800 */
[----:B------:R-:W2:Y:S04]  /*11f90*/  LDL.LU R6, [R1+0x78] ;  /* 0x0000780001067983 */ /* 0x000ea80000300800 */
[----:B------:R-:W2:Y:S01]  /*11fa0*/  LDL.LU R7, [R1+0x7c] ;  /* 0x00007c0001077983 */ /* 0x000ea20000300800 */
[----:B------:R-:W-:-:S02]  /*11fb0*/  F2FP.F16.E5M2.UNPACK_B R20, R24.H1 ;  /* 0x00000018ff14723e */ /* 0x000fc400030004ff */
[----:B------:R-:W-:Y:S02]  /*11fc0*/  F2FP.F16.E5M2.UNPACK_B R21, R25.H1 ;  /* 0x00000019ff15723e */ /* 0x000fe400030004ff */
[----:B------:R-:W-:Y:S02]  /*11fd0*/  F2FP.F16.E5M2.UNPACK_B R18, R26.H1 ;  /* 0x0000001aff12723e */ /* 0x000fe400030004ff */
[----:B------:R-:W-:Y:S01]  /*11fe0*/  F2FP.F16.E5M2.UNPACK_B R19, R27.H1 ;  /* 0x0000001bff13723e */ /* 0x000fe200030004ff */
[----:B------:R-:W-:Y:S04]  /*11ff0*/  STL.64 [R1+0xd80], R22 ;  /* 0x000d801601007387 */ /* 0x000fe80000100a00 */
[----:B------:R0:W-:Y:S01]  /*12000*/  STL.64 [R1+0xd78], R20 ;  /* 0x000d781401007387 */ /* 0x0001e20000100a00 */
[----:B--2---:R-:W-:-:S15]  /*12010*/  HMMA.16816.F32 R4, R12, R20, R4 ;  /* 0x000000140c04723c */ /* 0x004fde0000001804 */
[----:B------:R-:W-:-:S04]  /*12020*/  NOP ;  /* 0x0000000000007918 */ /* 0x000fc80000000000 */
[----:B------:R-:W-:Y:S04]  /*12030*/  STL.64 [R1+0x70], R4 ;  /* 0x0000700401007387 */ /* 0x000fe80000100a00 */
[----:B------:R1:W-:Y:S04]  /*12040*/  STL.64 [R1+0x78], R6 ;  /* 0x0000780601007387 */ /* 0x0003e80000100a00 */
[----:B0-----:R-:W2:Y:S01]  /*12050*/  LDL.LU R20, [R1+0x430] ;  /* 0x0004300001147983 */ /* 0x001ea20000300800 */
[----:B-1----:R-:W-:-:S15]  /*12060*/  HMMA.16816.F32 R4, R12, R18, R8 ;  /* 0x000000120c04723c */ /* 0x002fde0000001808 */
[----:B------:R-:W-:-:S04]  /*12070*/  NOP ;  /* 0x0000000000007918 */ /* 0x000fc80000000000 */
[----:B------:R0:W-:Y:S04]  /*12080*/  STL.64 [R1+0x90], R4 ;  /* 0x0000900401007387 */ /* 0x0001e80000100a00 */
[----:B------:R-:W-:Y:S04]  /*12090*/  STL.64 [R1+0x98], R6 ;  /* 0x0000980601007387 */ /* 0x000fe80000100a00 */
[----:B------:R-:W2:Y:S04]  /*120a0*/  LDL.LU R21, [R1+0x434] ;  /* 0x0004340001157983 */ /* 0x000ea80000300800 */
[----:B------:R-:W3:Y:S04]  /*120b0*/  LDL.LU R22, [R1+0x438] ;  /* 0x0004380001167983 */ /* 0x000ee80000300800 */
[----:B------:R-:W3:Y:S04]  /*120c0*/  LDL.LU R23, [R1+0x43c] ;  /* 0x00043c0001177983 */ /* 0x000ee80000300800 */
[----:B------:R-:W4:Y:S04]  /*120d0*/  LDL.LU R9, [R1+0x14] ;  /* 0x0000140001097983 */ /* 0x000f280000300800 */
[----:B0-----:R-:W2:Y:S04]  /*120e0*/  LDL.LU R4, [R1+0x18] ;  /* 0x0000180001047983 */ /* 0x001ea80000300800 */
[----:B--2---:R0:W-:Y:S04]  /*120f0*/  STL [R1+0xda8], R4 ;  /* 0x000da80401007387 */ /* 0x0041e80000100800 */
[----:B0-----:R-:W2:Y:S04]  /*12100*/  LDL.LU R4, [R1+0xd0] ;  /* 0x0000d00001047983 */ /* 0x001ea80000300800 */
[----:B------:R-:W2:Y:S04]  /*12110*/  LDL.LU R5, [R1+0xd4] ;  /* 0x0000d40001057983 */ /* 0x000ea80000300800 */
[----:B------:R-:W2:Y:S04]  /*12120*/  LDL.LU R6, [R1+0xd8] ;  /* 0x0000d80001067983 */ /* 0x000ea80000300800 */
[----:B------:R-:W2:Y:S01]  /*12130*/  LDL.LU R7, [R1+0xdc] ;  /* 0x0000dc0001077983 */ /* 0x000ea20000300800 */
[----:B------:R-:W-:-:S03]  /*12140*/  F2FP.F16.E5M2.UNPACK_B R16, R17.H1 ;  /* 0x00000011ff10723e */ /* 0x000fc600030004ff */
[----:B------:R-:W3:Y:S04]  /*12150*/  LDL.LU R17, [R1+0x4] ;  /* 0x0000040001117983 */ /* 0x000ee80000300800 */
[----:B------:R-:W3:Y:S04]  /*12160*/  LDL.LU R10, [R1+0x8] ;  /* 0x00000800010a7983 */ /* 0x000ee80000300800 */
[----:B--2---:R-:W-:Y:S04]  /*12170*/  STL.64 [R1+0xdb8], R6 ;  /* 0x000db80601007387 */ /* 0x004fe80000100a00 */
[----:B------:R0:W-:Y:S04]  /*12180*/  STL.64 [R1+0xdb0], R4 ;  /* 0x000db00401007387 */ /* 0x0001e80000100a00 */
[----:B0-----:R-:W2:Y:S04]  /*12190*/  LDL.LU R4, [R1+0xb0] ;  /* 0x0000b00001047983 */ /* 0x001ea80000300800 */
[----:B------:R-:W2:Y:S04]  /*121a0*/  LDL.LU R5, [R1+0xb4] ;  /* 0x0000b40001057983 */ /* 0x000ea80000300800 */
[----:B------:R-:W2:Y:S04]  /*121b0*/  LDL.LU R6, [R1+0xb8] ;  /* 0x0000b80001067983 */ /* 0x000ea80000300800 */
[----:B------:R-:W2:Y:S04]  /*121c0*/  LDL.LU R7, [R1+0xbc] ;  /* 0x0000bc0001077983 */ /* 0x000ea80000300800 */
[----:B------:R-:W4:Y:S04]  /*121d0*/  LDL.LU R11, [R1+0xc] ;  /* 0x00000c00010b7983 */ /* 0x000f280000300800 */
[----:B------:R-:W4:Y:S04]  /*121e0*/  LDL.LU R8, [R1+0x10] ;  /* 0x0000100001087983 */ /* 0x000f280000300800 */
[----:B------:R-:W4:Y:S04]  /*121f0*/  LDL.LU R2, [R1+0x1c] ;  /* 0x00001c0001027983 */ /* 0x000f280000300800 */
[----:B------:R-:W4:Y:S04]  /*12200*/  LDL.LU R28, [R1+0x20] ;  /* 0x00002000011c7983 */ /* 0x000f280000300800 */
[----:B---3--:R-:W-:Y:S04]  /*12210*/  STL.64 [R1+0xd90], R22 ;  /* 0x000d901601007387 */ /* 0x008fe80000100a00 */
[----:B------:R0:W-:Y:S04]  /*12220*/  STL.64 [R1+0xd88], R20 ;  /* 0x000d881401007387 */ /* 0x0001e80000100a00 */
[----:B0-----:R-:W3:Y:S04]  /*12230*/  LDL.LU R20, [R1+0x180] ;  /* 0x0001800001147983 */ /* 0x001ee80000300800 */
[----:B------:R-:W3:Y:S04]  /*12240*/  LDL.LU R21, [R1+0x184] ;  /* 0x0001840001157983 */ /* 0x000ee80000300800 */
[----:B------:R-:W3:Y:S04]  /*12250*/  LDL.LU R22, [R1+0x188] ;  /* 0x0001880001167983 */ /* 0x000ee80000300800 */
[----:B------:R-:W3:Y:S01]  /*12260*/  LDL.LU R23, [R1+0x18c] ;  /* 0x00018c0001177983 */ /* 0x000ee20000300800 */
[----:B------:R-:W-:-:S07]  /*12270*/  F2FP.F16.E5M2.UNPACK_B R17, R17.H1 ;  /* 0x00000011ff11723e */ /* 0x000fce00030004ff */
[----:B--2---:R-:W-:Y:S01]  /*12280*/  HMMA.16816.F32 R4, R12, R16, R4 ;  /* 0x000000100c04723c */ /* 0x004fe20000001804 */
[----:B---3--:R-:W-:Y:S04]  /*12290*/  STL.64 [R1+0xda0], R22 ;  /* 0x000da01601007387 */ /* 0x008fe80000100a00 */
[----:B------:R0:W-:Y:S04]  /*122a0*/  STL.64 [R1+0xd98], R20 ;  /* 0x000d981401007387 */ /* 0x0001e80000100a00 */
[----:B0-----:R-:W2:Y:S04]  /*122b0*/  LDL.LU R20, [R1+0xf0] ;  /* 0x0000f00001147983 */ /* 0x001ea80000300800 */
[----:B------:R-:W2:Y:S04]  /*122c0*/  LDL.LU R21, [R1+0xf4] ;  /* 0x0000f40001157983 */ /* 0x000ea80000300800 */
[----:B------:R-:W2:Y:S04]  /*122d0*/  LDL.LU R22, [R1+0xf8] ;  /* 0x0000f80001167983 */ /* 0x000ea80000300800 */
[----:B------:R-:W2:Y:S04]  /*122e0*/  LDL.LU R23, [R1+0xfc] ;  /* 0x0000fc0001177983 */ /* 0x000ea80000300800 */
[----:B------:R-:W3:Y:S04]  /*122f0*/  LDL.LU R29, [R1+0x24] ;  /* 0x00002400011d7983 */ /* 0x000ee80000300800 */
[----:B------:R-:W3:Y:S04]  /*12300*/  LDL.LU R0, [R1+0x28] ;  /* 0x0000280001007983 */ /* 0x000ee80000300800 */
[----:B------:R-:W3:Y:S04]  /*12310*/  LDL.LU R3, [R1+0x2c] ;  /* 0x00002c0001037983 */ /* 0x000ee80000300800 */
[----:B------:R-:W3:Y:S04]  /*12320*/  LDL.LU R24, [R1+0x554] ;  /* 0x0005540001187983 */ /* 0x000ee80000300800 */
[----:B------:R-:W3:Y:S04]  /*12330*/  LDL.LU R25, [R1+0x55c] ;  /* 0x00055c0001197983 */ /* 0x000ee80000300800 */
[----:B------:R-:W3:Y:S04]  /*12340*/  LDL.LU R26, [R1+0x564] ;  /* 0x00056400011a7983 */ /* 0x000ee80000300800 */
[----:B------:R-:W3:Y:S04]  /*12350*/  LDL.LU R27, [R1+0x56c] ;  /* 0x00056c00011b7983 */ /* 0x000ee80000300800 */
[----:B------:R-:W-:Y:S04]  /*12360*/  STL.64 [R1+0xb0], R4 ;  /* 0x0000b00401007387 */ /* 0x000fe80000100a00 */
[----:B------:R0:W-:Y:S04]  /*12370*/  STL.64 [R1+0xb8], R6 ;  /* 0x0000b80601007387 */ /* 0x0001e80000100a00 */
[----:B0-----:R-:W3:Y:S04]  /*12380*/  LDL.LU.64 R6, [R1+0xdb8] ;  /* 0x000db80001067983 */ /* 0x001ee80000300a00 */
[----:B------:R-:W3:Y:S01]  /*12390*/  LDL.LU.64 R4, [R1+0xdb0] ;  /* 0x000db00001047983 */ /* 0x000ee20000300a00 */
[----:B------:R-:W-:-:S02]  /*123a0*/  F2FP.F16.E5M2.UNPACK_B R10, R10.H1 ;  /* 0x0000000aff0a723e */ /* 0x000fc400030004ff */
[----:B----4-:R-:W-:Y:S02]  /*123b0*/  F2FP.F16.E5M2.UNPACK_B R11, R11.H1 ;  /* 0x0000000bff0b723e */ /* 0x010fe400030004ff */
[----:B------:R-:W-:Y:S02]  /*123c0*/  F2FP.F16.E5M2.UNPACK_B R8, R8.H1 ;  /* 0x00000008ff08723e */ /* 0x000fe400030004ff */
[----:B------:R-:W-:Y:S01]  /*123d0*/  F2FP.F16.E5M2.UNPACK_B R9, R9.H1 ;  /* 0x00000009ff09723e */ /* 0x000fe200030004ff */
[----:B------:R-:W-:Y:S04]  /*123e0*/  STL.64 [R1+0xd70], R18 ;  /* 0x000d701201007387 */ /* 0x000fe80000100a00 */
[----:B------:R0:W-:Y:S04]  /*123f0*/  STL.64 [R1+0xd68], R16 ;  /* 0x000d681001007387 */ /* 0x0001e80000100a00 */
[----:B0-----:R-:W4:Y:S04]  /*12400*/  LDL.LU R16, [R1+0x170] ;  /* 0x0001700001107983 */ /* 0x001f280000300800 */
[----:B------:R-:W4:Y:S04]  /*12410*/  LDL.LU R17, [R1+0x174] ;  /* 0x0001740001117983 */ /* 0x000f280000300800 */
[----:B------:R-:W4:Y:S04]  /*12420*/  LDL.LU R18, [R1+0x178] ;  /* 0x0001780001127983 */ /* 0x000f280000300800 */
[----:B------:R-:W4:Y:S01]  /*12430*/  LDL.LU R19, [R1+0x17c] ;  /* 0x00017c0001137983 */ /* 0x000f220000300800 */
[C---:B--2---:R-:W-:Y:S08]  /*12440*/  HMMA.16816.F32 R20, R12.reuse, R8, R20 ;  /* 0x000000080c14723c */ /* 0x044ff00000001814 */
[----:B---3--:R-:W-:-:S15]  /*12450*/  HMMA.16816.F32 R4, R12, R10, R4 ;  /* 0x0000000a0c04723c */ /* 0x008fde0000001804 */
[----:B------:R-:W-:-:S04]  /*12460*/  NOP ;  /* 0x0000000000007918 */ /* 0x000fc80000000000 */
[----:B------:R0:W-:Y:S04]  /*12470*/  STL.64 [R1+0xd0], R4 ;  /* 0x0000d00401007387 */ /* 0x0001e80000100a00 */
[----:B------:R-:W-:Y:S04]  /*12480*/  STL.64 [R1+0xd8], R6 ;  /* 0x0000d80601007387 */ /* 0x000fe80000100a00 */
[----:B0-----:R-:W2:Y:S04]  /*12490*/  LDL.LU R4, [R1+0xda8] ;  /* 0x000da80001047983 */ /* 0x001ea80000300800 */
[----:B------:R-:W-:Y:S04]  /*124a0*/  STL.64 [R1+0xf0], R20 ;  /* 0x0000f01401007387 */ /* 0x000fe80000100a00 */
[----:B------:R0:W-:Y:S04]  /*124b0*/  STL.64 [R1+0xf8], R22 ;  /* 0x0000f81601007387 */ /* 0x0001e80000100a00 */
[----:B0-----:R-:W3:Y:S04]  /*124c0*/  LDL.LU.64 R22, [R1+0xda0] ;  /* 0x000da00001167983 */ /* 0x001ee80000300a00 */
[----:B------:R-:W3:Y:S01]  /*124d0*/  LDL.LU.64 R20, [R1+0xd98] ;  /* 0x000d980001147983 */ /* 0x000ee20000300a00 */
[----:B------:R-:W-:-:S03]  /*124e0*/  F2FP.F16.E5M2.UNPACK_B R7, R2.H1 ;  /* 0x00000002ff07723e */ /* 0x000fc600030004ff */
[----:B------:R0:W-:Y:S04]  /*124f0*/  STL.64 [R1+0xd50], R10 ;  /* 0x000d500a01007387 */ /* 0x0001e80000100a00 */
[----:B0-----:R-:W4:Y:S04]  /*12500*/  LDL.LU R10, [R1+0x568] ;  /* 0x00056800010a7983 */ /* 0x001f280000300800 */
[----:B------:R-:W4:Y:S04]  /*12510*/  LDL.LU R11, [R1+0x570] ;  /* 0x00057000010b7983 */ /* 0x000f280000300800 */
[----:B------:R0:W-:Y:S04]  /*12520*/  STL.64 [R1+0xd48], R8 ;  /* 0x000d480801007387 */ /* 0x0001e80000100a00 */
[----:B0-----:R-:W4:Y:S04]  /*12530*/  LDL.LU R8, [R1+0x558] ;  /* 0x0005580001087983 */ /* 0x001f280000300800 */
[----:B------:R-:W4:Y:S01]  /*12540*/  LDL.LU R9, [R1+0x560] ;  /* 0x0005600001097983 */ /* 0x000f220000300800 */
[----:B--2---:R-:W-:-:S07]  /*12550*/  F2FP.F16.E5M2.UNPACK_B R6, R4.H1 ;  /* 0x00000004ff06723e */ /* 0x004fce00030004ff */
[----:B---3--:R-:W-:-:S15]  /*12560*/  HMMA.16816.F32 R20, R12, R6, R20 ;  /* 0x000000060c14723c */ /* 0x008fde0000001814 */
[----:B------:R-:W-:-:S04]  /*12570*/  NOP ;  /* 0x0000000000007918 */ /* 0x000fc80000000000 */
[----:B------:R-:W-:Y:S04]  /*12580*/  STL.64 [R1+0x180], R20 ;  /* 0x0001801401007387 */ /* 0x000fe80000100a00 */
[----:B------:R0:W-:Y:S04]  /*12590*/  STL.64 [R1+0x188], R22 ;  /* 0x0001881601007387 */ /* 0x0001e80000100a00 */
[----:B0-----:R-:W2:Y:S04]  /*125a0*/  LDL.LU.64 R22, [R1+0xd90] ;  /* 0x000d900001167983 */ /* 0x001ea80000300a00 */
[----:B------:R-:W2:Y:S01]  /*125b0*/  LDL.LU.64 R20, [R1+0xd88] ;  /* 0x000d880001147983 */ /* 0x000ea20000300a00 */
[----:B------:R-:W-:-:S02]  /*125c0*/  F2FP.F16.E5M2.UNPACK_B R4, R28.H1 ;  /* 0x0000001cff04723e */ /* 0x000fc400030004ff */
[----:B------:R-:W-:Y:S02]  /*125d0*/  F2FP.F16.E5M2.UNPACK_B R5, R29.H1 ;  /* 0x0000001dff05723e */ /* 0x000fe400030004ff */
[----:B------:R-:W-:Y:S02]  /*125e0*/  F2FP.F16.E5M2.UNPACK_B R2, R0.H1 ;  /* 0x00000000ff02723e */ /* 0x000fe400030004ff */
[----:B------:R-:W-:Y:S01]  /*125f0*/  F2FP.F16.E5M2.UNPACK_B R3, R3.H1 ;  /* 0x00000003ff03723e */ /* 0x000fe200030004ff */
[----:B----4-:R-:W-:Y:S02]  /*12600*/  IMAD R24, R24, 0x100, R8 ;  /* 0x0000010018187824 */ /* 0x010fe400078e0208 */
[----:B------:R-:W-:Y:S02]  /*12610*/  IMAD R25, R25, 0x100, R9 ;  /* 0x0000010019197824 */ /* 0x000fe400078e0209 */
[----:B------:R-:W-:Y:S02]  /*12620*/  IMAD R26, R26, 0x100, R10 ;  /* 0x000001001a1a7824 */ /* 0x000fe400078e020a */
[----:B------:R-:W-:Y:S01]  /*12630*/  IMAD R27, R27, 0x100, R11 ;  /* 0x000001001b1b7824 */ /* 0x000fe200078e020b */
[----:B--2---:R-:W-:-:S15]  /*12640*/  HMMA.16816.F32 R20, R12, R4, R20 ;  /* 0x000000040c14723c */ /* 0x004fde0000001814 */
[----:B------:R-:W-:-:S04]  /*12650*/  NOP ;  /* 0x0000000000007918 */ /* 0x000fc80000000000 */
[----:B------:R-:W-:Y:S04]  /*12660*/  STL.64 [R1+0x430], R20 ;  /* 0x0004301401007387 */ /* 0x000fe80000100a00 */
[----:B------:R0:W-:Y:S04]  /*12670*/  STL.64 [R1+0x438], R22 ;  /* 0x0004381601007387 */ /* 0x0001e80000100a00 */
[----:B0-----:R-:W2:Y:S04]  /*12680*/  LDL.LU.64 R22, [R1+0xd80] ;  /* 0x000d800001167983 */ /* 0x001ea80000300a00 */
[----:B------:R-:W3:Y:S04]  /*12690*/  LDL.LU.64 R20, [R1+0xd78] ;  /* 0x000d780001147983 */ /* 0x000ee80000300a00 */
[----:B------:R-:W-:Y:S04]  /*126a0*/  STL.64 [R1+0xd30], R6 ;  /* 0x000d300601007387 */ /* 0x000fe80000100a00 */
[----:B------:R0:W-:Y:S04]  /*126b0*/  STL.64 [R1+0xd28], R4 ;  /* 0x000d280401007387 */ /* 0x0001e80000100a00 */
[----:B------:R-:W4:Y:S04]  /*126c0*/  LDL.LU R28, [R1+0x584] ;  /* 0x00058400011c7983 */ /* 0x000f280000300800 */
[----:B------:R-:W2:Y:S01]  /*126d0*/  LDL.LU R29, [R1+0x590] ;  /* 0x00059000011d7983 */ /* 0x000ea20000300800 */
[----:B0-----:R-:W-:Y:S03]  /*126e0*/  HMMA.16816.F32 R4, R12, R2, R16 ;  /* 0x000000020c04723c */ /* 0x001fe60000001810 */
[----:B------:R-:W2:Y:S04]  /*126f0*/  LDL.LU R0, [R1+0x58c] ;  /* 0x00058c0001007983 */ /* 0x000ea80000300800 */
[----:B------:R-:W2:-:S12]  /*12700*/  LDL.LU R8, [R1+0x400] ;  /* 0x0004000001087983 */ /* 0x000e980000300800 */
[----:B------:R-:W-:Y:S04]  /*12710*/  STL.64 [R1+0x170], R4 ;  /* 0x0001700401007387 */ /* 0x000fe80000100a00 */
[----:B------:R-:W-:Y:S04]  /*12720*/  STL.64 [R1+0x178], R6 ;  /* 0x0001780601007387 */ /* 0x000fe80000100a00 */
[----:B------:R-:W2:Y:S04]  /*12730*/  LDL.LU R9, [R1+0x404] ;  /* 0x0004040001097983 */ /* 0x000ea80000300800 */
[----:B------:R-:W2:Y:S04]  /*12740*/  LDL.LU R10, [R1+0x408] ;  /* 0x00040800010a7983 */ /* 0x000ea80000300800 */
[----:B------:R-:W2:Y:S04]  /*12750*/  LDL.LU R11, [R1+0x40c] ;  /* 0x00040c00010b7983 */ /* 0x000ea80000300800 */
[----:B--2---:R-:W-:Y:S04]  /*12760*/  STL.64 [R1+0xd60], R10 ;  /* 0x000d600a01007387 */ /* 0x004fe80000100a00 */
        /* <DEDUP_REMOVED lines=9> */
[----:B------:R-:W2:Y:S04]  /*12800*/  LDL.LU R4, [R1+0x3e0] ;  /* 0x0003e00001047983 */ /* 0x000ea80000300800 */
[----:B------:R-:W2:Y:S04]  /*12810*/  LDL.LU R5, [R1+0x3e4] ;  /* 0x0003e40001057983 */ /* 0x000ea80000300800 */
[----:B------:R-:W2:Y:S04]  /*12820*/  LDL.LU R6, [R1+0x3e8] ;  /* 0x0003e80001067983 */ /* 0x000ea80000300800 */
[----:B------:R-:W2:Y:S01]  /*12830*/  LDL.LU R7, [R1+0x3ec] ;  /* 0x0003ec0001077983 */ /* 0x000ea20000300800 */
[----:B------:R-:W-:-:S02]  /*12840*/  F2FP.F16.E5M2.UNPACK_B R12, R24 ;  /* 0x00000018ff0c723e */ /* 0x000fc400020004ff */
[----:B------:R-:W-:Y:S02]  /*12850*/  F2FP.F16.E5M2.UNPACK_B R13, R25 ;  /* 0x00000019ff0d723e */ /* 0x000fe400020004ff */
[----:B------:R-:W-:Y:S02]  /*12860*/  F2FP.F16.E5M2.UNPACK_B R14, R26 ;  /* 0x0000001aff0e723e */ /* 0x000fe400020004ff */
[----:B------:R-:W-:Y:S01]  /*12870*/  F2FP.F16.E5M2.UNPACK_B R15, R27 ;  /* 0x0000001bff0f723e */ /* 0x000fe200020004ff */
[----:B--2---:R-:W-:Y:S04]  /*12880*/  STL.64 [R1+0xd40], R6 ;  /* 0x000d400601007387 */ /* 0x004fe80000100a00 */
[----:B------:R0:W-:Y:S04]  /*12890*/  STL.64 [R1+0xd38], R4 ;  /* 0x000d380401007387 */ /* 0x0001e80000100a00 */
[----:B0-----:R-:W2:Y:S04]  /*128a0*/  LDL.LU R4, [R1+0x3f0] ;  /* 0x0003f00001047983 */ /* 0x001ea80000300800 */
[----:B------:R-:W2:Y:S04]  /*128b0*/  LDL.LU R5, [R1+0x3f4] ;  /* 0x0003f40001057983 */ /* 0x000ea80000300800 */
[----:B------:R-:W2:Y:S04]  /*128c0*/  LDL.LU R6, [R1+0x3f8] ;  /* 0x0003f80001067983 */ /* 0x000ea80000300800 */
[----:B------:R-:W2:Y:S04]  /*128d0*/  LDL.LU R7, [R1+0x3fc] ;  /* 0x0003fc0001077983 */ /* 0x000ea80000300800 */
[----:B------:R-:W2:Y:S04]  /*128e0*/  LDL.LU R24, [R1+0x574] ;  /* 0x0005740001187983 */ /* 0x000ea80000300800 */
[----:B------:R-:W2:Y:S04]  /*128f0*/  LDL.LU R25, [R1+0x57c] ;  /* 0x00057c0001197983 */ /* 0x000ea80000300800 */
[----:B------:R-:W2:Y:S04]  /*12900*/  LDL.LU R26, [R1+0x588] ;  /* 0x00058800011a7983 */ /* 0x000ea80000300800 */
[----:B------:R-:W2:Y:S01]  /*12910*/  LDL.LU R27, [R1+0x580] ;  /* 0x00058000011b7983 */ /* 0x000ea20000300800 */
[C---:B---3--:R-:W-:Y:S03]  /*12920*/  HMMA.16816.F32 R16, R12.reuse, R20, R16 ;  /* 0x000000140c10723c */ /* 0x048fe60000001810 */
[----:B--2---:R-:W-:Y:S04]  /*12930*/  STL.64 [R1+0xd10], R26 ;  /* 0x000d101a01007387 */ /* 0x004fe80000100a00 */
[----:B------:R0:W-:Y:S04]  /*12940*/  STL.64 [R1+0xd08], R24 ;  /* 0x000d081801007387 */ /* 0x0001e80000100a00 */
[----:B0-----:R-:W2:Y:S04]  /*12950*/  LDL.LU R24, [R1+0x3c0] ;  /* 0x0003c00001187983 */ /* 0x001ea80000300800 */
[----:B------:R-:W2:Y:S04]  /*12960*/  LDL.LU R25, [R1+0x3c4] ;  /* 0x0003c40001197983 */ /* 0x000ea80000300800 */
[----:B------:R-:W3:Y:S04]  /*12970*/  LDL.LU R26, [R1+0x3c8] ;  /* 0x0003c800011a7983 */ /* 0x000ee80000300800 */
[----:B------:R-:W3:Y:S04]  /*12980*/  LDL.LU R27, [R1+0x3cc] ;  /* 0x0003cc00011b7983 */ /* 0x000ee80000300800 */
[----:B---3--:R-:W-:Y:S04]  /*12990*/  STL.64 [R1+0xd20], R26 ;  /* 0x000d201a01007387 */ /* 0x008fe80000100a00 */
[----:B--2---:R0:W-:Y:S04]  /*129a0*/  STL.64 [R1+0xd18], R24 ;  /* 0x000d181801007387 */ /* 0x0041e80000100a00 */
[----:B0-----:R-:W2:Y:S04]  /*129b0*/  LDL.LU R24, [R1+0x3d0] ;  /* 0x0003d00001187983 */ /* 0x001ea80000300800 */
[----:B------:R-:W2:Y:S04]  /*129c0*/  LDL.LU R25, [R1+0x3d4] ;  /* 0x0003d40001197983 */ /* 0x000ea80000300800 */
[----:B------:R-:W2:Y:S04]  /*129d0*/  LDL.LU R26, [R1+0x3d8] ;  /* 0x0003d800011a7983 */ /* 0x000ea80000300800 */
[----:B------:R-:W2:Y:S04]  /*129e0*/  LDL.LU R27, [R1+0x3dc] ;  /* 0x0003dc00011b7983 */ /* 0x000ea80000300800 */
[----:B------:R-:W-:Y:S04]  /*129f0*/  STL.64 [R1+0x420], R16 ;  /* 0x0004201001007387 */ /* 0x000fe80000100a00 */
[----:B------:R0:W-:Y:S04]  /*12a00*/  STL.64 [R1+0x428], R18 ;  /* 0x0004281201007387 */ /* 0x0001e80000100a00 */
[----:B0-----:R-:W3:Y:S04]  /*12a10*/  LDL.LU.64 R18, [R1+0xd70] ;  /* 0x000d700001127983 */ /* 0x001ee80000300a00 */
        /* <DEDUP_REMOVED lines=15> */
[----:B0-----:R-:W3:Y:S04]  /*12b10*/  LDL.LU R16, [R1+0x160] ;  /* 0x0001600001107983 */ /* 0x001ee80000300800 */
[----:B------:R-:W3:Y:S04]  /*12b20*/  LDL.LU R17, [R1+0x164] ;  /* 0x0001640001117983 */ /* 0x000ee80000300800 */
[----:B------:R-:W3:Y:S04]  /*12b30*/  LDL.LU R18, [R1+0x168] ;  /* 0x0001680001127983 */ /* 0x000ee80000300800 */
[----:B------:R-:W3:Y:S01]  /*12b40*/  LDL.LU R19, [R1+0x16c] ;  /* 0x00016c0001137983 */ /* 0x000ee20000300800 */
        /* <DEDUP_REMOVED lines=14> */
[----:B------:R-:W-:Y:S01]  /*12c30*/  STL.64 [R1+0xcd8], R8 ;  /* 0x000cd80801007387 */ /* 0x000fe20000100a00 */
        /* <DEDUP_REMOVED lines=14> */
[----:B------:R-:W2:Y:S01]  /*12d20*/  LDL.LU R8, [R1+0x390] ;  /* 0x0003900001087983 */ /* 0x000ea20000300800 */
[----:B0-----:R-:W-:-:S15]  /*12d30*/  HMMA.16816.F32 R4, R12, R2, R16 ;  /* 0x000000020c04723c */ /* 0x001fde0000001810 */
[----:B------:R-:W-:-:S04]  /*12d40*/  NOP ;  /* 0x0000000000007918 */ /* 0x000fc80000000000 */
[----:B------:R-:W-:Y:S04]  /*12d50*/  STL.64 [R1+0x160], R4 ;  /* 0x0001600401007387 */ /* 0x000fe80000100a00 */
[----:B------:R-:W-:Y:S04]  /*12d60*/  STL.64 [R1+0x168], R6 ;  /* 0x0001680601007387 */ /* 0x000fe80000100a00 */
[----:B------:R-:W2:Y:S04]  /*12d70*/  LDL.LU R9, [R1+0x394] ;  /* 0x0003940001097983 */ /* 0x000ea80000300800 */
[----:B------:R-:W2:Y:S01]  /*12d80*/  LDL.LU R10, [R1+0x398] ;  /* 0x00039800010a7983 */ /* 0x000ea20000300800 */
[----:B---3--:R-:W-:-:S03]  /*12d90*/  IMAD R24, R24, 0x100, R11 ;  /* 0x0000010018187824 */ /* 0x008fc600078e020b */
        /* <DEDUP_REMOVED lines=15> */
[----:B------:R-:W-:-:S02]  /*12e90*/  IMAD R25, R25, 0x100, R27 ;  /* 0x0000010019197824 */ /* 0x000fc400078e021b */
[----:B----4-:R-:W-:Y:S02]  /*12ea0*/  IMAD R26, R28, 0x100, R26 ;  /* 0x000001001c1a7824 */ /* 0x010fe400078e021a */
[----:B------:R-:W-:Y:S01]  /*12eb0*/  IMAD R27, R0, 0x100, R29 ;  /* 0x00000100001b7824 */ /* 0x000fe200078e021d */
[----:B------:R-:W-:Y:S02]  /*12ec0*/  F2FP.F16.E5M2.UNPACK_B R12, R24 ;  /* 0x00000018ff0c723e */ /* 0x000fe400020004ff */
        /* <DEDUP_REMOVED lines=11> */
[----:B------:R-:W2:Y:S04]  /*12f80*/  LDL.LU R26, [R1+0x5a4] ;  /* 0x0005a400011a7983 */ /* 0x000ea80000300800 */
[----:B------:R-:W2:Y:S01]  /*12f90*/  LDL.LU R27, [R1+0x5ac] ;  /* 0x0005ac00011b7983 */ /* 0x000ea20000300800 */
[C---:B---3--:R-:W-:Y:S03]  /*12fa0*/  HMMA.16816.F32 R16, R12.reuse, R20, R16 ;  /* 0x000000140c10723c */ /* 0x048fe60000001810 */
[----:B--2---:R-:W-:Y:S04]  /*12fb0*/  STL.64 [R1+0xca0], R26 ;  /* 0x000ca01a01007387 */ /* 0x004fe80000100a00 */
[----:B----4-:R0:W-:Y:S04]  /*12fc0*/  STL.64 [R1+0xc98], R24 ;  /* 0x000c981801007387 */ /* 0x0101e80000100a00 */
        /* <DEDUP_REMOVED lines=13> */
[----:B------:R-:W4:Y:S01]  /*130a0*/  LDL.LU.64 R16, [R1+0xcf8] ;  /* 0x000cf80001107983 */ /* 0x000f220000300a00 */
[----:B---3--:R-:W-:-:S15]  /*130b0*/  HMMA.16816.F32 R8, R12, R18, R8 ;  /* 0x000000120c08723c */ /* 0x008fde0000001808 */
        /* <DEDUP_REMOVED lines=9> */
[----:B0-----:R-:W3:Y:S04]  /*13150*/  LDL.LU.64 R10, [R1+0xce0] ;  /* 0x000ce000010a7983 */ /* 0x001ee80000300a00 */
[----:B------:R-:W4:Y:S04]  /*13160*/  LDL.LU.64 R8, [R1+0xcd8] ;  /* 0x000cd80001087983 */ /* 0x000f280000300a00 */
[----:B------:R-:W-:Y:S04]  /*13170*/  STL.64 [R1+0xc90], R18 ;  /* 0x000c901201007387 */ /* 0x000fe80000100a00 */
[----:B------:R0:W-:Y:S04]  /*13180*/  STL.64 [R1+0xc88], R16 ;  /* 0x000c881001007387 */ /* 0x0001e80000100a00 */
[----:B0-----:R-:W2:Y:S04]  /*13190*/  LDL.LU R16, [R1+0x150] ;  /* 0x0001500001107983 */ /* 0x001ea80000300800 */
[----:B------:R-:W2:Y:S04]  /*131a0*/  LDL.LU R17, [R1+0x154] ;  /* 0x0001540001117983 */ /* 0x000ea80000300800 */
[----:B------:R-:W2:Y:S04]  /*131b0*/  LDL.LU R18, [R1+0x158] ;  /* 0x0001580001127983 */ /* 0x000ea80000300800 */
[----:B------:R-:W2:Y:S01]  /*131c0*/  LDL.LU R19, [R1+0x15c] ;  /* 0x00015c0001137983 */ /* 0x000ea20000300800 */
        /* <DEDUP_REMOVED lines=10> */
[----:B0-----:R-:W2:Y:S04]  /*13270*/  LDL.LU.64 R6, [R1+0xcc0] ;  /* 0x000cc00001067983 */ /* 0x001ea80000300a00 */
[----:B------:R-:W3:Y:S04]  /*13280*/  LDL.LU.64 R4, [R1+0xcb8] ;  /* 0x000cb80001047983 */ /* 0x000ee80000300a00 */
[----:B------:R0:W-:Y:S04]  /*13290*/  STL.64 [R1+0xc70], R10 ;  /* 0x000c700a01007387 */ /* 0x0001e80000100a00 */
[----:B0-----:R-:W4:Y:S04]  /*132a0*/  LDL.LU R10, [R1+0x5a8] ;  /* 0x0005a800010a7983 */ /* 0x001f280000300800 */
[----:B------:R-:W3:Y:S04]  /*132b0*/  LDL.LU R11, [R1+0x5b0] ;  /* 0x0005b000010b7983 */ /* 0x000ee80000300800 */
[----:B------:R0:W-:Y:S04]  /*132c0*/  STL.64 [R1+0xc68], R8 ;  /* 0x000c680801007387 */ /* 0x0001e80000100a00 */
[----:B0-----:R-:W3:Y:S04]  /*132d0*/  LDL.LU R8, [R1+0x598] ;  /* 0x0005980001087983 */ /* 0x001ee80000300800 */
[----:B------:R-:W3:Y:S01]  /*132e0*/  LDL.LU R9, [R1+0x5a0] ;  /* 0x0005a00001097983 */ /* 0x000ee20000300800 */
[----:B--2---:R-:W-:-:S15]  /*132f0*/  HMMA.16816.F32 R24, R12, R6, R24 ;  /* 0x000000060c18723c */ /* 0x004fde0000001818 */
[----:B------:R-:W-:-:S04]  /*13300*/  NOP ;  /* 0x0000000000007918 */ /* 0x000fc80000000000 */
[----:B------:R-:W-:Y:S04]  /*13310*/  STL.64 [R1+0x360], R24 ;  /* 0x0003601801007387 */ /* 0x000fe80000100a00 */
[----:B------:R0:W-:Y:S04]  /*13320*/  STL.64 [R1+0x368], R26 ;  /* 0x0003681a01007387 */ /* 0x0001e80000100a00 */
[----:B0-----:R-:W3:Y:S04]  /*13330*/  LDL.LU.64 R26, [R1+0xcb0] ;  /* 0x000cb000011a7983 */ /* 0x001ee80000300a00 */
[----:B------:R-:W3:Y:S04]  /*13340*/  LDL.LU.64 R24, [R1+0xca8] ;  /* 0x000ca80001187983 */ /* 0x000ee80000300a00 */
        /* <DEDUP_REMOVED lines=8> */
[----:B------:R-:W3:Y:S04]  /*133d0*/  LDL.LU.64 R24, [R1+0xc98] ;  /* 0x000c980001187983 */ /* 0x000ee80000300a00 */
[----:B------:R-:W-:Y:S04]  /*133e0*/  STL.64 [R1+0xc50], R6 ;  /* 0x000c500601007387 */ /* 0x000fe80000100a00 */
[----:B------:R0:W-:Y:S02]  /*133f0*/  STL.64 [R1+0xc48], R4 ;  /* 0x000c480401007387 */ /* 0x0001e40000100a00 */
[----:B0-----:R-:W-:Y:S01]  /*13400*/  HMMA.16816.F32 R4, R12, R2, R16 ;  /* 0x000000020c04723c */ /* 0x001fe20000001810 */
[----:B----4-:R-:W-:-:S02]  /*13410*/  IMAD R26, R26, 0x100, R10 ;  /* 0x000001001a1a7824 */ /* 0x010fc400078e020a */
[----:B---3--:R-:W-:Y:S02]  /*13420*/  IMAD R24, R24, 0x100, R8 ;  /* 0x0000010018187824 */ /* 0x008fe400078e0208 */
[----:B------:R-:W3:Y:S01]  /*13430*/  LDL.LU R8, [R1+0x320] ;  /* 0x0003200001087983 */ /* 0x000ee20000300800 */
[----:B------:R-:W-:-:S13]  /*13440*/  IMAD R25, R25, 0x100, R9 ;  /* 0x0000010019197824 */ /* 0x000fda00078e0209 */
[----:B------:R-:W-:Y:S01]  /*13450*/  STL.64 [R1+0x150], R4 ;  /* 0x0001500401007387 */ /* 0x000fe20000100a00 */
[----:B------:R-:W-:-:S03]  /*13460*/  IMAD R27, R27, 0x100, R11 ;  /* 0x000001001b1b7824 */ /* 0x000fc600078e020b */
[----:B------:R-:W-:Y:S04]  /*13470*/  STL.64 [R1+0x158], R6 ;  /* 0x0001580601007387 */ /* 0x000fe80000100a00 */
[----:B------:R-:W3:Y:S04]  /*13480*/  LDL.LU R9, [R1+0x324] ;  /* 0x0003240001097983 */ /* 0x000ee80000300800 */
[----:B------:R-:W4:Y:S04]  /*13490*/  LDL.LU R10, [R1+0x328] ;  /* 0x00032800010a7983 */ /* 0x000f280000300800 */
[----:B------:R-:W4:Y:S04]  /*134a0*/  LDL.LU R11, [R1+0x32c] ;  /* 0x00032c00010b7983 */ /* 0x000f280000300800 */
[----:B----4-:R-:W-:Y:S04]  /*134b0*/  STL.64 [R1+0xc80], R10 ;  /* 0x000c800a01007387 */ /* 0x010fe80000100a00 */
[----:B---3--:R0:W-:Y:S04]  /*134c0*/  STL.64 [R1+0xc78], R8 ;  /* 0x000c780801007387 */ /* 0x0081e80000100a00 */
[----:B0-----:R-:W3:Y:S04]  /*134d0*/  LDL.LU R8, [R1+0x330] ;  /* 0x0003300001087983 */ /* 0x001ee80000300800 */
[----:B------:R-:W3:Y:S04]  /*134e0*/  LDL.LU R9, [R1+0x334] ;  /* 0x0003340001097983 */ /* 0x000ee80000300800 */
[----:B------:R-:W3:Y:S04]  /*134f0*/  LDL.LU R10, [R1+0x338] ;  /* 0x00033800010a7983 */ /* 0x000ee80000300800 */
[----:B------:R-:W3:Y:S04]  /*13500*/  LDL.LU R11, [R1+0x33c] ;  /* 0x00033c00010b7983 */ /* 0x000ee80000300800 */
[----:B------:R-:W4:Y:S04]  /*13510*/  LDL.LU R16, [R1+0x340] ;  /* 0x0003400001107983 */ /* 0x000f280000300800 */
[----:B------:R-:W4:Y:S04]  /*13520*/  LDL.LU R17, [R1+0x344] ;  /* 0x0003440001117983 */ /* 0x000f280000300800 */
[----:B------:R-:W4:Y:S04]  /*13530*/  LDL.LU R18, [R1+0x348] ;  /* 0x0003480001127983 */ /* 0x000f280000300800 */
[----:B------:R-:W4:Y:S04]  /*13540*/  LDL.LU R19, [R1+0x34c] ;  /* 0x00034c0001137983 */ /* 0x000f280000300800 */
        /* <DEDUP_REMOVED lines=18> */
[C---:B----4-:R-:W-:Y:S03]  /*13670*/  HMMA.16816.F32 R16, R12.reuse, R20, R16 ;  /* 0x000000140c10723c */ /* 0x050fe60000001810 */
[----:B--2---:R-:W-:Y:S04]  /*13680*/  STL.64 [R1+0xc30], R26 ;  /* 0x000c301a01007387 */ /* 0x004fe80000100a00 */
[----:B------:R0:W-:Y:S04]  /*13690*/  STL.64 [R1+0xc28], R24 ;  /* 0x000c281801007387 */ /* 0x0001e80000100a00 */
[----:B0-----:R-:W2:Y:S04]  /*136a0*/  LDL.LU R24, [R1+0x2e0] ;  /* 0x0002e00001187983 */ /* 0x001ea80000300800 */
[----:B------:R-:W2:Y:S04]  /*136b0*/  LDL.LU R25, [R1+0x2e4] ;  /* 0x0002e40001197983 */ /* 0x000ea80000300800 */
[----:B------:R-:W4:Y:S04]  /*136c0*/  LDL.LU R26, [R1+0x2e8] ;  /* 0x0002e800011a7983 */ /* 0x000f280000300800 */
[----:B------:R-:W4:Y:S04]  /*136d0*/  LDL.LU R27, [R1+0x2ec] ;  /* 0x0002ec00011b7983 */ /* 0x000f280000300800 */
[----:B----4-:R-:W-:Y:S04]  /*136e0*/  STL.64 [R1+0xc40], R26 ;  /* 0x000c401a01007387 */ /* 0x010fe80000100a00 */
        /* <DEDUP_REMOVED lines=53> */
[----:B------:R-:W4:Y:S04]  /*13a40*/  LDL.LU.64 R24, [R1+0xc28] ;  /* 0x000c280001187983 */ /* 0x000f280000300a00 */
[----:B------:R-:W-:Y:S04]  /*13a50*/  STL.64 [R1+0xbe0], R6 ;  /* 0x000be00601007387 */ /* 0x000fe80000100a00 */
[----:B------:R0:W-:Y:S04]  /*13a60*/  STL.64 [R1+0xbd8], R4 ;  /* 0x000bd80401007387 */ /* 0x0001e80000100a00 */
[----:B------:R-:W3:Y:S01]  /*13a70*/  LDL.LU R8, [R1+0x2b0] ;  /* 0x0002b00001087983 */ /* 0x000ee20000300800 */
[----:B0-----:R-:W-:-:S15]  /*13a80*/  HMMA.16816.F32 R4, R12, R2, R16 ;  /* 0x000000020c04723c */ /* 0x001fde0000001810 */
[----:B------:R-:W-:-:S04]  /*13a90*/  NOP ;  /* 0x0000000000007918 */ /* 0x000fc80000000000 */
[----:B------:R-:W-:Y:S04]  /*13aa0*/  STL.64 [R1+0x140], R4 ;  /* 0x0001400401007387 */ /* 0x000fe80000100a00 */
[----:B------:R-:W-:Y:S04]  /*13ab0*/  STL.64 [R1+0x148], R6 ;  /* 0x0001480601007387 */ /* 0x000fe80000100a00 */
[----:B------:R-:W3:Y:S04]  /*13ac0*/  LDL.LU R9, [R1+0x2b4] ;  /* 0x0002b40001097983 */ /* 0x000ee80000300800 */
[----:B------:R-:W2:Y:S01]  /*13ad0*/  LDL.LU R10, [R1+0x2b8] ;  /* 0x0002b800010a7983 */ /* 0x000ea20000300800 */
[----:B----4-:R-:W-:-:S03]  /*13ae0*/  IMAD R24, R24, 0x100, R11 ;  /* 0x0000010018187824 */ /* 0x010fc600078e020b */
[----:B------:R-:W2:Y:S04]  /*13af0*/  LDL.LU R11, [R1+0x2bc] ;  /* 0x0002bc00010b7983 */ /* 0x000ea80000300800 */
[----:B--2---:R-:W-:Y:S04]  /*13b00*/  STL.64 [R1+0xc10], R10 ;  /* 0x000c100a01007387 */ /* 0x004fe80000100a00 */
[----:B---3--:R0:W-:Y:S04]  /*13b10*/  STL.64 [R1+0xc08], R8 ;  /* 0x000c080801007387 */ /* 0x0081e80000100a00 */
        /* <DEDUP_REMOVED lines=8> */
[----:B------:R-:W4:Y:S04]  /*13ba0*/  LDL.LU R4, [R1+0x290] ;  /* 0x0002900001047983 */ /* 0x000f280000300800 */
[----:B------:R-:W4:Y:S04]  /*13bb0*/  LDL.LU R5, [R1+0x294] ;  /* 0x0002940001057983 */ /* 0x000f280000300800 */
[----:B------:R-:W2:Y:S04]  /*13bc0*/  LDL.LU R6, [R1+0x298] ;  /* 0x0002980001067983 */ /* 0x000ea80000300800 */
[----:B------:R-:W2:Y:S01]  /*13bd0*/  LDL.LU R7, [R1+0x29c] ;  /* 0x00029c0001077983 */ /* 0x000ea20000300800 */
        /* <DEDUP_REMOVED lines=8> */
[----:B----4-:R0:W-:Y:S04]  /*13c60*/  STL.64 [R1+0xbe8], R4 ;  /* 0x000be80401007387 */ /* 0x0101e80000100a00 */
        /* <DEDUP_REMOVED lines=75> */
[----:B------:R-:W3:Y:S04]  /*14120*/  LDL.LU R28, [R1+0x60c] ;  /* 0x00060c00011c7983 */ /* 0x000ee80000300800 */
[----:B------:R-:W3:Y:S01]  /*14130*/  LDL.LU R29, [R1+0x618] ;  /* 0x00061800011d7983 */ /* 0x000ee20000300800 */
[----:B0-----:R-:W-:Y:S03]  /*14140*/  HMMA.16816.F32 R4, R12, R2, R16 ;  /* 0x000000020c04723c */ /* 0x001fe60000001810 */
[----:B------:R-:W3:Y:S01]  /*14150*/  LDL.LU R0, [R1+0x614] ;  /* 0x0006140001007983 */ /* 0x000ee20000300800 */
[----:B----4-:R-:W-:-:S02]  /*14160*/  IMAD R26, R26, 0x100, R10 ;  /* 0x000001001a1a7824 */ /* 0x010fc400078e020a */
[----:B--2---:R-:W-:Y:S02]  /*14170*/  IMAD R24, R24, 0x100, R8 ;  /* 0x0000010018187824 */ /* 0x004fe400078e0208 */
[----:B------:R-:W2:Y:S01]  /*14180*/  LDL.LU R8, [R1+0x240] ;  /* 0x0002400001087983 */ /* 0x000ea20000300800 */
[----:B------:R-:W-:-:S10]  /*14190*/  IMAD R25, R25, 0x100, R9 ;  /* 0x0000010019197824 */ /* 0x000fd400078e0209 */
[----:B------:R-:W-:Y:S01]  /*141a0*/  STL.64 [R1+0x130], R4 ;  /* 0x0001300401007387 */ /* 0x000fe20000100a00 */
[----:B------:R-:W-:-:S03]  /*141b0*/  IMAD R27, R27, 0x100, R11 ;  /* 0x000001001b1b7824 */ /* 0x000fc600078e020b */
[----:B------:R-:W-:Y:S04]  /*141c0*/  STL.64 [R1+0x138], R6 ;  /* 0x0001380601007387 */ /* 0x000fe80000100a00 */
        /* <DEDUP_REMOVED lines=46> */
[----:B0-----:R-:W4:Y:S04]  /*144b0*/  LDL.LU.64 R18, [R1+0xbb0] ;  /* 0x000bb00001127983 */ /* 0x001f280000300a00 */
[----:B------:R-:W2:Y:S01]  /*144c0*/  LDL.LU.64 R16, [R1+0xba8] ;  /* 0x000ba80001107983 */ /* 0x000ea20000300a00 */
[----:B----4-:R-:W-:-:S15]  /*144d0*/  HMMA.16816.F32 R8, R12, R18, R8 ;  /* 0x000000120c08723c */ /* 0x010fde0000001808 */
        /* <DEDUP_REMOVED lines=10> */
[----:B------:R-:W4:Y:S04]  /*14580*/  LDL.LU.64 R8, [R1+0xb88] ;  /* 0x000b880001087983 */ /* 0x000f280000300a00 */
        /* <DEDUP_REMOVED lines=17> */
[----:B------:R-:W4:Y:S04]  /*146a0*/  LDL.LU.64 R4, [R1+0xb68] ;  /* 0x000b680001047983 */ /* 0x000f280000300a00 */
[----:B------:R0:W-:Y:S04]  /*146b0*/  STL.64 [R1+0xb20], R10 ;  /* 0x000b200a01007387 */ /* 0x0001e80000100a00 */
[----:B0-----:R-:W3:Y:S04]  /*146c0*/  LDL.LU R11, [R1+0x620] ;  /* 0x00062000010b7983 */ /* 0x001ee80000300800 */
        /* <DEDUP_REMOVED lines=12> */
[----:B------:R-:W2:Y:S04]  /*14790*/  LDL.LU.64 R24, [R1+0xb48] ;  /* 0x000b480001187983 */ /* 0x000ea80000300a00 */
[----:B------:R-:W-:Y:S04]  /*147a0*/  STL.64 [R1+0xb00], R6 ;  /* 0x000b000601007387 */ /* 0x000fe80000100a00 */
[----:B------:R-:W-:Y:S01]  /*147b0*/  STL.64 [R1+0xaf8], R4 ;  /* 0x000af80401007387 */ /* 0x000fe20000100a00 */
[----:B--2---:R-:W-:-:S02]  /*147c0*/  IMAD R24, R24, 0x100, R26 ;  /* 0x0000010018187824 */ /* 0x004fc400078e021a */
[----:B---3--:R-:W-:Y:S02]  /*147d0*/  IMAD R26, R0, 0x100, R29 ;  /* 0x00000100001a7824 */ /* 0x008fe400078e021d */
[----:B------:R-:W2:Y:S01]  /*147e0*/  LDL.LU R0, [R1+0x654] ;  /* 0x0006540001007983 */ /* 0x000ea20000300800 */
[----:B------:R-:W-:Y:S02]  /*147f0*/  IMAD R27, R27, 0x100, R11 ;  /* 0x000001001b1b7824 */ /* 0x000fe400078e020b */
[----:B------:R-:W-:Y:S01]  /*14800*/  HMMA.16816.F32 R8, R12, R2, R16 ;  /* 0x000000020c08723c */ /* 0x000fe20000001810 */
[----:B------:R-:W-:Y:S01]  /*14810*/  IMAD R25, R28, 0x100, R25 ;  /* 0x000001001c197824 */ /* 0x000fe200078e0219 */
[----:B--2---:R0:W-:Y:S04]  /*14820*/  STL [R1+0xad4], R0 ;  /* 0x000ad40001007387 */ /* 0x0041e80000100800 */
[----:B0-----:R-:W2:Y:S04]  /*14830*/  LDL.LU R0, [R1+0x628] ;  /* 0x0006280001007983 */ /* 0x001ea80000300800 */
[----:B------:R-:W3:Y:S04]  /*14840*/  LDL.LU R29, [R1+0x65c] ;  /* 0x00065c00011d7983 */ /* 0x000ee80000300800 */
[----:B------:R-:W4:Y:S04]  /*14850*/  LDL.LU R28, [R1+0x664] ;  /* 0x00066400011c7983 */ /* 0x000f280000300800 */
[----:B------:R-:W2:Y:S04]  /*14860*/  LDL.LU R4, [R1+0x1b0] ;  /* 0x0001b00001047983 */ /* 0x000ea80000300800 */
[----:B------:R0:W-:Y:S04]  /*14870*/  STL.64 [R1+0x120], R8 ;  /* 0x0001200801007387 */ /* 0x0001e80000100a00 */
[----:B------:R1:W-:Y:S04]  /*14880*/  STL.64 [R1+0x128], R10 ;  /* 0x0001280a01007387 */ /* 0x0003e80000100a00 */
[----:B------:R-:W2:Y:S04]  /*14890*/  LDL.LU R5, [R1+0x1b4] ;  /* 0x0001b40001057983 */ /* 0x000ea80000300800 */
[----:B------:R-:W2:Y:S04]  /*148a0*/  LDL.LU R6, [R1+0x1b8] ;  /* 0x0001b80001067983 */ /* 0x000ea80000300800 */
[----:B------:R-:W2:Y:S04]  /*148b0*/  LDL.LU R7, [R1+0x1bc] ;  /* 0x0001bc0001077983 */ /* 0x000ea80000300800 */
[----:B0-----:R-:W2:Y:S04]  /*148c0*/  LDL.LU R8, [R1+0x1d0] ;  /* 0x0001d00001087983 */ /* 0x001ea80000300800 */
[----:B------:R-:W2:Y:S04]  /*148d0*/  LDL.LU R9, [R1+0x1d4] ;  /* 0x0001d40001097983 */ /* 0x000ea80000300800 */
[----:B-1----:R-:W2:Y:S04]  /*148e0*/  LDL.LU R10, [R1+0x1d8] ;  /* 0x0001d800010a7983 */ /* 0x002ea80000300800 */
[----:B------:R-:W2:Y:S04]  /*148f0*/  LDL.LU R11, [R1+0x1dc] ;  /* 0x0001dc00010b7983 */ /* 0x000ea80000300800 */
[----:B------:R-:W3:Y:S04]  /*14900*/  LDL.LU R16, [R1+0x1f0] ;  /* 0x0001f00001107983 */ /* 0x000ee80000300800 */
[----:B------:R-:W3:Y:S04]  /*14910*/  LDL.LU R17, [R1+0x1f4] ;  /* 0x0001f40001117983 */ /* 0x000ee80000300800 */
[----:B------:R-:W3:Y:S04]  /*14920*/  LDL.LU R18, [R1+0x1f8] ;  /* 0x0001f80001127983 */ /* 0x000ee80000300800 */
[----:B------:R-:W3:Y:S01]  /*14930*/  LDL.LU R19, [R1+0x1fc] ;  /* 0x0001fc0001137983 */ /* 0x000ee20000300800 */
        /* <DEDUP_REMOVED lines=10> */
[----:B------:R-:W-:Y:S04]  /*149e0*/  STL.64 [R1+0xb10], R6 ;  /* 0x000b100601007387 */ /* 0x000fe80000100a00 */
        /* <DEDUP_REMOVED lines=25> */
[----:B------:R-:W2:Y:S04]  /*14b80*/  LDL.LU.64 R16, [R1+0xb38] ;  /* 0x000b380001107983 */ /* 0x000ea80000300a00 */
        /* <DEDUP_REMOVED lines=47> */
[----:B------:R-:W3:Y:S02]  /*14e80*/  LDL.LU.64 R24, [R1+0xad8] ;  /* 0x000ad80001187983 */ /* 0x000ee40000300a00 */
[----:B---3--:R-:W-:-:S02]  /*14e90*/  IMAD R24, R24, 0x100, R0 ;  /* 0x0000010018187824 */ /* 0x008fc400078e0200 */
[----:B------:R-:W3:Y:S01]  /*14ea0*/  LDL.LU R0, [R1+0xad4] ;  /* 0x000ad40001007983 */ /* 0x000ee20000300800 */
[----:B--2---:R-:W-:Y:S01]  /*14eb0*/  IMAD R26, R26, 0x100, R29 ;  /* 0x000001001a1a7824 */ /* 0x004fe200078e021d */
[----:B------:R-:W-:Y:S01]  /*14ec0*/  HMMA.16816.F32 R12, R12, R2, R20 ;  /* 0x000000020c0c723c */ /* 0x000fe20000001814 */
[----:B----4-:R-:W-:Y:S02]  /*14ed0*/  IMAD R27, R27, 0x100, R28 ;  /* 0x000001001b1b7824 */ /* 0x010fe400078e021c */
[----:B---3--:R-:W-:Y:S02]  /*14ee0*/  IMAD R25, R25, 0x100, R0 ;  /* 0x0000010019197824 */ /* 0x008fe400078e0200 */
[----:B------:R-:W2:Y:S04]  /*14ef0*/  LDL.LU R0, [R1+0xad0] ;  /* 0x000ad00001007983 */ /* 0x000ea80000300800 */
[----:B------:R-:W3:Y:S04]  /*14f00*/  LDL.LU R29, [R1+0xacc] ;  /* 0x000acc00011d7983 */ /* 0x000ee80000300800 */
[----:B------:R-:W4:Y:S04]  /*14f10*/  LDL.LU R28, [R1+0xac8] ;  /* 0x000ac800011c7983 */ /* 0x000f280000300800 */
[----:B------:R-:W2:Y:S04]  /*14f20*/  LDL.LU.64 R22, [R1+0xac0] ;  /* 0x000ac00001167983 */ /* 0x000ea80000300a00 */
[----:B------:R-:W3:Y:S04]  /*14f30*/  LDL.LU.64 R20, [R1+0xab8] ;  /* 0x000ab80001147983 */ /* 0x000ee80000300a00 */
[----:B------:R0:W-:Y:S04]  /*14f40*/  STL.64 [R1+0x110], R12 ;  /* 0x0001100c01007387 */ /* 0x0001e80000100a00 */
[----:B------:R1:W-:Y:S01]  /*14f50*/  STL.64 [R1+0x118], R14 ;  /* 0x0001180e01007387 */ /* 0x0003e20000100a00 */
[----:B0-----:R-:W-:-:S02]  /*14f60*/  F2FP.F16.E5M2.UNPACK_B R12, R24 ;  /* 0x00000018ff0c723e */ /* 0x001fc400020004ff */
[----:B------:R-:W-:Y:S01]  /*14f70*/  F2FP.F16.E5M2.UNPACK_B R13, R25 ;  /* 0x00000019ff0d723e */ /* 0x000fe200020004ff */
[----:B------:R-:W4:Y:S01]  /*14f80*/  LDL.LU R24, [R1+0xe0] ;  /* 0x0000e00001187983 */ /* 0x000f220000300800 */
[----:B-1----:R-:W-:Y:S02]  /*14f90*/  F2FP.F16.E5M2.UNPACK_B R14, R26 ;  /* 0x0000001aff0e723e */ /* 0x002fe400020004ff */
[----:B------:R-:W-:Y:S01]  /*14fa0*/  F2FP.F16.E5M2.UNPACK_B R15, R27 ;  /* 0x0000001bff0f723e */ /* 0x000fe200020004ff */
[----:B------:R-:W4:Y:S01]  /*14fb0*/  LDL.LU R25, [R1+0xe4] ;  /* 0x0000e40001197983 */ /* 0x000f220000300800 */
[----:B--2---:R-:W-:-:S03]  /*14fc0*/  IMAD.MOV.U32 R26, RZ, RZ, R23 ;  /* 0x000000ffff1a7224 */ /* 0x004fc600078e0017 */
[----:B------:R-:W2:Y:S01]  /*14fd0*/  LDL.LU R23, [R1+0xab4] ;  /* 0x000ab40001177983 */ /* 0x000ea20000300800 */
[----:B------:R-:W-:-:S03]  /*14fe0*/  IMAD.MOV.U32 R27, RZ, RZ, R22 ;  /* 0x000000ffff1b7224 */ /* 0x000fc600078e0016 */
[----:B------:R-:W2:Y:S01]  /*14ff0*/  LDL.LU R22, [R1+0xab0] ;  /* 0x000ab00001167983 */ /* 0x000ea20000300800 */
[----:B---3--:R-:W-:-:S15]  /*15000*/  HMMA.16816.F32 R16, R12, R20, R16 ;  /* 0x000000140c10723c */ /* 0x008fde0000001810 */
[----:B------:R-:W-:-:S04]  /*15010*/  NOP ;  /* 0x0000000000007918 */ /* 0x000fc80000000000 */
[----:B------:R-:W-:Y:S04]  /*15020*/  STL.64 [R1+0x100], R16 ;  /* 0x0001001001007387 */ /* 0x000fe80000100a00 */
[----:B------:R0:W-:Y:S04]  /*15030*/  STL.64 [R1+0x108], R18 ;  /* 0x0001081201007387 */ /* 0x0001e80000100a00 */
[----:B0-----:R-:W4:Y:S04]  /*15040*/  LDL.LU.64 R18, [R1+0xaa8] ;  /* 0x000aa80001127983 */ /* 0x001f280000300a00 */
[----:B------:R-:W3:Y:S04]  /*15050*/  LDL.LU.64 R16, [R1+0xaa0] ;  /* 0x000aa00001107983 */ /* 0x000ee80000300a00 */
[----:B--2---:R0:W-:Y:S04]  /*15060*/  STL.64 [R1+0xa88], R22 ;  /* 0x000a881601007387 */ /* 0x0041e80000100a00 */
[----:B------:R-:W3:Y:S04]  /*15070*/  LDL.LU R20, [R1+0xc0] ;  /* 0x0000c00001147983 */ /* 0x000ee80000300800 */
[----:B------:R-:W3:Y:S04]  /*15080*/  LDL.LU R21, [R1+0xc4] ;  /* 0x0000c40001157983 */ /* 0x000ee80000300800 */
[----:B0-----:R-:W3:Y:S04]  /*15090*/  LDL.LU R22, [R1+0xc8] ;  /* 0x0000c80001167983 */ /* 0x001ee80000300800 */
[----:B------:R-:W3:Y:S01]  /*150a0*/  LDL.LU R23, [R1+0xcc] ;  /* 0x0000cc0001177983 */ /* 0x000ee20000300800 */
[----:B----4-:R-:W-:-:S15]  /*150b0*/  HMMA.16816.F32 R24, R12, R18, R24 ;  /* 0x000000120c18723c */ /* 0x010fde0000001818 */
[----:B------:R-:W-:-:S04]  /*150c0*/  NOP ;  /* 0x0000000000007918 */ /* 0x000fc80000000000 */
[----:B------:R0:W-:Y:S04]  /*150d0*/  STL.64 [R1+0xe0], R24 ;  /* 0x0000e01801007387 */ /* 0x0001e80000100a00 */
[----:B------:R1:W-:Y:S04]  /*150e0*/  STL.64 [R1+0xe8], R26 ;  /* 0x0000e81a01007387 */ /* 0x0003e80000100a00 */
[----:B0-----:R-:W2:Y:S04]  /*150f0*/  LDL.LU R24, [R1+0x80] ;  /* 0x0000800001187983 */ /* 0x001ea80000300800 */
[----:B------:R-:W2:Y:S04]  /*15100*/  LDL.LU R25, [R1+0x84] ;  /* 0x0000840001197983 */ /* 0x000ea80000300800 */
[----:B-1----:R-:W2:Y:S04]  /*15110*/  LDL.LU R26, [R1+0x88] ;  /* 0x00008800011a7983 */ /* 0x002ea80000300800 */
[----:B------:R-:W2:Y:S01]  /*15120*/  LDL.LU R27, [R1+0x8c] ;  /* 0x00008c00011b7983 */ /* 0x000ea20000300800 */
[----:B---3--:R-:W-:Y:S03]  /*15130*/  HMMA.16816.F32 R20, R12, R16, R20 ;  /* 0x000000100c14723c */ /* 0x008fe60000001814 */
[----:B------:R-:W3:-:S15]  /*15140*/  LDL.LU R16, [R1+0xa0] ;  /* 0x0000a00001107983 */ /* 0x000ede0000300800 */
[----:B------:R-:W-:Y:S01]  /*15150*/  NOP ;  /* 0x0000000000007918 */ /* 0x000fe20000000000 */
[----:B------:R0:W-:Y:S04]  /*15160*/  STL.64 [R1+0xc0], R20 ;  /* 0x0000c01401007387 */ /* 0x0001e80000100a00 */
[----:B------:R1:W-:Y:S04]  /*15170*/  STL.64 [R1+0xc8], R22 ;  /* 0x0000c81601007387 */ /* 0x0003e80000100a00 */
[----:B------:R-:W3:Y:S04]  /*15180*/  LDL.LU R17, [R1+0xa4] ;  /* 0x0000a40001117983 */ /* 0x000ee80000300800 */
[----:B------:R-:W3:Y:S04]  /*15190*/  LDL.LU R18, [R1+0xa8] ;  /* 0x0000a80001127983 */ /* 0x000ee80000300800 */
[----:B------:R-:W3:Y:S04]  /*151a0*/  LDL.LU R19, [R1+0xac] ;  /* 0x0000ac0001137983 */ /* 0x000ee80000300800 */
[----:B0-----:R-:W4:Y:S04]  /*151b0*/  LDL.LU R20, [R1+0x60] ;  /* 0x0000600001147983 */ /* 0x001f280000300800 */
[----:B------:R-:W4:Y:S04]  /*151c0*/  LDL.LU R21, [R1+0x64] ;  /* 0x0000640001157983 */ /* 0x000f280000300800 */
[----:B-1----:R-:W4:Y:S04]  /*151d0*/  LDL.LU R22, [R1+0x68] ;  /* 0x0000680001167983 */ /* 0x002f280000300800 */
[----:B------:R-:W4:Y:S01]  /*151e0*/  LDL.LU R23, [R1+0x6c] ;  /* 0x00006c0001177983 */ /* 0x000f220000300800 */
[----:B--2---:R-:W-:Y:S01]  /*151f0*/  HMMA.16816.F32 R24, R12, R8, R24 ;  /* 0x000000080c18723c */ /* 0x004fe20000001818 */
[----:B------:R-:W-:-:S07]  /*15200*/  IMAD.MOV.U32 R9, RZ, RZ, R28 ;  /* 0x000000ffff097224 */ /* 0x000fce00078e001c */
[----:B---3--:R-:W-:-:S15]  /*15210*/  HMMA.16816.F32 R16, R12, R10, R16 ;  /* 0x0000000a0c10723c */ /* 0x008fde0000001810 */
[----:B------:R-:W-:-:S04]  /*15220*/  NOP ;  /* 0x0000000000007918 */ /* 0x000fc80000000000 */
[----:B------:R0:W-:Y:S04]  /*15230*/  STL.64 [R1+0xa0], R16 ;  /* 0x0000a01001007387 */ /* 0x0001e80000100a00 */
[----:B------:R1:W-:Y:S04]  /*15240*/  STL.64 [R1+0xa8], R18 ;  /* 0x0000a81201007387 */ /* 0x0003e80000100a00 */
[----:B0-----:R-:W2:Y:S04]  /*15250*/  LDL.LU R16, [R1+0x30] ;  /* 0x0000300001107983 */ /* 0x001ea80000300800 */
[----:B------:R-:W2:Y:S04]  /*15260*/  LDL.LU R17, [R1+0x34] ;  /* 0x0000340001117983 */ /* 0x000ea80000300800 */
[----:B-1----:R-:W2:Y:S04]  /*15270*/  LDL.LU R18, [R1+0x38] ;  /* 0x0000380001127983 */ /* 0x002ea80000300800 */
[----:B------:R-:W2:Y:S04]  /*15280*/  LDL.LU R19, [R1+0x3c] ;  /* 0x00003c0001137983 */ /* 0x000ea80000300800 */
[----:B------:R-:W3:Y:S01]  /*15290*/  LDL.LU R8, [R1+0x50] ;  /* 0x0000500001087983 */ /* 0x000ee20000300800 */
[----:B------:R-:W-:-:S03]  /*152a0*/  IMAD.MOV.U32 R10, RZ, RZ, R29 ;  /* 0x000000ffff0a7224 */ /* 0x000fc600078e001d */
[----:B------:R-:W-:Y:S01]  /*152b0*/  STL.64 [R1+0x80], R24 ;  /* 0x0000801801007387 */ /* 0x000fe20000100a00 */
[----:B------:R-:W-:-:S03]  /*152c0*/  IMAD.MOV.U32 R11, RZ, RZ, R0 ;  /* 0x000000ffff0b7224 */ /* 0x000fc600078e0000 */
[----:B------:R0:W-:Y:S04]  /*152d0*/  STL.64 [R1+0x88], R26 ;  /* 0x0000881a01007387 */ /* 0x0001e80000100a00 */
[----:B------:R1:W5:Y:S04]  /*152e0*/  LDL.LU R28, [R1+0xa98] ;  /* 0x000a9800011c7983 */ /* 0x0003680000300800 */
[----:B------:R1:W5:Y:S04]  /*152f0*/  LDL.LU R29, [R1+0xa94] ;  /* 0x000a9400011d7983 */ /* 0x0003680000300800 */
[----:B------:R-:W2:Y:S04]  /*15300*/  LDL.LU R0, [R1+0xa90] ;  /* 0x000a900001007983 */ /* 0x000ea80000300800 */
[----:B0-----:R-:W2:Y:S04]  /*15310*/  LDL.LU R27, [R1+0x644] ;  /* 0x00064400011b7983 */ /* 0x001ea80000300800 */
[----:B------:R-:W2:Y:S04]  /*15320*/  LDL.LU R26, [R1+0x64c] ;  /* 0x00064c00011a7983 */ /* 0x000ea80000300800 */
[----:B------:R-:W2:Y:S04]  /*15330*/  LDL.LU R25, [R1+0x63c] ;  /* 0x00063c0001197983 */ /* 0x000ea80000300800 */
[----:B------:R-:W2:Y:S01]  /*15340*/  LDL.LU R24, [R1+0x648] ;  /* 0x0006480001187983 */ /* 0x000ea20000300800 */
[----:B----4-:R-:W-:Y:S01]  /*15350*/  HMMA.16816.F32 R20, R12, R6, R20 ;  /* 0x000000060c14723c */ /* 0x010fe20000001814 */
[----:B------:R-:W-:-:S15]  /*15360*/  UIADD3 UR17, UP0, UPT, UR72, UR17, URZ ;  /* 0x0000001148117290 */ /* 0x000fde000ff1e0ff */
[----:B------:R-:W-:-:S03]  /*15370*/  NOP ;  /* 0x0000000000007918 */ /* 0x000fc60000000000 */
[----:B------:R-:W-:Y:S04]  /*15380*/  STL.64 [R1+0x60], R20 ;  /* 0x0000601401007387 */ /* 0x000fe80000100a00 */
[----:B------:R0:W-:Y:S04]  /*15390*/  STL.64 [R1+0x68], R22 ;  /* 0x0000681601007387 */ /* 0x0001e80000100a00 */
[----:B0-----:R1:W5:Y:S01]  /*153a0*/  LDL.LU.64 R22, [R1+0xa88] ;  /* 0x000a880001167983 */ /* 0x0013620000300a00 */
[----:B------:R-:W-:Y:S02]  /*153b0*/  UIADD3.X UR47, UPT, UPT, UR74, UR47, URZ, UP0, !UPT ;  /* 0x0000002f4a2f7290 */ /* 0x000fe400087fe4ff */
[----:B------:R-:W-:-:S02]  /*153c0*/  UIADD3 UR24, UP0, UPT, UR72, UR24, URZ ;  /* 0x0000001848187290 */ /* 0x000fc4000ff1e0ff */
[----:B------:R-:W-:Y:S02]  /*153d0*/  UIADD3 UR12, UP2, UPT, UR72, UR12, URZ ;  /* 0x0000000c480c7290 */ /* 0x000fe4000ff5e0ff */
[----:B------:R-:W-:Y:S02]  /*153e0*/  UIADD3.X UR54, UPT, UPT, UR74, UR54, URZ, UP0, !UPT ;  /* 0x000000364a367290 */ /* 0x000fe400087fe4ff */
[----:B------:R-:W-:Y:S02]  /*153f0*/  UIADD3 UR13, UP3, UPT, UR72, UR13, URZ ;  /* 0x0000000d480d7290 */ /* 0x000fe4000ff7e0ff */
[----:B------:R-:W-:Y:S02]  /*15400*/  UIADD3 UR14, UP4, UPT, UR72, UR14, URZ ;  /* 0x0000000e480e7290 */ /* 0x000fe4000ff9e0ff */
[----:B------:R-:W-:Y:S02]  /*15410*/  UIADD3 UR31, UP0, UPT, UR72, UR31, URZ ;  /* 0x0000001f481f7290 */ /* 0x000fe4000ff1e0ff */
[----:B------:R-:W-:-:S02]  /*15420*/  UIADD3.X UR42, UPT, UPT, UR74, UR42, URZ, UP2, !UPT ;  /* 0x0000002a4a2a7290 */ /* 0x000fc400097fe4ff */
[----:B------:R-:W-:Y:S02]  /*15430*/  UIADD3.X UR43, UPT, UPT, UR74, UR43, URZ, UP3, !UPT ;  /* 0x0000002b4a2b7290 */ /* 0x000fe40009ffe4ff */
[----:B------:R-:W-:Y:S02]  /*15440*/  UIADD3.X UR44, UPT, UPT, UR74, UR44, URZ, UP4, !UPT ;  /* 0x0000002c4a2c7290 */ /* 0x000fe4000a7fe4ff */
[----:B------:R-:W-:Y:S02]  /*15450*/  UIADD3.X UR61, UPT, UPT, UR74, UR61, URZ, UP0, !UPT ;  /* 0x0000003d4a3d7290 */ /* 0x000fe400087fe4ff */
[----:B------:R-:W-:Y:S02]  /*15460*/  UIADD3 UR15, UP5, UPT, UR72, UR15, URZ ;  /* 0x0000000f480f7290 */ /* 0x000fe4000ffbe0ff */
[----:B------:R-:W-:Y:S02]  /*15470*/  UIADD3 UR16, UP6, UPT, UR72, UR16, URZ ;  /* 0x0000001048107290 */ /* 0x000fe4000ffde0ff */
[----:B------:R-:W-:-:S02]  /*15480*/  UIADD3 UR18, UP1, UPT, UR72, UR18, URZ ;  /* 0x0000001248127290 */ /* 0x000fc4000ff3e0ff */
[----:B------:R-:W-:Y:S02]  /*15490*/  UIADD3 UR19, UP2, UPT, UR72, UR19, URZ ;  /* 0x0000001348137290 */ /* 0x000fe4000ff5e0ff */
[----:B------:R-:W-:Y:S02]  /*154a0*/  UIADD3 UR20, UP3, UPT, UR72, UR20, URZ ;  /* 0x0000001448147290 */ /* 0x000fe4000ff7e0ff */
[----:B------:R-:W-:Y:S02]  /*154b0*/  UIADD3 UR21, UP4, UPT, UR72, UR21, URZ ;  /* 0x0000001548157290 */ /* 0x000fe4000ff9e0ff */
[----:B------:R-:W-:Y:S02]  /*154c0*/  UIADD3 UR38, UP0, UPT, UR72, UR38, URZ ;  /* 0x0000002648267290 */ /* 0x000fe4000ff1e0ff */
[----:B------:R-:W-:Y:S02]  /*154d0*/  UIADD3 UR6, UPT, UPT, UR6, -0x1, URZ ;  /* 0xffffffff06067890 */ /* 0x000fe4000fffe0ff */
[----:B------:R-:W-:-:S02]  /*154e0*/  UIADD3.X UR45, UPT, UPT, UR74, UR45, URZ, UP5, !UPT ;  /* 0x0000002d4a2d7290 */ /* 0x000fc4000affe4ff */
[----:B------:R-:W-:Y:S02]  /*154f0*/  UIADD3.X UR46, UPT, UPT, UR74, UR46, URZ, UP6, !UPT ;  /* 0x0000002e4a2e7290 */ /* 0x000fe4000b7fe4ff */
[----:B------:R-:W-:Y:S02]  /*15500*/  UIADD3.X UR48, UPT, UPT, UR74, UR48, URZ, UP1, !UPT ;  /* 0x000000304a307290 */ /* 0x000fe40008ffe4ff */
[----:B------:R-:W-:Y:S02]  /*15510*/  UIADD3.X UR49, UPT, UPT, UR74, UR49, URZ, UP2, !UPT ;  /* 0x000000314a317290 */ /* 0x000fe400097fe4ff */
[----:B------:R-:W-:Y:S02]  /*15520*/  UIADD3.X UR50, UPT, UPT, UR74, UR50, URZ, UP3, !UPT ;  /* 0x000000324a327290 */ /* 0x000fe40009ffe4ff */
[----:B------:R-:W-:Y:S02]  /*15530*/  UIADD3.X UR51, UPT, UPT, UR74, UR51, URZ, UP4, !UPT ;  /* 0x000000334a337290 */ /* 0x000fe4000a7fe4ff */
[----:B------:R-:W-:-:S02]  /*15540*/  UIADD3.X UR68, UPT, UPT, UR74, UR68, URZ, UP0, !UPT ;  /* 0x000000444a447290 */ /* 0x000fc400087fe4ff */
[----:B------:R-:W-:Y:S02]  /*15550*/  UIADD3 UR22, UP5, UPT, UR72, UR22, URZ ;  /* 0x0000001648167290 */ /* 0x000fe4000ffbe0ff */
[----:B------:R-:W-:Y:S02]  /*15560*/  UIADD3 UR23, UP6, UPT, UR72, UR23, URZ ;  /* 0x0000001748177290 */ /* 0x000fe4000ffde0ff */
[----:B------:R-:W-:Y:S02]  /*15570*/  UIADD3 UR25, UP1, UPT, UR72, UR25, URZ ;  /* 0x0000001948197290 */ /* 0x000fe4000ff3e0ff */
[----:B------:R-:W-:Y:S02]  /*15580*/  UIADD3 UR26, UP2, UPT, UR72, UR26, URZ ;  /* 0x0000001a481a7290 */ /* 0x000fe4000ff5e0ff */
[----:B------:R-:W-:Y:S02]  /*15590*/  UIADD3 UR27, UP3, UPT, UR72, UR27, URZ ;  /* 0x0000001b481b7290 */ /* 0x000fe4000ff7e0ff */
[----:B------:R-:W-:-:S02]  /*155a0*/  UIADD3 UR28, UP4, UPT, UR72, UR28, URZ ;  /* 0x0000001c481c7290 */ /* 0x000fc4000ff9e0ff */
[----:B------:R-:W-:Y:S02]  /*155b0*/  UISETP.NE.U32.AND UP0, UPT, UR6, URZ, UPT ;  /* 0x000000ff0600728c */ /* 0x000fe4000bf05070 */
[----:B------:R-:W-:Y:S02]  /*155c0*/  UIADD3.X UR52, UPT, UPT, UR74, UR52, URZ, UP5, !UPT ;  /* 0x000000344a347290 */ /* 0x000fe4000affe4ff */
[----:B------:R-:W-:Y:S02]  /*155d0*/  UIADD3.X UR53, UPT, UPT, UR74, UR53, URZ, UP6, !UPT ;  /* 0x000000354a357290 */ /* 0x000fe4000b7fe4ff */
[----:B------:R-:W-:Y:S02]  /*155e0*/  UIADD3.X UR55, UPT, UPT, UR74, UR55, URZ, UP1, !UPT ;  /* 0x000000374a377290 */ /* 0x000fe40008ffe4ff */
[----:B------:R-:W-:Y:S02]  /*155f0*/  UIADD3.X UR56, UPT, UPT, UR74, UR56, URZ, UP2, !UPT ;  /* 0x000000384a387290 */ /* 0x000fe400097fe4ff */
[----:B------:R-:W-:-:S02]  /*15600*/  UIADD3.X UR57, UPT, UPT, UR74, UR57, URZ, UP3, !UPT ;  /* 0x000000394a397290 */ /* 0x000fc40009ffe4ff */
[----:B------:R-:W-:Y:S02]  /*15610*/  UIADD3.X UR58, UPT, UPT, UR74, UR58, URZ, UP4, !UPT ;  /* 0x0000003a4a3a7290 */ /* 0x000fe4000a7fe4ff */
[----:B------:R-:W-:Y:S02]  /*15620*/  UIADD3 UR29, UP5, UPT, UR72, UR29, URZ ;  /* 0x0000001d481d7290 */ /* 0x000fe4000ffbe0ff */
[----:B------:R-:W-:Y:S02]  /*15630*/  UIADD3 UR30, UP6, UPT, UR72, UR30, URZ ;  /* 0x0000001e481e7290 */ /* 0x000fe4000ffde0ff */
[----:B------:R-:W-:Y:S02]  /*15640*/  UIADD3 UR32, UP1, UPT, UR72, UR32, URZ ;  /* 0x0000002048207290 */ /* 0x000fe4000ff3e0ff */
[----:B------:R-:W-:Y:S02]  /*15650*/  UIADD3 UR33, UP2, UPT, UR72, UR33, URZ ;  /* 0x0000002148217290 */ /* 0x000fe4000ff5e0ff */
[----:B------:R-:W-:-:S02]  /*15660*/  UIADD3 UR34, UP3, UPT, UR72, UR34, URZ ;  /* 0x0000002248227290 */ /* 0x000fc4000ff7e0ff */
[----:B------:R-:W-:Y:S02]  /*15670*/  UIADD3 UR35, UP4, UPT, UR72, UR35, URZ ;  /* 0x0000002348237290 */ /* 0x000fe4000ff9e0ff */
        /* <DEDUP_REMOVED lines=17> */
[----:B------:R-:W-:Y:S01]  /*15790*/  ULEA.HI.X.SX32 UR11, UR71, UR11, 0x1, UP4 ;  /* 0x0000000b470b7291 */ /* 0x000fe2000a0f0eff */
[----:B---3--:R-:W-:-:S15]  /*157a0*/  HMMA.16816.F32 R4, R12, R4, R8 ;  /* 0x000000040c04723c */ /* 0x008fde0000001808 */
[----:B------:R-:W-:-:S04]  /*157b0*/  NOP ;  /* 0x0000000000007918 */ /* 0x000fc80000000000 */
[----:B------:R-:W-:Y:S04]  /*157c0*/  STL.64 [R1+0x50], R4 ;  /* 0x0000500401007387 */ /* 0x000fe80000100a00 */
[----:B------:R2:W-:Y:S02]  /*157d0*/  STL.64 [R1+0x58], R6 ;  /* 0x0000580601007387 */ /* 0x0005e40000100a00 */
[----:B--2---:R-:W-:Y:S01]  /*157e0*/  HMMA.16816.F32 R4, R12, R2, R16 ;  /* 0x000000020c04723c */ /* 0x004fe20000001810 */
[----:B------:R-:W-:Y:S02]  /*157f0*/  IADD3 R26, P1, PT, R26, UR72, RZ ;  /* 0x000000481a1a7c10 */ /* 0x000fe4000ff3e0ff */
[----:B------:R-:W-:Y:S02]  /*15800*/  IADD3 R27, P0, PT, R27, UR72, RZ ;  /* 0x000000481b1b7c10 */ /* 0x000fe4000ff1e0ff */
[----:B------:R-:W-:-:S02]  /*15810*/  IADD3.X R24, PT, PT, R24, UR74, RZ, P1, !PT ;  /* 0x0000004a18187c10 */ /* 0x000fc40008ffe4ff */
[----:B------:R-:W-:-:S12]  /*15820*/  IADD3.X R25, PT, PT, R25, UR74, RZ, P0, !PT ;  /* 0x0000004a19197c10 */ /* 0x000fd800087fe4ff */
[----:B------:R1:W-:Y:S04]  /*15830*/  STL.64 [R1+0x30], R4 ;  /* 0x0000300401007387 */ /* 0x0003e80000100a00 */
[----:B------:R1:W-:Y:S04]  /*15840*/  STL.64 [R1+0x38], R6 ;  /* 0x0000380601007387 */ /* 0x0003e80000100a00 */
[----:B------:R1:W-:Y:S04]  /*15850*/  STL [R1+0x644], R27 ;  /* 0x0006441b01007387 */ /* 0x0003e80000100800 */
[----:B------:R1:W-:Y:S04]  /*15860*/  STL [R1+0x64c], R26 ;  /* 0x00064c1a01007387 */ /* 0x0003e80000100800 */
[----:B------:R1:W-:Y:S04]  /*15870*/  STL [R1+0x648], R24 ;  /* 0x0006481801007387 */ /* 0x0003e80000100800 */
[----:B------:R1:W-:Y:S01]  /*15880*/  STL [R1+0x63c], R25 ;  /* 0x00063c1901007387 */ /* 0x0003e20000100800 */
[----:B------:R-:W-:Y:S01]  /*15890*/  VIADD R0, R0, 0xffffffe0 ;  /* 0xffffffe000007836 */ /* 0x000fe20000000000 */
[----:B------:R-:W-:Y:S06]  /*158a0*/  BRA.U UP0, `(.L_x_2) ;  /* 0xffffff2100ac7547 */ /* 0x000fec000b83ffff */
.L_x_1:
[----:B------:R-:W3:Y:S01]  /*158b0*/  LDL.LU R11, [R1+0x70] ;  /* 0x00007000010b7983 */ /* 0x000ee20000300800 */
[----:B------:R-:W4:Y:S03]  /*158c0*/  LDCU.64 UR26, c[0x0][0x398] ;  /* 0x00007300ff1a77ac */ /* 0x000f260008000a00 */
[----:B------:R-:W3:Y:S01]  /*158d0*/  LDL.LU R10, [R1+0x74] ;  /* 0x00007400010a7983 */ /* 0x000ee20000300800 */
[----:B------:R-:W0:Y:S03]  /*158e0*/  LDCU UR4, c[0x0][0x39c] ;  /* 0x00007380ff0477ac */ /* 0x000e260008000800 */
[----:B--2---:R-:W2:Y:S01]  /*158f0*/  LDL.LU R9, [R1+0x78] ;  /* 0x0000780001097983 */ /* 0x004ea20000300800 */
[----:B------:R-:W1:Y:S01]  /*15900*/  S2UR UR5, SR_CgaCtaId ;  /* 0x00000000000579c3 */ /* 0x000e620000008800 */
[----:B------:R-:W0:Y:S02]  /*15910*/  LDCU.64 UR16, c[0x0][0x398] ;  /* 0x00007300ff1077ac */ /* 0x000e240008000a00 */
[----:B------:R-:W2:Y:S01]  /*15920*/  LDL.LU R8, [R1+0x7c] ;  /* 0x00007c0001087983 */ /* 0x000ea20000300800 */
[----:B------:R-:W0:Y:S03]  /*15930*/  LDCU UR10, c[0x0][0x3b8] ;  /* 0x00007700ff0a77ac */ /* 0x000e260008000800 */
[----:B-1----:R-:W4:Y:S01]  /*15940*/  LDL.LU R7, [R1+0x90] ;  /* 0x0000900001077983 */ /* 0x002f220000300800 */
[----:B------:R-:W1:Y:S03]  /*15950*/  LDCU.64 UR6, c[0x0][0x390] ;  /* 0x00007200ff0677ac */ /* 0x000e660008000a00 */
[----:B------:R-:W4:Y:S01]  /*15960*/  LDL.LU R6, [R1+0x94] ;  /* 0x0000940001067983 */ /* 0x000f220000300800 */
[----:B------:R-:W0:Y:S03]  /*15970*/  LDCU.64 UR28, c[0x0][0x398] ;  /* 0x00007300ff1c77ac */ /* 0x000e260008000a00 */
[----:B------:R-:W4:Y:S01]  /*15980*/  LDL.LU R5, [R1+0x98] ;  /* 0x0000980001057983 */ /* 0x000f220000300800 */
[----:B------:R-:W0:Y:S03]  /*15990*/  LDCU.64 UR12, c[0x0][0x390] ;  /* 0x00007200ff0c77ac */ /* 0x000e260008000a00 */
[----:B------:R-:W4:Y:S01]  /*159a0*/  LDL.LU R4, [R1+0x9c] ;  /* 0x00009c0001047983 */ /* 0x000f220000300800 */
[----:B------:R-:W0:Y:S03]  /*159b0*/  LDCU.64 UR14, c[0x0][0x390] ;  /* 0x00007200ff0e77ac */ /* 0x000e260008000a00 */
[----:B------:R-:W4:Y:S01]  /*159c0*/  LDL.LU R3, [R1+0xb0] ;  /* 0x0000b00001037983 */ /* 0x000f220000300800 */
[----:B------:R-:W0:Y:S03]  /*159d0*/  LDCU UR18, c[0x0][0x3b8] ;  /* 0x00007700ff1277ac */ /* 0x000e260008000800 */
[----:B------:R-:W4:Y:S01]  /*159e0*/  LDL.LU R2, [R1+0xb4] ;  /* 0x0000b40001027983 */ /* 0x000f220000300800 */
[----:B------:R-:W0:Y:S01]  /*159f0*/  LDCU UR19, c[0x0][0x39c] ;  /* 0x00007380ff1377ac */ /* 0x000e220008000800 */
[----:B------:R-:W0:Y:S01]  /*15a00*/  LDCU.64 UR24, c[0x0][0x398] ;  /* 0x00007300ff1877ac */ /* 0x000e220008000a00 */
[----:B------:R-:W0:Y:S01]  /*15a10*/  LDCU.64 UR22, c[0x0][0x398] ;  /* 0x00007300ff1677ac */ /* 0x000e220008000a00 */
[----:B------:R-:W0:Y:S01]  /*15a20*/  LDCU.64 UR20, c[0x0][0x398] ;  /* 0x00007300ff1477ac */ /* 0x000e220008000a00 */
[----:B------:R-:W-:Y:S01]  /*15a30*/  BAR.SYNC.DEFER_BLOCKING 0x0 ;  /* 0x0000000000007b1d */ /* 0x000fe20000010000 */
[----:B---3--:R-:W-:-:S05]  /*15a40*/  F2FP.SATFINITE.E5M2.F32.PACK_AB_MERGE_C R10, R10, R11, RZ ;  /* 0x0000000b0a0a723e */ /* 0x008fca00048060ff */
[----:B------:R-:W-:Y:S01]  /*15a50*/  STL [R1+0x20], R10 ;  /* 0x0000200a01007387 */ /* 0x000fe20000100800 */
[----:B--2---:R-:W-:-:S05]  /*15a60*/  F2FP.SATFINITE.E5M2.F32.PACK_AB_MERGE_C R0, R8, R9, RZ ;  /* 0x000000090800723e */ /* 0x004fca00048060ff */
[----:B------:R2:W-:Y:S01]  /*15a70*/  STL [R1+0x4], R0 ;  /* 0x0000040001007387 */ /* 0x0005e20000100800 */
[----:B----4-:R-:W-:-:S05]  /*15a80*/  F2FP.SATFINITE.E5M2.F32.PACK_AB_MERGE_C R6, R6, R7, RZ ;  /* 0x000000070606723e */ /* 0x010fca00048060ff */
[----:B------:R-:W-:Y:S01]  /*15a90*/  STL [R1+0x444], R6 ;  /* 0x0004440601007387 */ /* 0x000fe20000100800 */
[----:B------:R-:W-:-:S03]  /*15aa0*/  F2FP.SATFINITE.E5M2.F32.PACK_AB_MERGE_C R4, R4, R5, RZ ;  /* 0x000000050404723e */ /* 0x000fc600048060ff */
[----:B0-----:R-:W3:Y:S04]  /*15ab0*/  LDL.LU R21, [R1+0x424] ;  /* 0x0004240001157983 */ /* 0x001ee80000300800 */
[----:B------:R-:W-:Y:S01]  /*15ac0*/  STL [R1+0x440], R4 ;  /* 0x0004400401007387 */ /* 0x000fe20000100800 */
[----:B--2---:R-:W-:-:S03]  /*15ad0*/  F2FP.SATFINITE.E5M2.F32.PACK_AB_MERGE_C R0, R2, R3, RZ ;  /* 0x000000030200723e */ /* 0x004fc600048060ff */
[----:B---3--:R0:W-:Y:S04]  /*15ae0*/  STL [R1+0xcd8], R21 ;  /* 0x000cd81501007387 */ /* 0x0081e80000100800 */
[----:B------:R-:W-:Y:S04]  /*15af0*/  STL [R1+0x44c], R0 ;  /* 0x00044c0001007387 */ /* 0x000fe80000100800 */
[----:B0-----:R-:W2:Y:S04]  /*15b00*/  LDL.LU R21, [R1+0x17c] ;  /* 0x00017c0001157983 */ /* 0x001ea80000300800 */
[----:B--2---:R0:W-:Y:S04]  /*15b10*/  STL [R1+0xce0], R21 ;  /* 0x000ce01501007387 */ /* 0x0041e80000100800 */
        /* <DEDUP_REMOVED lines=19> */
[----:B------:R-:W3:Y:S04]  /*15c50*/  LDL.LU R0, [R1+0x400] ;  /* 0x0004000001007983 */ /* 0x000ee80000300800 */
[----:B---3--:R0:W-:Y:S04]  /*15c60*/  STL [R1+0xcc0], R0 ;  /* 0x000cc00001007387 */ /* 0x0081e80000100800 */
[----:B0-----:R-:W3:Y:S04]  /*15c70*/  LDL.LU R0, [R1+0x418] ;  /* 0x0004180001007983 */ /* 0x001ee80000300800 */
        /* <DEDUP_REMOVED lines=27> */
[----:B0-----:R-:W2:Y:S04]  /*15e30*/  LDL.LU R0, [R1+0xb8] ;  /* 0x0000b80001007983 */ /* 0x001ea80000300800 */
[----:B-----5:R-:W3:Y:S04]  /*15e40*/  LDL.LU R22, [R1+0x404] ;  /* 0x0004040001167983 */ /* 0x020ee80000300800 */
[----:B---3--:R0:W-:Y:S04]  /*15e50*/  STL [R1+0xcc8], R22 ;  /* 0x000cc81601007387 */ /* 0x0081e80000100800 */
[----:B0-----:R-:W3:Y:S01]  /*15e60*/  LDL.LU R22, [R1+0x410] ;  /* 0x0004100001167983 */ /* 0x001ee20000300800 */
[----:B--2---:R-:W-:-:S03]  /*15e70*/  F2FP.SATFINITE.E5M2.F32.PACK_AB_MERGE_C R21, R21, R0, RZ ;  /* 0x000000001515723e */ /* 0x004fc600048060ff */
[----:B---3--:R0:W-:Y:S04]  /*15e80*/  STL [R1+0xcd0], R22 ;  /* 0x000cd01601007387 */ /* 0x0081e80000100800 */
[----:B0-----:R-:W2:Y:S04]  /*15e90*/  LDL.LU R22, [R1+0x428] ;  /* 0x0004280001167983 */ /* 0x001ea80000300800 */
[----:B------:R-:W3:Y:S04]  /*15ea0*/  LDL.LU R29, [R1+0x408] ;  /* 0x00040800011d7983 */ /* 0x000ee80000300800 */
[----:B------:R-:W3:Y:S04]  /*15eb0*/  LDL.LU R28, [R1+0x40c] ;  /* 0x00040c00011c7983 */ /* 0x000ee80000300800 */
[----:B------:R-:W4:Y:S04]  /*15ec0*/  LDL.LU R23, [R1+0x3f0] ;  /* 0x0003f00001177983 */ /* 0x000f280000300800 */
[----:B------:R-:W4:Y:S04]  /*15ed0*/  LDL.LU R27, [R1+0x3f4] ;  /* 0x0003f400011b7983 */ /* 0x000f280000300800 */
[----:B------:R-:W2:Y:S04]  /*15ee0*/  LDL.LU R26, [R1+0x3f8] ;  /* 0x0003f800011a7983 */ /* 0x000ea80000300800 */
        /* <DEDUP_REMOVED lines=22> */
[----:B------:R0:W-:Y:S04]  /*16050*/  STL [R1+0x448], R21 ;  /* 0x0004481501007387 */ /* 0x0001e80000100800 */
[----:B0-----:R-:W2:Y:S02]  /*16060*/  LDL.LU R21, [R1+0xd28] ;  /* 0x000d280001157983 */ /* 0x001ea40000300800 */
[----:B--2---:R-:W-:-:S02]  /*16070*/  F2FP.SATFINITE.E5M2.F32.PACK_AB_MERGE_C R21, R21, R0, RZ ;  /* 0x000000001515723e */ /* 0x004fc400048060ff */
        /* <DEDUP_REMOVED lines=42> */
[----:B0-----:R-:W3:Y:S01]  /*16320*/  LDL.LU R21, [R1+0x41c] ;  /* 0x00041c0001157983 */ /* 0x001ee20000300800 */
[----:B--2---:R-:W-:-:S03]  /*16330*/  F2FP.SATFINITE.E5M2.F32.PACK_AB_MERGE_C R0, R0, R22, RZ ;  /* 0x000000160000723e */ /* 0x004fc600048060ff */
[----:B------:R-:W2:Y:S04]  /*16340*/  LDL.LU R22, [R1+0xcd0] ;  /* 0x000cd00001167983 */ /* 0x000ea80000300800 */
[----:B------:R0:W-:Y:S04]  /*16350*/  STL [R1+0x10], R0 ;  /* 0x0000100001007387 */ /* 0x0001e80000100800 */
[----:B0-----:R-:W2:Y:S02]  /*16360*/  LDL.LU R0, [R1+0xccc] ;  /* 0x000ccc0001007983 */ /* 0x001ea40000300800 */
[----:B--2---:R-:W-:-:S02]  /*16370*/  F2FP.SATFINITE.E5M2.F32.PACK_AB_MERGE_C R0, R0, R22, RZ ;  /* 0x000000160000723e */ /* 0x004fc400048060ff */
[----:B------:R-:W2:Y:S04]  /*16380*/  LDL.LU R22, [R1+0xcc8] ;  /* 0x000cc80001167983 */ /* 0x000ea80000300800 */
[----:B------:R0:W-:Y:S04]  /*16390*/  STL [R1+0x174], R0 ;  /* 0x0001740001007387 */ /* 0x0001e80000100800 */
[----:B0-----:R-:W3:Y:S02]  /*163a0*/  LDL.LU R0, [R1+0xcc4] ;  /* 0x000cc40001007983 */ /* 0x001ee40000300800 */
[----:B---3--:R-:W-:-:S02]  /*163b0*/  F2FP.SATFINITE.E5M2.F32.PACK_AB_MERGE_C R21, R21, R0, RZ ;  /* 0x000000001515723e */ /* 0x008fc400048060ff */
[----:B------:R-:W2:Y:S04]  /*163c0*/  LDL.LU R0, [R1+0xcc0] ;  /* 0x000cc00001007983 */ /* 0x000ea80000300800 */
[----:B------:R2:W-:Y:S01]  /*163d0*/  STL [R1+0x170], R21 ;  /* 0x0001701501007387 */ /* 0x0005e20000100800 */
[----:B------:R-:W-:Y:S02]  /*163e0*/  F2FP.SATFINITE.E5M2.F32.PACK_AB_MERGE_C R20, R20, R24, RZ ;  /* 0x000000181414723e */ /* 0x000fe400048060ff */
[----:B------:R-:W-:Y:S02]  /*163f0*/  F2FP.SATFINITE.E5M2.F32.PACK_AB_MERGE_C R16, R16, R17, RZ ;  /* 0x000000111010723e */ /* 0x000fe400048060ff */
[----:B------:R-:W-:Y:S02]  /*16400*/  F2FP.SATFINITE.E5M2.F32.PACK_AB_MERGE_C R14, R14, R15, RZ ;  /* 0x0000000f0e0e723e */ /* 0x000fe400048060ff */
[----:B------:R-:W-:-:S02]  /*16410*/  F2FP.SATFINITE.E5M2.F32.PACK_AB_MERGE_C R10, R10, R11, RZ ;  /* 0x0000000b0a0a723e */ /* 0x000fc400048060ff */
[----:B------:R-:W-:Y:S02]  /*16420*/  F2FP.SATFINITE.E5M2.F32.PACK_AB_MERGE_C R8, R8, R9, RZ ;  /* 0x000000090808723e */ /* 0x000fe400048060ff */
[----:B--2---:R-:W-:Y:S02]  /*16430*/  F2FP.SATFINITE.E5M2.F32.PACK_AB_MERGE_C R21, R22, R0, RZ ;  /* 0x000000001615723e */ /* 0x004fe400048060ff */
[----:B------:R-:W-:Y:S02]  /*16440*/  F2FP.SATFINITE.E5M2.F32.PACK_AB_MERGE_C R22, R28, R29, RZ ;  /* 0x0000001d1c16723e */ /* 0x000fe400048060ff */
[----:B----4-:R-:W-:Y:S01]  /*16450*/  F2FP.SATFINITE.E5M2.F32.PACK_AB_MERGE_C R0, R27, R23, RZ ;  /* 0x000000171b00723e */ /* 0x010fe200048060ff */
[----:B------:R0:W-:Y:S04]  /*16460*/  STL [R1+0x17c], R21 ;  /* 0x00017c1501007387 */ /* 0x0001e80000100800 */
[----:B------:R-:W-:Y:S04]  /*16470*/  STL [R1+0x178], R22 ;  /* 0x0001781601007387 */ /* 0x000fe80000100800 */
[----:B------:R2:W-:Y:S01]  /*16480*/  STL [R1+0x184], R0 ;  /* 0x0001840001007387 */ /* 0x0005e20000100800 */
[----:B0-----:R-:W-:-:S05]  /*16490*/  F2FP.SATFINITE.E5M2.F32.PACK_AB_MERGE_C R21, R25, R26, RZ ;  /* 0x0000001a1915723e */ /* 0x001fca00048060ff */
[----:B------:R-:W-:Y:S01]  /*164a0*/  STL [R1+0x180], R21 ;  /* 0x0001801501007387 */ /* 0x000fe20000100800 */
[----:B--2---:R-:W-:-:S03]  /*164b0*/  F2FP.SATFINITE.E5M2.F32.PACK_AB_MERGE_C R0, R18, R19, RZ ;  /* 0x000000131200723e */ /* 0x004fc600048060ff */
[----:B------:R-:W-:Y:S04]  /*164c0*/  STL [R1+0x18c], R20 ;  /* 0x00018c1401007387 */ /* 0x000fe80000100800 */
[----:B------:R0:W-:Y:S04]  /*164d0*/  STL [R1+0x188], R0 ;  /* 0x0001880001007387 */ /* 0x0001e80000100800 */
[----:B------:R-:W-:Y:S01]  /*164e0*/  STL [R1+0x3d4], R16 ;  /* 0x0003d41001007387 */ /* 0x000fe20000100800 */
[----:B0-----:R-:W-:-:S03]  /*164f0*/  F2FP.SATFINITE.E5M2.F32.PACK_AB_MERGE_C R0, R12, R13, RZ ;  /* 0x0000000d0c00723e */ /* 0x001fc600048060ff */
[----:B------:R-:W-:Y:S04]  /*16500*/  STL [R1+0x3d0], R14 ;  /* 0x0003d00e01007387 */ /* 0x000fe80000100800 */
[----:B------:R0:W-:Y:S04]  /*16510*/  STL [R1+0x3c4], R0 ;  /* 0x0003c40001007387 */ /* 0x0001e80000100800 */
[----:B------:R-:W-:Y:S01]  /*16520*/  STL [R1+0x3c0], R10 ;  /* 0x0003c00a01007387 */ /* 0x000fe20000100800 */
[----:B0-----:R-:W-:Y:S02]  /*16530*/  F2FP.SATFINITE.E5M2.F32.PACK_AB_MERGE_C R0, R6, R7, RZ ;  /* 0x000000070600723e */ /* 0x001fe400048060ff */
[----:B------:R-:W-:Y:S01]  /*16540*/  F2FP.SATFINITE.E5M2.F32.PACK_AB_MERGE_C R7, R4, R5, RZ ;  /* 0x000000050407723e */ /* 0x000fe200048060ff */
[----:B------:R-:W-:Y:S04]  /*16550*/  STL [R1+0x3c8], R8 ;  /* 0x0003c80801007387 */ /* 0x000fe80000100800 */
[----:B------:R-:W-:Y:S04]  /*16560*/  STL [R1+0xb94], R7 ;  /* 0x000b940701007387 */ /* 0x000fe80000100800 */
[----:B------:R-:W-:Y:S04]  /*16570*/  STL [R1+0x168], R0 ;  /* 0x0001680001007387 */ /* 0x000fe80000100800 */
[----:B------:R-:W2:Y:S04]  /*16580*/  LDL.LU R20, [R1+0x3a4] ;  /* 0x0003a40001147983 */ /* 0x000ea80000300800 */
[----:B------:R-:W3:Y:S04]  /*16590*/  LDL.LU R13, [R1+0x3ac] ;  /* 0x0003ac00010d7983 */ /* 0x000ee80000300800 */
[----:B---3--:R0:W-:Y:S04]  /*165a0*/  STL [R1+0xcbc], R13 ;  /* 0x000cbc0d01007387 */ /* 0x0081e80000100800 */
[----:B0-----:R-:W2:Y:S04]  /*165b0*/  LDL.LU R13, [R1+0x3a0] ;  /* 0x0003a000010d7983 */ /* 0x001ea80000300800 */
[----:B------:R-:W3:Y:S04]  /*165c0*/  LDL.LU R17, [R1+0x394] ;  /* 0x0003940001117983 */ /* 0x000ee80000300800 */
[----:B---3--:R0:W-:Y:S04]  /*165d0*/  STL [R1+0xcb8], R17 ;  /* 0x000cb81101007387 */ /* 0x0081e80000100800 */
[----:B0-----:R-:W3:Y:S04]  /*165e0*/  LDL.LU R17, [R1+0x3a8] ;  /* 0x0003a80001117983 */ /* 0x001ee80000300800 */
[----:B------:R-:W4:Y:S04]  /*165f0*/  LDL.LU R7, [R1+0x354] ;  /* 0x0003540001077983 */ /* 0x000f280000300800 */
[----:B----4-:R0:W-:Y:S04]  /*16600*/  STL [R1+0xc88], R7 ;  /* 0x000c880701007387 */ /* 0x0101e80000100800 */
[----:B0-----:R-:W4:Y:S04]  /*16610*/  LDL.LU R7, [R1+0x360] ;  /* 0x0003600001077983 */ /* 0x001f280000300800 */
        /* <DEDUP_REMOVED lines=12> */
[----:B------:R-:W2:Y:S04]  /*166e0*/  LDL.LU R21, [R1+0x358] ;  /* 0x0003580001157983 */ /* 0x000ea80000300800 */
[----:B--2---:R0:W-:Y:S04]  /*166f0*/  STL [R1+0xc90], R21 ;  /* 0x000c901501007387 */ /* 0x0041e80000100800 */
[----:B0-----:R-:W2:Y:S04]  /*16700*/  LDL.LU R21, [R1+0x378] ;  /* 0x0003780001157983 */ /* 0x001ea80000300800 */
[----:B--2---:R0:W-:Y:S04]  /*16710*/  STL [R1+0xc98], R21 ;  /* 0x000c981501007387 */ /* 0x0041e80000100800 */
[----:B0-----:R-:W2:Y:S04]  /*16720*/  LDL.LU R21, [R1+0x370] ;  /* 0x0003700001157983 */ /* 0x001ea80000300800 */
[----:B--2---:R0:W-:Y:S04]  /*16730*/  STL [R1+0xca0], R21 ;  /* 0x000ca01501007387 */ /* 0x0041e80000100800 */
[----:B0-----:R-:W2:Y:S04]  /*16740*/  LDL.LU R21, [R1+0x388] ;  /* 0x0003880001157983 */ /* 0x001ea80000300800 */
[----:B--2---:R0:W-:Y:S04]  /*16750*/  STL [R1+0xca8], R21 ;  /* 0x000ca81501007387 */ /* 0x0041e80000100800 */
[----:B0-----:R-:W2:Y:S01]  /*16760*/  LDL.LU R21, [R1+0x380] ;  /* 0x0003800001157983 */ /* 0x001ea20000300800 */
[----:B------:R-:W-:-:S02]  /*16770*/  F2FP.SATFINITE.E5M2.F32.PACK_AB_MERGE_C R6, R2, R3, RZ ;  /* 0x000000030206723e */ /* 0x000fc400048060ff */
[----:B------:R-:W-:Y:S01]  /*16780*/  F2FP.SATFINITE.E5M2.F32.PACK_AB_MERGE_C R20, R20, R13, RZ ;  /* 0x0000000d1414723e */ /* 0x000fe200048060ff */
[----:B--2---:R0:W-:Y:S04]  /*16790*/  STL [R1+0xcb0], R21 ;  /* 0x000cb01501007387 */ /* 0x0041e80000100800 */
[----:B0-----:R-:W2:Y:S04]  /*167a0*/  LDL.LU R21, [R1+0x398] ;  /* 0x0003980001157983 */ /* 0x001ea80000300800 */
        /* <DEDUP_REMOVED lines=24> */
[----:B0-----:R-:W2:Y:S04]  /*16930*/  LDL.LU R6, [R1+0x350] ;  /* 0x0003500001067983 */ /* 0x001ea80000300800 */
[----:B------:R-:W3:Y:S04]  /*16940*/  LDL.LU R13, [R1+0xcbc] ;  /* 0x000cbc00010d7983 */ /* 0x000ee80000300800 */
[----:B------:R0:W-:Y:S04]  /*16950*/  STL [R1+0xb84], R20 ;  /* 0x000b841401007387 */ /* 0x0001e80000100800 */
[----:B0-----:R-:W2:Y:S01]  /*16960*/  LDL.LU R20, [R1+0x36c] ;  /* 0x00036c0001147983 */ /* 0x001ea20000300800 */
[----:B---3--:R-:W-:-:S03]  /*16970*/  F2FP.SATFINITE.E5M2.F32.PACK_AB_MERGE_C R13, R13, R17, RZ ;  /* 0x000000110d0d723e */ /* 0x008fc600048060ff */
[----:B------:R-:W4:Y:S04]  /*16980*/  LDL.LU R17, [R1+0xcb8] ;  /* 0x000cb80001117983 */ /* 0x000f280000300800 */
[----:B------:R0:W-:Y:S04]  /*16990*/  STL [R1+0xb88], R13 ;  /* 0x000b880d01007387 */ /* 0x0001e80000100800 */
[----:B0-----:R-:W3:Y:S01]  /*169a0*/  LDL.LU R13, [R1+0x368] ;  /* 0x00036800010d7983 */ /* 0x001ee20000300800 */
[----:B----4-:R-:W-:-:S03]  /*169b0*/  F2FP.SATFINITE.E5M2.F32.PACK_AB_MERGE_C R17, R17, R7, RZ ;  /* 0x000000071111723e */ /* 0x010fc600048060ff */
[----:B------:R-:W2:Y:S04]  /*169c0*/  LDL.LU R7, [R1+0xcb4] ;  /* 0x000cb40001077983 */ /* 0x000ea80000300800 */
[----:B------:R0:W-:Y:S04]  /*169d0*/  STL [R1+0xb8c], R17 ;  /* 0x000b8c1101007387 */ /* 0x0001e80000100800 */
[----:B0-----:R-:W4:Y:S01]  /*169e0*/  LDL.LU R17, [R1+0x364] ;  /* 0x0003640001117983 */ /* 0x001f220000300800 */
[----:B--2---:R-:W-:-:S03]  /*169f0*/  F2FP.SATFINITE.E5M2.F32.PACK_AB_MERGE_C R7, R7, R21, RZ ;  /* 0x000000150707723e */ /* 0x004fc600048060ff */
        /* <DEDUP_REMOVED lines=18> */
[----:B0-----:R-:W4:Y:S02]  /*16b20*/  LDL.LU R7, [R1+0xc8c] ;  /* 0x000c8c0001077983 */ /* 0x001f240000300800 */
[----:B----4-:R-:W-:-:S02]  /*16b30*/  F2FP.SATFINITE.E5M2.F32.PACK_AB_MERGE_C R17, R17, R7, RZ ;  /* 0x000000071111723e */ /* 0x010fc400048060ff */
[----:B------:R-:W4:Y:S04]  /*16b40*/  LDL.LU R7, [R1+0xc88] ;  /* 0x000c880001077983 */ /* 0x000f280000300800 */
[----:B------:R3:W-:Y:S01]  /*16b50*/  STL [R1+0xfc], R17 ;  /* 0x0000fc1101007387 */ /* 0x0007e20000100800 */
[----:B------:R-:W-:Y:S02]  /*16b60*/  F2FP.SATFINITE.E5M2.F32.PACK_AB_MERGE_C R5, R5, R27, RZ ;  /* 0x0000001b0505723e */ /* 0x000fe400048060ff */
[----:B------:R-:W-:Y:S02]  /*16b70*/  F2FP.SATFINITE.E5M2.F32.PACK_AB_MERGE_C R19, R19, R26, RZ ;  /* 0x0000001a1313723e */ /* 0x000fe400048060ff */
[----:B---3--:R-:W-:Y:S02]  /*16b80*/  F2FP.SATFINITE.E5M2.F32.PACK_AB_MERGE_C R17, R20, R13, RZ ;  /* 0x0000000d1411723e */ /* 0x008fe400048060ff */
[----:B------:R-:W-:-:S03]  /*16b90*/  F2FP.SATFINITE.E5M2.F32.PACK_AB_MERGE_C R12, R12, R25, RZ ;  /* 0x000000190c0c723e */ /* 0x000fc600048060ff */
[----:B------:R-:W-:Y:S01]  /*16ba0*/  STL [R1+0xf8], R17 ;  /* 0x0000f81101007387 */ /* 0x000fe20000100800 */
[----:B------:R-:W-:Y:S02]  /*16bb0*/  F2FP.SATFINITE.E5M2.F32.PACK_AB_MERGE_C R16, R16, R24, RZ ;  /* 0x000000181010723e */ /* 0x000fe400048060ff */
[----:B----4-:R-:W-:Y:S02]  /*16bc0*/  F2FP.SATFINITE.E5M2.F32.PACK_AB_MERGE_C R13, R7, R6, RZ ;  /* 0x00000006070d723e */ /* 0x010fe400048060ff */
[----:B--2---:R-:W-:Y:S02]  /*16bd0*/  F2FP.SATFINITE.E5M2.F32.PACK_AB_MERGE_C R7, R0, R21, RZ ;  /* 0x000000150007723e */ /* 0x004fe400048060ff */
[----:B------:R-:W-:Y:S01]  /*16be0*/  F2FP.SATFINITE.E5M2.F32.PACK_AB_MERGE_C R6, R29, R22, RZ ;  /* 0x000000161d06723e */ /* 0x000fe200048060ff */
[----:B------:R-:W-:Y:S01]  /*16bf0*/  STL [R1+0x164], R13 ;  /* 0x0001640d01007387 */ /* 0x000fe20000100800 */
[----:B------:R-:W-:-:S03]  /*16c00*/  F2FP.SATFINITE.E5M2.F32.PACK_AB_MERGE_C R0, R23, R28, RZ ;  /* 0x0000001c1700723e */ /* 0x000fc600048060ff */
[----:B------:R-:W-:Y:S04]  /*16c10*/  STL [R1+0x160], R7 ;  /* 0x0001600701007387 */ /* 0x000fe80000100800 */
[----:B------:R0:W-:Y:S04]  /*16c20*/  STL [R1+0x154], R6 ;  /* 0x0001540601007387 */ /* 0x0001e80000100800 */
[----:B------:R2:W-:Y:S04]  /*16c30*/  STL [R1+0xb9c], R5 ;  /* 0x000b9c0501007387 */ /* 0x0005e80000100800 */
[----:B------:R3:W-:Y:S01]  /*16c40*/  STL [R1+0x150], R0 ;  /* 0x0001500001007387 */ /* 0x0007e20000100800 */
[----:B0-----:R-:W-:-:S03]  /*16c50*/  F2FP.SATFINITE.E5M2.F32.PACK_AB_MERGE_C R6, R9, R10, RZ ;  /* 0x0000000a0906723e */ /* 0x001fc600048060ff */
[----:B------:R-:W-:Y:S01]  /*16c60*/  STL [R1+0xba0], R19 ;  /* 0x000ba01301007387 */ /* 0x000fe20000100800 */
[----:B--2---:R-:W-:-:S03]  /*16c70*/  F2FP.SATFINITE.E5M2.F32.PACK_AB_MERGE_C R5, R15, R18, RZ ;  /* 0x000000120f05723e */ /* 0x004fc600048060ff */
[----:B------:R-:W-:Y:S01]  /*16c80*/  STL [R1+0xba4], R12 ;  /* 0x000ba40c01007387 */ /* 0x000fe20000100800 */
[----:B---3--:R-:W-:-:S03]  /*16c90*/  F2FP.SATFINITE.E5M2.F32.PACK_AB_MERGE_C R0, R11, R14, RZ ;  /* 0x0000000e0b00723e */ /* 0x008fc600048060ff */
[----:B------:R-:W-:Y:S04]  /*16ca0*/  STL [R1+0xba8], R16 ;  /* 0x000ba81001007387 */ /* 0x000fe80000100800 */
[----:B------:R0:W-:Y:S04]  /*16cb0*/  STL [R1+0x78], R5 ;  /* 0x0000780501007387 */ /* 0x0001e80000100800 */
[----:B------:R2:W-:Y:S04]  /*16cc0*/  STL [R1+0x74], R0 ;  /* 0x0000740001007387 */ /* 0x0005e80000100800 */
[----:B------:R-:W-:Y:S01]  /*16cd0*/  STL [R1+0x90], R6 ;  /* 0x0000900601007387 */ /* 0x000fe20000100800 */
[----:B0-----:R-:W-:-:S03]  /*16ce0*/  F2FP.SATFINITE.E5M2.F32.PACK_AB_MERGE_C R5, R4, R8, RZ ;  /* 0x000000080405723e */ /* 0x001fc600048060ff */
[----:B------:R-:W3:Y:S01]  /*16cf0*/  LDL.LU R4, [R1+0x2d4] ;  /* 0x0002d40001047983 */ /* 0x000ee20000300800 */
[----:B--2---:R-:W-:-:S03]  /*16d00*/  F2FP.SATFINITE.E5M2.F32.PACK_AB_MERGE_C R0, R2, R3, RZ ;  /* 0x000000030200723e */ /* 0x004fc600048060ff */
[----:B------:R-:W-:Y:S04]  /*16d10*/  STL [R1+0x7c], R5 ;  /* 0x00007c0501007387 */ /* 0x000fe80000100800 */
        /* <DEDUP_REMOVED lines=38> */
[----:B------:R-:W3:Y:S01]  /*16f80*/  LDL.LU R9, [R1+0x2bc] ;  /* 0x0002bc0001097983 */ /* 0x000ee20000300800 */
[----:B--2---:R-:W-:-:S03]  /*16f90*/  F2FP.SATFINITE.E5M2.F32.PACK_AB_MERGE_C R4, R4, R3, RZ ;  /* 0x000000030404723e */ /* 0x004fc600048060ff */
[----:B---3--:R0:W-:Y:S04]  /*16fa0*/  STL [R1+0xc40], R9 ;  /* 0x000c400901007387 */ /* 0x0081e80000100800 */
[----:B0-----:R-:W2:Y:S04]  /*16fb0*/  LDL.LU R9, [R1+0x2c8] ;  /* 0x0002c80001097983 */ /* 0x001ea80000300800 */
[----:B------:R-:W3:Y:S04]  /*16fc0*/  LDL.LU R16, [R1+0x2a0] ;  /* 0x0002a00001107983 */ /* 0x000ee80000300800 */
[----:B------:R-:W3:Y:S04]  /*16fd0*/  LDL.LU R12, [R1+0x2a4] ;  /* 0x0002a400010c7983 */ /* 0x000ee80000300800 */
        /* <DEDUP_REMOVED lines=54> */
[----:B------:R-:W4:Y:S04]  /*17340*/  LDL.LU R8, [R1+0xc48] ;  /* 0x000c480001087983 */ /* 0x000f280000300800 */
[----:B------:R0:W-:Y:S04]  /*17350*/  STL [R1+0xbb0], R3 ;  /* 0x000bb00301007387 */ /* 0x0001e80000100800 */
[----:B0-----:R-:W2:Y:S01]  /*17360*/  LDL.LU R3, [R1+0x2b4] ;  /* 0x0002b40001037983 */ /* 0x001ea20000300800 */
[----:B----4-:R-:W-:-:S03]  /*17370*/  F2FP.SATFINITE.E5M2.F32.PACK_AB_MERGE_C R8, R8, R22, RZ ;  /* 0x000000160808723e */ /* 0x010fc600048060ff */
[----:B------:R-:W4:Y:S04]  /*17380*/  LDL.LU R22, [R1+0xc44] ;  /* 0x000c440001167983 */ /* 0x000f280000300800 */
[----:B------:R0:W-:Y:S04]  /*17390*/  STL [R1+0xbb4], R8 ;  /* 0x000bb40801007387 */ /* 0x0001e80000100800 */
[----:B0-----:R-:W2:Y:S01]  /*173a0*/  LDL.LU R8, [R1+0x2b0] ;  /* 0x0002b00001087983 */ /* 0x001ea20000300800 */
[----:B----4-:R-:W-:-:S03]  /*173b0*/  F2FP.SATFINITE.E5M2.F32.PACK_AB_MERGE_C R22, R22, R9, RZ ;  /* 0x000000091616723e */ /* 0x010fc600048060ff */
[----:B------:R-:W4:Y:S04]  /*173c0*/  LDL.LU R9, [R1+0xc40] ;  /* 0x000c400001097983 */ /* 0x000f280000300800 */
[----:B------:R-:W-:Y:S01]  /*173d0*/  STL [R1+0xbb8], R22 ;  /* 0x000bb81601007387 */ /* 0x000fe20000100800 */
[----:B--2---:R-:W-:Y:S02]  /*173e0*/  F2FP.SATFINITE.E5M2.F32.PACK_AB_MERGE_C R3, R3, R8, RZ ;  /* 0x000000080303723e */ /* 0x004fe400048060ff */
[----:B---3--:R-:W-:Y:S02]  /*173f0*/  F2FP.SATFINITE.E5M2.F32.PACK_AB_MERGE_C R8, R12, R16, RZ ;  /* 0x000000100c08723e */ /* 0x008fe400048060ff */
[----:B------:R-:W-:Y:S02]  /*17400*/  F2FP.SATFINITE.E5M2.F32.PACK_AB_MERGE_C R2, R2, R14, RZ ;  /* 0x0000000e0202723e */ /* 0x000fe400048060ff */
[----:B----4-:R-:W-:-:S02]  /*17410*/  F2FP.SATFINITE.E5M2.F32.PACK_AB_MERGE_C R9, R9, R4, RZ ;  /* 0x000000040909723e */ /* 0x010fc400048060ff */
[----:B------:R-:W-:-:S03]  /*17420*/  F2FP.SATFINITE.E5M2.F32.PACK_AB_MERGE_C R4, R5, R19, RZ ;  /* 0x000000130504723e */ /* 0x000fc600048060ff */
[----:B------:R-:W-:Y:S04]  /*17430*/  STL [R1+0xbbc], R9 ;  /* 0x000bbc0901007387 */ /* 0x000fe80000100800 */
[----:B------:R0:W-:Y:S01]  /*17440*/  STL [R1+0x14], R3 ;  /* 0x0000140301007387 */ /* 0x0001e20000100800 */
[----:B------:R-:W-:-:S03]  /*17450*/  F2FP.SATFINITE.E5M2.F32.PACK_AB_MERGE_C R5, R6, R20, RZ ;  /* 0x000000140605723e */ /* 0x000fc600048060ff */
[----:B------:R-:W-:Y:S01]  /*17460*/  STL [R1+0x1c], R8 ;  /* 0x00001c0801007387 */ /* 0x000fe20000100800 */
[----:B0-----:R-:W-:-:S03]  /*17470*/  F2FP.SATFINITE.E5M2.F32.PACK_AB_MERGE_C R3, R13, R17, RZ ;  /* 0x000000110d03723e */ /* 0x001fc600048060ff */
[----:B------:R0:W-:Y:S04]  /*17480*/  STL [R1+0x18], R4 ;  /* 0x0000180401007387 */ /* 0x0001e80000100800 */
[----:B------:R2:W-:Y:S01]  /*17490*/  STL [R1+0x28], R3 ;  /* 0x0000280301007387 */ /* 0x0005e20000100800 */
[----:B0-----:R-:W-:-:S03]  /*174a0*/  F2FP.SATFINITE.E5M2.F32.PACK_AB_MERGE_C R4, R21, R7, RZ ;  /* 0x000000071504723e */ /* 0x001fc600048060ff */
[----:B------:R-:W-:Y:S01]  /*174b0*/  STL [R1+0x24], R5 ;  /* 0x0000240501007387 */ /* 0x000fe20000100800 */
[----:B--2---:R-:W-:Y:S02]  /*174c0*/  F2FP.SATFINITE.E5M2.F32.PACK_AB_MERGE_C R3, R29, R0, RZ ;  /* 0x000000001d03723e */ /* 0x004fe400048060ff */
[----:B------:R-:W-:Y:S01]  /*174d0*/  F2FP.SATFINITE.E5M2.F32.PACK_AB_MERGE_C R0, R23, R28, RZ ;  /* 0x0000001c1700723e */ /* 0x000fe200048060ff */
[----:B------:R0:W-:Y:S04]  /*174e0*/  STL [R1+0x40], R4 ;  /* 0x0000400401007387 */ /* 0x0001e80000100800 */
[----:B------:R2:W-:Y:S04]  /*174f0*/  STL [R1+0x2c], R3 ;  /* 0x00002c0301007387 */ /* 0x0005e80000100800 */
[----:B------:R3:W-:Y:S01]  /*17500*/  STL [R1+0x48], R0 ;  /* 0x0000480001007387 */ /* 0x0007e20000100800 */
[----:B0-----:R-:W-:-:S02]  /*17510*/  F2FP.SATFINITE.E5M2.F32.PACK_AB_MERGE_C R4, R26, R27, RZ ;  /* 0x0000001b1a04723e */ /* 0x001fc400048060ff */
[----:B--2---:R-:W-:-:S03]  /*17520*/  F2FP.SATFINITE.E5M2.F32.PACK_AB_MERGE_C R3, R24, R25, RZ ;  /* 0x000000191803723e */ /* 0x004fc600048060ff */
[----:B------:R-:W-:Y:S01]  /*17530*/  STL [R1+0x44], R4 ;  /* 0x0000440401007387 */ /* 0x000fe20000100800 */
[----:B---3--:R-:W-:-:S03]  /*17540*/  F2FP.SATFINITE.E5M2.F32.PACK_AB_MERGE_C R0, R15, R18, RZ ;  /* 0x000000120f00723e */ /* 0x008fc600048060ff */
[----:B------:R-:W-:Y:S04]  /*17550*/  STL [R1+0x70], R3 ;  /* 0x0000700301007387 */ /* 0x000fe80000100800 */
[----:B------:R-:W-:Y:S04]  /*17560*/  STL [R1+0xbc0], R2 ;  /* 0x000bc00201007387 */ /* 0x000fe80000100800 */
[----:B------:R-:W-:Y:S04]  /*17570*/  STL [R1+0x4c], R0 ;  /* 0x00004c0001007387 */ /* 0x000fe80000100800 */
[----:B------:R-:W2:Y:S04]  /*17580*/  LDL.LU R15, [R1+0x254] ;  /* 0x00025400010f7983 */ /* 0x000ea80000300800 */
[----:B------:R-:W3:Y:S01]  /*17590*/  LDL.LU R14, [R1+0x25c] ;  /* 0x00025c00010e7983 */ /* 0x000ee20000300800 */
[----:B------:R-:W-:-:S03]  /*175a0*/  F2FP.SATFINITE.E5M2.F32.PACK_AB_MERGE_C R18, R10, R11, RZ ;  /* 0x0000000b0a12723e */ /* 0x000fc600048060ff */
        /* <DEDUP_REMOVED lines=8> */
[----:B------:R-:W2:Y:S04]  /*17630*/  LDL.LU R24, [R1+0x234] ;  /* 0x0002340001187983 */ /* 0x000ea80000300800 */
[----:B--2---:R0:W-:Y:S04]  /*17640*/  STL [R1+0xc30], R24 ;  /* 0x000c301801007387 */ /* 0x0041e80000100800 */
[----:B0-----:R-:W2:Y:S04]  /*17650*/  LDL.LU R24, [R1+0x248] ;  /* 0x0002480001187983 */ /* 0x001ea80000300800 */
        /* <DEDUP_REMOVED lines=9> */
[----:B------:R-:W2:Y:S01]  /*176f0*/  LDL.LU R28, [R1+0x214] ;  /* 0x00021400011c7983 */ /* 0x000ea20000300800 */
[----:B------:R-:W-:-:S03]  /*17700*/  F2FP.SATFINITE.E5M2.F32.PACK_AB_MERGE_C R15, R15, R14, RZ ;  /* 0x0000000e0f0f723e */ /* 0x000fc600048060ff */
        /* <DEDUP_REMOVED lines=47> */
[----:B------:R-:W2:Y:S04]  /*17a00*/  LDL.LU R25, [R1+0xc24] ;  /* 0x000c240001197983 */ /* 0x000ea80000300800 */
[----:B------:R0:W-:Y:S04]  /*17a10*/  STL [R1+0xb74], R26 ;  /* 0x000b741a01007387 */ /* 0x0001e80000100800 */
[----:B0-----:R-:W4:Y:S01]  /*17a20*/  LDL.LU R26, [R1+0x210] ;  /* 0x00021000011a7983 */ /* 0x001f220000300800 */
[----:B--2---:R-:W-:-:S03]  /*17a30*/  F2FP.SATFINITE.E5M2.F32.PACK_AB_MERGE_C R25, R25, R28, RZ ;  /* 0x0000001c1919723e */ /* 0x004fc600048060ff */
[----:B------:R-:W4:Y:S01]  /*17a40*/  LDL.LU R28, [R1+0xc20] ;  /* 0x000c2000011c7983 */ /* 0x000f220000300800 */
[----:B------:R-:W-:Y:S02]  /*17a50*/  F2FP.SATFINITE.E5M2.F32.PACK_AB_MERGE_C R27, R27, R23, RZ ;  /* 0x000000171b1b723e */ /* 0x000fe400048060ff */
[----:B------:R-:W-:Y:S01]  /*17a60*/  F2FP.SATFINITE.E5M2.F32.PACK_AB_MERGE_C R29, R29, R11, RZ ;  /* 0x0000000b1d1d723e */ /* 0x000fe200048060ff */
[----:B------:R-:W-:Y:S01]  /*17a70*/  STL [R1+0xb78], R25 ;  /* 0x000b781901007387 */ /* 0x000fe20000100800 */
[----:B------:R-:W-:Y:S02]  /*17a80*/  F2FP.SATFINITE.E5M2.F32.PACK_AB_MERGE_C R10, R10, R24, RZ ;  /* 0x000000180a0a723e */ /* 0x000fe400048060ff */
[----:B---3--:R-:W-:Y:S02]  /*17a90*/  F2FP.SATFINITE.E5M2.F32.PACK_AB_MERGE_C R11, R15, R14, RZ ;  /* 0x0000000e0f0b723e */ /* 0x008fe400048060ff */
[----:B------:R-:W-:Y:S02]  /*17aa0*/  F2FP.SATFINITE.E5M2.F32.PACK_AB_MERGE_C R8, R3, R8, RZ ;  /* 0x000000080308723e */ /* 0x000fe400048060ff */
[----:B------:R-:W-:-:S02]  /*17ab0*/  F2FP.SATFINITE.E5M2.F32.PACK_AB_MERGE_C R3, R16, R4, RZ ;  /* 0x000000041003723e */ /* 0x000fc400048060ff */
[----:B------:R-:W-:Y:S02]  /*17ac0*/  F2FP.SATFINITE.E5M2.F32.PACK_AB_MERGE_C R4, R17, R5, RZ ;  /* 0x000000051104723e */ /* 0x000fe400048060ff */
[----:B------:R-:W-:Y:S02]  /*17ad0*/  F2FP.SATFINITE.E5M2.F32.PACK_AB_MERGE_C R0, R0, R21, RZ ;  /* 0x000000150000723e */ /* 0x000fe400048060ff */
[----:B----4-:R-:W-:-:S05]  /*17ae0*/  F2FP.SATFINITE.E5M2.F32.PACK_AB_MERGE_C R28, R28, R26, RZ ;  /* 0x0000001a1c1c723e */ /* 0x010fca00048060ff */
[----:B------:R-:W-:Y:S04]  /*17af0*/  STL [R1+0xb64], R28 ;  /* 0x000b641c01007387 */ /* 0x000fe80000100800 */
[----:B------:R-:W-:Y:S04]  /*17b00*/  STL [R1+0xb68], R27 ;  /* 0x000b681b01007387 */ /* 0x000fe80000100800 */
[----:B------:R-:W-:Y:S04]  /*17b10*/  STL [R1+0xb58], R29 ;  /* 0x000b581d01007387 */ /* 0x000fe80000100800 */
[----:B------:R0:W-:Y:S04]  /*17b20*/  STL [R1], R10 ;  /* 0x0000000a01007387 */ /* 0x0001e80000100800 */
[----:B------:R-:W-:Y:S01]  /*17b30*/  STL [R1+0xc], R11 ;  /* 0x00000c0b01007387 */ /* 0x000fe20000100800 */
[----:B0-----:R-:W-:-:S02]  /*17b40*/  F2FP.SATFINITE.E5M2.F32.PACK_AB_MERGE_C R10, R2, R18, RZ ;  /* 0x00000012020a723e */ /* 0x001fc400048060ff */
[----:B------:R-:W-:-:S03]  /*17b50*/  F2FP.SATFINITE.E5M2.F32.PACK_AB_MERGE_C R2, R22, R9, RZ ;  /* 0x000000091602723e */ /* 0x000fc600048060ff */
[----:B------:R-:W-:Y:S04]  /*17b60*/  STL [R1+0x8], R10 ;  /* 0x0000080a01007387 */ /* 0x000fe80000100800 */
[----:B------:R0:W-:Y:S04]  /*17b70*/  STL [R1+0x1f4], R2 ;  /* 0x0001f40201007387 */ /* 0x0001e80000100800 */
[----:B------:R-:W-:Y:S01]  /*17b80*/  STL [R1+0x1f0], R8 ;  /* 0x0001f00801007387 */ /* 0x000fe20000100800 */
[----:B0-----:R-:W-:-:S03]  /*17b90*/  F2FP.SATFINITE.E5M2.F32.PACK_AB_MERGE_C R2, R19, R12, RZ ;  /* 0x0000000c1302723e */ /* 0x001fc600048060ff */
[----:B------:R0:W-:Y:S04]  /*17ba0*/  STL [R1+0x1e4], R3 ;  /* 0x0001e40301007387 */ /* 0x0001e80000100800 */
[----:B------:R2:W-:Y:S01]  /*17bb0*/  STL [R1+0x1e0], R2 ;  /* 0x0001e00201007387 */ /* 0x0005e20000100800 */
[----:B0-----:R-:W-:-:S03]  /*17bc0*/  F2FP.SATFINITE.E5M2.F32.PACK_AB_MERGE_C R3, R20, R13, RZ ;  /* 0x0000000d1403723e */ /* 0x001fc600048060ff */
[----:B------:R-:W-:Y:S01]  /*17bd0*/  STL [R1+0x1d4], R4 ;  /* 0x0001d40401007387 */ /* 0x000fe20000100800 */
[----:B--2---:R-:W-:-:S03]  /*17be0*/  F2FP.SATFINITE.E5M2.F32.PACK_AB_MERGE_C R2, R7, R6, RZ ;  /* 0x000000060702723e */ /* 0x004fc600048060ff */
[----:B------:R-:W-:Y:S04]  /*17bf0*/  STL [R1+0x1d0], R3 ;  /* 0x0001d00301007387 */ /* 0x000fe80000100800 */
[----:B------:R-:W2:Y:S04]  /*17c00*/  LDL.LU R24, [R1+0x1b0] ;  /* 0x0001b00001187983 */ /* 0x000ea80000300800 */
[----:B------:R-:W-:Y:S04]  /*17c10*/  STL [R1+0x204], R2 ;  /* 0x0002040201007387 */ /* 0x000fe80000100800 */
[----:B------:R-:W2:Y:S04]  /*17c20*/  LDL.LU R21, [R1+0x1b4] ;  /* 0x0001b40001157983 */ /* 0x000ea80000300800 */
[----:B------:R-:W-:Y:S04]  /*17c30*/  STL [R1+0x1fc], R0 ;  /* 0x0001fc0001007387 */ /* 0x000fe80000100800 */
[----:B------:R-:W3:Y:S04]  /*17c40*/  LDL.LU R13, [R1+0x190] ;  /* 0x00019000010d7983 */ /* 0x000ee80000300800 */
[----:B---3--:R0:W-:Y:S04]  /*17c50*/  STL [R1+0xc08], R13 ;  /* 0x000c080d01007387 */ /* 0x0081e80000100800 */
[----:B0-----:R-:W3:Y:S04]  /*17c60*/  LDL.LU R13, [R1+0x1ac] ;  /* 0x0001ac00010d7983 */ /* 0x001ee80000300800 */
[----:B---3--:R0:W-:Y:S04]  /*17c70*/  STL [R1+0xc10], R13 ;  /* 0x000c100d01007387 */ /* 0x0081e80000100800 */
[----:B0-----:R-:W3:Y:S04]  /*17c80*/  LDL.LU R13, [R1+0x1a4] ;  /* 0x0001a400010d7983 */ /* 0x001ee80000300800 */
        /* <DEDUP_REMOVED lines=8> */
[----:B0-----:R-:W3:Y:S04]  /*17d10*/  LDL.LU R20, [R1+0x1b8] ;  /* 0x0001b80001147983 */ /* 0x001ee80000300800 */
[----:B------:R-:W4:Y:S04]  /*17d20*/  LDL.LU R17, [R1+0x114] ;  /* 0x0001140001117983 */ /* 0x000f280000300800 */
        /* <DEDUP_REMOVED lines=14> */
[----:B0-----:R-:W4:Y:S04]  /*17e10*/  LDL.LU R23, [R1+0x198] ;  /* 0x0001980001177983 */ /* 0x001f280000300800 */
[----:B------:R-:W2:Y:S04]  /*17e20*/  LDL.LU R10, [R1+0xec] ;  /* 0x0000ec00010a7983 */ /* 0x000ea80000300800 */
[----:B--2---:R0:W-:Y:S04]  /*17e30*/  STL [R1+0xbe0], R10 ;  /* 0x000be00a01007387 */ /* 0x0041e80000100800 */
[----:B0-----:R-:W2:Y:S04]  /*17e40*/  LDL.LU R10, [R1+0xe0] ;  /* 0x0000e000010a7983 */ /* 0x001ea80000300800 */
[----:B--2---:R0:W-:Y:S04]  /*17e50*/  STL [R1+0xbe8], R10 ;  /* 0x000be80a01007387 */ /* 0x0041e80000100800 */
[----:B0-----:R-:W2:Y:S04]  /*17e60*/  LDL.LU R10, [R1+0x108] ;  /* 0x00010800010a7983 */ /* 0x001ea80000300800 */
[----:B--2---:R0:W-:Y:S04]  /*17e70*/  STL [R1+0xbf0], R10 ;  /* 0x000bf00a01007387 */ /* 0x0041e80000100800 */
[----:B0-----:R-:W2:Y:S01]  /*17e80*/  LDL.LU R10, [R1+0x100] ;  /* 0x00010000010a7983 */ /* 0x001ea20000300800 */
[----:B------:R-:W-:-:S02]  /*17e90*/  F2FP.SATFINITE.E5M2.F32.PACK_AB_MERGE_C R24, R21, R24, RZ ;  /* 0x000000181518723e */ /* 0x000fc400048060ff */
[----:B---3--:R-:W-:Y:S01]  /*17ea0*/  F2FP.SATFINITE.E5M2.F32.PACK_AB_MERGE_C R13, R13, R20, RZ ;  /* 0x000000140d0d723e */ /* 0x008fe200048060ff */
[----:B--2---:R0:W-:Y:S04]  /*17eb0*/  STL [R1+0xbf8], R10 ;  /* 0x000bf80a01007387 */ /* 0x0041e80000100800 */
        /* <DEDUP_REMOVED lines=24> */
[----:B------:R-:W2:Y:S04]  /*18040*/  LDL.LU R27, [R1+0x38] ;  /* 0x00003800011b7983 */ /* 0x000ea80000300800 */
[----:B0-----:R-:W2:Y:S04]  /*18050*/  LDL.LU R24, [R1+0x3c] ;  /* 0x00003c0001187983 */ /* 0x001ea80000300800 */
        /* <DEDUP_REMOVED lines=10> */
[----:B0-----:R-:W2:Y:S01]  /*18100*/  LDL.LU R13, [R1+0xc08] ;  /* 0x000c0800010d7983 */ /* 0x001ea20000300800 */
[----:B----4-:R-:W-:Y:S02]  /*18110*/  F2FP.SATFINITE.E5M2.F32.PACK_AB_MERGE_C R17, R17, R23, RZ ;  /* 0x000000171111723e */ /* 0x010fe400048060ff */
[----:B--2---:R-:W-:-:S02]  /*18120*/  F2FP.SATFINITE.E5M2.F32.PACK_AB_MERGE_C R20, R20, R13, RZ ;  /* 0x0000000d1414723e */ /* 0x004fc400048060ff */
[----:B------:R-:W2:Y:S04]  /*18130*/  LDL.LU R13, [R1+0x20] ;  /* 0x00002000010d7983 */ /* 0x000ea80000300800 */
[----:B------:R0:W-:Y:S04]  /*18140*/  STL [R1+0x278], R20 ;  /* 0x0002781401007387 */ /* 0x0001e80000100800 */
[----:B0-----:R-:W4:Y:S04]  /*18150*/  LDL.LU R20, [R1+0x4] ;  /* 0x0000040001147983 */ /* 0x001f280000300800 */
[----:B------:R-:W2:Y:S04]  /*18160*/  LDL.LU R23, [R1+0xc04] ;  /* 0x000c040001177983 */ /* 0x000ea80000300800 */
[----:B------:R0:W-:Y:S04]  /*18170*/  STL [R1+0x274], R17 ;  /* 0x0002741101007387 */ /* 0x0001e80000100800 */
[----:B0-----:R-:W2:Y:S02]  /*18180*/  LDL.LU R17, [R1+0xc00] ;  /* 0x000c000001117983 */ /* 0x001ea40000300800 */
[----:B--2---:R-:W-:-:S02]  /*18190*/  F2FP.SATFINITE.E5M2.F32.PACK_AB_MERGE_C R17, R17, R23, RZ ;  /* 0x000000171111723e */ /* 0x004fc400048060ff */
[----:B------:R-:W2:Y:S04]  /*181a0*/  LDL.LU R23, [R1+0xbfc] ;  /* 0x000bfc0001177983 */ /* 0x000ea80000300800 */
[----:B------:R0:W-:Y:S04]  /*181b0*/  STL [R1+0x280], R17 ;  /* 0x0002801101007387 */ /* 0x0001e80000100800 */
[----:B0-----:R-:W3:Y:S01]  /*181c0*/  LDL R17, [R1+0x5d8] ;  /* 0x0005d80001117983 */ /* 0x001ee20000100800 */
        /* <DEDUP_REMOVED lines=16> */
[----:B---3--:R-:W-:Y:S02]  /*182d0*/  F2FP.SATFINITE.E5M2.F32.PACK_AB_MERGE_C R14, R14, R11, RZ ;  /* 0x0000000b0e0e723e */ /* 0x008fe400048060ff */
[----:B------:R-:W-:-:S02]  /*182e0*/  F2FP.SATFINITE.E5M2.F32.PACK_AB_MERGE_C R18, R18, R15, RZ ;  /* 0x0000000f1212723e */ /* 0x000fc400048060ff */
[----:B------:R-:W-:Y:S02]  /*182f0*/  F2FP.SATFINITE.E5M2.F32.PACK_AB_MERGE_C R9, R9, R2, RZ ;  /* 0x000000020909723e */ /* 0x000fe400048060ff */
[----:B------:R-:W-:Y:S02]  /*18300*/  F2FP.SATFINITE.E5M2.F32.PACK_AB_MERGE_C R8, R8, R22, RZ ;  /* 0x000000160808723e */ /* 0x000fe400048060ff */
[----:B------:R-:W-:Y:S02]  /*18310*/  F2FP.SATFINITE.E5M2.F32.PACK_AB_MERGE_C R4, R4, R3, RZ ;  /* 0x000000030404723e */ /* 0x000fe400048060ff */
[----:B------:R-:W-:Y:S02]  /*18320*/  F2FP.SATFINITE.E5M2.F32.PACK_AB_MERGE_C R12, R12, R16, RZ ;  /* 0x000000100c0c723e */ /* 0x000fe400048060ff */
[----:B------:R-:W-:Y:S02]  /*18330*/  F2FP.SATFINITE.E5M2.F32.PACK_AB_MERGE_C R5, R5, R19, RZ ;  /* 0x000000130505723e */ /* 0x000fe400048060ff */
[----:B------:R-:W-:-:S02]  /*18340*/  F2FP.SATFINITE.E5M2.F32.PACK_AB_MERGE_C R7, R7, R6, RZ ;  /* 0x000000060707723e */ /* 0x000fc400048060ff */
[----:B------:R-:W-:Y:S02]  /*18350*/  F2FP.SATFINITE.E5M2.F32.PACK_AB_MERGE_C R28, R0, R28, RZ ;  /* 0x0000001c001c723e */ /* 0x000fe400048060ff */
[----:B------:R-:W-:Y:S02]  /*18360*/  F2FP.SATFINITE.E5M2.F32.PACK_AB_MERGE_C R26, R26, R25, RZ ;  /* 0x000000191a1a723e */ /* 0x000fe400048060ff */
[----:B------:R-:W-:Y:S02]  /*18370*/  F2FP.SATFINITE.E5M2.F32.PACK_AB_MERGE_C R29, R29, R21, RZ ;  /* 0x000000151d1d723e */ /* 0x000fe400048060ff */
[----:B--2---:R-:W-:Y:S02]  /*18380*/  F2FP.SATFINITE.E5M2.F32.PACK_AB_MERGE_C R10, R10, R23, RZ ;  /* 0x000000170a0a723e */ /* 0x004fe400048060ff */
[----:B------:R-:W2:Y:S04]  /*18390*/  LDL.LU R23, [R1+0xbd8] ;  /* 0x000bd80001177983 */ /* 0x000ea80000300800 */
[----:B------:R0:W-:Y:S04]  /*183a0*/  STL [R1+0x198], R10 ;  /* 0x0001980a01007387 */ /* 0x0001e80000100800 */
[----:B0-----:R-:W3:Y:S04]  /*183b0*/  LDL.LU R10, [R1+0xbd4] ;  /* 0x000bd400010a7983 */ /* 0x001ee80000300800 */
[----:B------:R-:W2:Y:S04]  /*183c0*/  LDL.LU R11, [R1+0xbd0] ;  /* 0x000bd000010b7983 */ /* 0x000ea80000300800 */
[----:B------:R0:W-:Y:S04]  /*183d0*/  STL [R1+0x1a4], R14 ;  /* 0x0001a40e01007387 */ /* 0x0001e80000100800 */
[----:B0-----:R-:W2:Y:S04]  /*183e0*/  LDL.LU R14, [R1+0xbcc] ;  /* 0x000bcc00010e7983 */ /* 0x001ea80000300800 */
        /* <DEDUP_REMOVED lines=11> */
[----:B0-----:R-:W3:Y:S04]  /*184a0*/  LDL.LU R4, [R1+0xbac] ;  /* 0x000bac0001047983 */ /* 0x001ee80000300800 */
[----:B------:R-:W3:Y:S04]  /*184b0*/  LDL.LU R16, [R1+0xba8] ;  /* 0x000ba80001107983 */ /* 0x000ee80000300800 */
        /* <DEDUP_REMOVED lines=8> */
[----:B------:R0:W-:Y:S04]  /*18540*/  STL [R1+0x24c], R28 ;  /* 0x00024c1c01007387 */ /* 0x0001e80000100800 */
[----:B0-----:R-:W3:Y:S04]  /*18550*/  LDL.LU R28, [R1+0x444] ;  /* 0x00044400011c7983 */ /* 0x001ee80000300800 */
[----:B------:R-:W3:Y:S04]  /*18560*/  LDL.LU R25, [R1+0x440] ;  /* 0x0004400001197983 */ /* 0x000ee80000300800 */
[----:B------:R0:W-:Y:S04]  /*18570*/  STL [R1+0x244], R26 ;  /* 0x0002441a01007387 */ /* 0x0001e80000100800 */
[----:B0-----:R-:W3:Y:S04]  /*18580*/  LDL.LU R26, [R1+0x10] ;  /* 0x00001000011a7983 */ /* 0x001ee80000300800 */
[----:B------:R-:W3:Y:S01]  /*18590*/  LDL.LU R21, [R1+0xb90] ;  /* 0x000b900001157983 */ /* 0x000ee20000300800 */
[----:B------:R-:W-:Y:S01]  /*185a0*/  VIADD R0, R17, 0x3f ;  /* 0x0000003f11007836 */ /* 0x000fe20000000000 */
[----:B------:R-:W-:-:S02]  /*185b0*/  F2FP.SATFINITE.E5M2.F32.PACK_AB_MERGE_C R24, R24, R27, RZ ;  /* 0x0000001b1818723e */ /* 0x000fc400048060ff */
[----:B------:R-:W-:Y:S01]  /*185c0*/  LOP3.LUT R13, R13, 0xffff, RZ, 0xc0, !PT ;  /* 0x0000ffff0d0d7812 */ /* 0x000fe200078ec0ff */
[----:B------:R0:W-:Y:S01]  /*185d0*/  STL [R1+0x270], R29 ;  /* 0x0002701d01007387 */ /* 0x0001e20000100800 */
[----:B----4-:R-:W-:Y:S02]  /*185e0*/  LOP3.LUT R20, R20, 0xffff, RZ, 0xc0, !PT ;  /* 0x0000ffff14147812 */ /* 0x010fe400078ec0ff */
[----:B------:R-:W-:Y:S01]  /*185f0*/  ISETP.GE.AND P0, PT, R0, UR27, PT ;  /* 0x0000001b00007c0c */ /* 0x000fe2000bf06270 */
[----:B------:R-:W-:Y:S01]  /*18600*/  STL [R1+0x26c], R24 ;  /* 0x00026c1801007387 */ /* 0x000fe20000100800 */
[----:B------:R-:W-:-:S03]  /*18610*/  VIADD R0, R17, 0x1 ;  /* 0x0000000111007836 */ /* 0x000fc60000000000 */
[----:B------:R-:W4:Y:S04]  /*18620*/  LDL.LU R27, [R1+0xa84] ;  /* 0x000a8400011b7983 */ /* 0x000f280000300800 */
[----:B------:R-:W-:Y:S04]  /*18630*/  STL [R1+0x34], R13 ;  /* 0x0000340d01007387 */ /* 0x000fe80000100800 */
[----:B------:R-:W-:Y:S01]  /*18640*/  STL [R1+0x58], R20 ;  /* 0x0000581401007387 */ /* 0x000fe20000100800 */
[----:B--2---:R-:W-:Y:S02]  /*18650*/  LOP3.LUT R3, R3, 0xffff, RZ, 0xc0, !PT ;  /* 0x0000ffff03037812 */ /* 0x004fe400078ec0ff */
[----:B---3--:R-:W-:-:S02]  /*18660*/  LOP3.LUT R17, R4, 0xffff, RZ, 0xc0, !PT ;  /* 0x0000ffff04117812 */ /* 0x008fc400078ec0ff */
[----:B------:R-:W-:Y:S02]  /*18670*/  LOP3.LUT R4, R2, 0xffff, RZ, 0xc0, !PT ;  /* 0x0000ffff02047812 */ /* 0x000fe400078ec0ff */
[----:B------:R-:W-:Y:S02]  /*18680*/  PRMT R2, R17, 0x3340, R1 ;  /* 0x0000334011027816 */ /* 0x000fe40000000001 */
[----:B0-----:R-:W-:Y:S02]  /*18690*/  LOP3.LUT R29, R5, 0xffff, RZ, 0xc0, !PT ;  /* 0x0000ffff051d7812 */ /* 0x001fe400078ec0ff */
[----:B------:R-:W-:Y:S02]  /*186a0*/  LOP3.LUT R6, R6, 0xffff, RZ, 0xc0, !PT ;  /* 0x0000ffff06067812 */ /* 0x000fe400078ec0ff */
[----:B------:R-:W-:-:S05]  /*186b0*/  LOP3.LUT R7, R7, 0xffff, RZ, 0xc0, !PT ;  /* 0x0000ffff07077812 */ /* 0x000fca00078ec0ff */
[----:B------:R-:W-:Y:S01]  /*186c0*/  STL [R1+0x30], R7 ;  /* 0x0000300701007387 */ /* 0x000fe20000100800 */
[----:B------:R-:W-:Y:S02]  /*186d0*/  PRMT R5, R13, 0x3340, R7 ;  /* 0x000033400d057816 */ /* 0x000fe40000000007 */
[----:B------:R-:W-:-:S05]  /*186e0*/  LOP3.LUT R21, R21, 0xffff, RZ, 0xc0, !PT ;  /* 0x0000ffff15157812 */ /* 0x000fca00078ec0ff */
[----:B------:R-:W-:Y:S04]  /*186f0*/  STL [R1+0x54], R21 ;  /* 0x0000541501007387 */ /* 0x000fe80000100800 */
[----:B------:R0:W-:Y:S04]  /*18700*/  STL [R1+0x3c], R17 ;  /* 0x00003c1101007387 */ /* 0x0001e80000100800 */
[----:B------:R-:W-:Y:S04]  /*18710*/  STL [R1+0x50], R6 ;  /* 0x0000500601007387 */ /* 0x000fe80000100800 */
[----:B------:R2:W-:Y:S04]  /*18720*/  STL [R1+0x38], R3 ;  /* 0x0000380301007387 */ /* 0x0005e80000100800 */
[----:B0-----:R-:W3:Y:S04]  /*18730*/  LDL.LU R17, [R1+0xb8c] ;  /* 0x000b8c0001117983 */ /* 0x001ee80000300800 */
[----:B------:R0:W-:Y:S04]  /*18740*/  STL [R1+0x5c], R4 ;  /* 0x00005c0401007387 */ /* 0x0001e80000100800 */
[----:B------:R-:W-:Y:S04]  /*18750*/  STL [R1+0x20], R29 ;  /* 0x0000201d01007387 */ /* 0x000fe80000100800 */
[----:B------:R-:W3:Y:S01]  /*18760*/  LDL.LU R13, [R1+0xb88] ;  /* 0x000b8800010d7983 */ /* 0x000ee20000300800 */
[----:B------:R-:W1:Y:S01]  /*18770*/  S2R R24, SR_TID.X ;  /* 0x0000000000187919 */ /* 0x000e620000002100 */
[----:B--2---:R-:W-:-:S02]  /*18780*/  PRMT R3, R3, 0x3340, R1 ;  /* 0x0000334003037816 */ /* 0x004fc40000000001 */
[----:B------:R-:W-:Y:S02]  /*18790*/  PRMT R6, R20, 0x3340, R6 ;  /* 0x0000334014067816 */ /* 0x000fe40000000006 */
[----:B0-----:R-:W-:Y:S01]  /*187a0*/  PRMT R4, R4, 0x3340, R1 ;  /* 0x0000334004047816 */ /* 0x001fe20000000001 */
[----:B------:R-:W2:Y:S01]  /*187b0*/  LDL.LU R20, [R1+0xb84] ;  /* 0x000b840001147983 */ /* 0x000ea20000300800 */
[----:B------:R-:W-:Y:S02]  /*187c0*/  PRMT R7, R21, 0x3340, R29 ;  /* 0x0000334015077816 */ /* 0x000fe4000000001d */
[----:B------:R-:W-:Y:S02]  /*187d0*/  ISETP.GE.AND P2, PT, R0, UR4, PT ;  /* 0x0000000400007c0c */ /* 0x000fe4000bf46270 */
[----:B------:R-:W-:Y:S02]  /*187e0*/  PRMT R0, R5, 0x5410, R2 ;  /* 0x0000541005007816 */ /* 0x000fe40000000002 */
[----:B------:R-:W-:-:S02]  /*187f0*/  PRMT R3, R6, 0x5410, R3 ;  /* 0x0000541006037816 */ /* 0x000fc40000000003 */
[----:B------:R-:W-:Y:S01]  /*18800*/  PRMT R2, R7, 0x5410, R4 ;  /* 0x0000541007027816 */ /* 0x000fe20000000004 */
[----:B------:R4:W-:Y:S01]  /*18810*/  STL [R1+0x1ec], R0 ;  /* 0x0001ec0001007387 */ /* 0x0009e20000100800 */
[----:B------:R-:W-:Y:S02]  /*18820*/  LOP3.LUT R4, R28, 0xffff, RZ, 0xc0, !PT ;  /* 0x0000ffff1c047812 */ /* 0x000fe400078ec0ff */
[----:B------:R-:W-:Y:S01]  /*18830*/  LOP3.LUT R5, R25, 0xffff, RZ, 0xc0, !PT ;  /* 0x0000ffff19057812 */ /* 0x000fe200078ec0ff */
[----:B------:R-:W-:Y:S04]  /*18840*/  STL [R1+0x1dc], R3 ;  /* 0x0001dc0301007387 */ /* 0x000fe80000100800 */
[----:B------:R0:W-:Y:S01]  /*18850*/  STL [R1+0x1d8], R2 ;  /* 0x0001d80201007387 */ /* 0x0001e20000100800 */
[----:B----4-:R-:W-:-:S03]  /*18860*/  LOP3.LUT R0, R27, 0xf0, RZ, 0xc0, !PT ;  /* 0x000000f01b007812 */ /* 0x010fc600078ec0ff */
[----:B------:R-:W4:Y:S01]  /*18870*/  LDL.LU R27, [R1+0x44c] ;  /* 0x00044c00011b7983 */ /* 0x000f220000300800 */
[----:B------:R-:W-:-:S03]  /*18880*/  LOP3.LUT R21, R26, 0xffff, RZ, 0xc0, !PT ;  /* 0x0000ffff1a157812 */ /* 0x000fc600078ec0ff */
[----:B------:R-:W-:Y:S04]  /*18890*/  STL [R1+0x4], R4 ;  /* 0x0000040401007387 */ /* 0x000fe80000100800 */
[----:B------:R-:W2:Y:S01]  /*188a0*/  LDL.LU R28, [R1+0x448] ;  /* 0x00044800011c7983 */ /* 0x000ea20000300800 */
[----:B0-----:R-:W-:-:S03]  /*188b0*/  LOP3.LUT R2, R8, 0xffff, RZ, 0xc0, !PT ;  /* 0x0000ffff08027812 */ /* 0x001fc600078ec0ff */
[----:B------:R-:W-:Y:S04]  /*188c0*/  STL [R1+0x6c], R5 ;  /* 0x00006c0501007387 */ /* 0x000fe80000100800 */
[----:B------:R-:W4:Y:S04]  /*188d0*/  LDL.LU R25, [R1+0x174] ;  /* 0x0001740001197983 */ /* 0x000f280000300800 */
[----:B------:R-:W4:Y:S01]  /*188e0*/  LDL.LU R26, [R1+0x170] ;  /* 0x00017000011a7983 */ /* 0x000f220000300800 */
[----:B-1----:R-:W-:Y:S01]  /*188f0*/  IMAD.SHL.U32 R8, R24, 0x20, RZ ;  /* 0x0000002018087824 */ /* 0x002fe200078e00ff */
[----:B------:R-:W-:-:S02]  /*18900*/  LOP3.LUT R18, R18, 0xffff, RZ, 0xc0, !PT ;  /* 0x0000ffff12127812 */ /* 0x000fc400078ec0ff */
[----:B------:R-:W-:Y:S02]  /*18910*/  LOP3.LUT R19, R19, 0xffff, RZ, 0xc0, !PT ;  /* 0x0000ffff13137812 */ /* 0x000fe400078ec0ff */
[----:B------:R-:W-:-:S04]  /*18920*/  LOP3.LUT R22, R22, 0xffff, RZ, 0xc0, !PT ;  /* 0x0000ffff16167812 */ /* 0x000fc800078ec0ff */
[----:B------:R-:W-:Y:S02]  /*18930*/  PRMT R3, R22, 0x3340, R1 ;  /* 0x0000334016037816 */ /* 0x000fe40000000001 */
[----:B---3--:R-:W-:-:S05]  /*18940*/  LOP3.LUT R13, R13, 0xffff, RZ, 0xc0, !PT ;  /* 0x0000ffff0d0d7812 */ /* 0x008fca00078ec0ff */
[----:B------:R-:W-:Y:S04]  /*18950*/  STL [R1+0x60], R13 ;  /* 0x0000600d01007387 */ /* 0x000fe80000100800 */
[----:B------:R-:W-:Y:S04]  /*18960*/  STL [R1+0x10], R2 ;  /* 0x0000100201007387 */ /* 0x000fe80000100800 */
[----:B------:R-:W3:Y:S04]  /*18970*/  LDL.LU R24, [R1+0xbc] ;  /* 0x0000bc0001187983 */ /* 0x000ee80000300800 */
[----:B------:R-:W-:Y:S04]  /*18980*/  STL [R1+0xb50], R18 ;  /* 0x000b501201007387 */ /* 0x000fe80000100800 */
[----:B------:R-:W-:Y:S04]  /*18990*/  STL [R1+0xb5c], R21 ;  /* 0x000b5c1501007387 */ /* 0x000fe80000100800 */
[----:B------:R-:W-:Y:S04]  /*189a0*/  STL [R1+0xb54], R19 ;  /* 0x000b541301007387 */ /* 0x000fe80000100800 */
[----:B------:R0:W-:Y:S04]  /*189b0*/  STL [R1+0xb60], R22 ;  /* 0x000b601601007387 */ /* 0x0001e80000100800 */
[----:B0-----:R-:W3:Y:S01]  /*189c0*/  LDL.LU R22, [R1+0x14] ;  /* 0x0000140001167983 */ /* 0x001ee20000300800 */
[----:B------:R-:W-:-:S02]  /*189d0*/  UMOV UR4, 0x400 ;  /* 0x0000040000047882 */ /* 0x000fc40000000000 */
[----:B------:R-:W-:Y:S01]  /*189e0*/  ULEA UR4, UR5, UR4, 0x18 ;  /* 0x0000000405047291 */ /* 0x000fe2000f8ec0ff */
[----:B------:R-:W-:Y:S02]  /*189f0*/  LOP3.LUT R8, R8, 0x200, RZ, 0xc0, !PT ;  /* 0x0000020008087812 */ /* 0x000fe400078ec0ff */
[----:B--2---:R-:W-:Y:S02]  /*18a00*/  LOP3.LUT R20, R20, 0xffff, RZ, 0xc0, !PT ;  /* 0x0000ffff14147812 */ /* 0x004fe400078ec0ff */
[----:B------:R-:W-:Y:S02]  /*18a10*/  PRMT R6, R18, 0x3340, R1 ;  /* 0x0000334012067816 */ /* 0x000fe40000000001 */
[----:B------:R-:W-:Y:S02]  /*18a20*/  IADD3 R0, PT, PT, R8, UR4, R0 ;  /* 0x0000000408007c10 */ /* 0x000fe4000fffe000 */
[----:B------:R-:W-:Y:S02]  /*18a30*/  PRMT R7, R21, 0x3340, R19 ;  /* 0x0000334015077816 */ /* 0x000fe40000000013 */
[----:B------:R-:W-:-:S02]  /*18a40*/  PRMT R2, R2, 0x3340, R1 ;  /* 0x0000334002027816 */ /* 0x000fc40000000001 */
[----:B------:R-:W-:Y:S01]  /*18a50*/  PRMT R4, R4, 0x3340, R20 ;  /* 0x0000334004047816 */ /* 0x000fe20000000014 */
[----:B------:R-:W-:Y:S01]  /*18a60*/  STL [R1+0xb6c], R20 ;  /* 0x000b6c1401007387 */ /* 0x000fe20000100800 */
[----:B------:R-:W-:Y:S02]  /*18a70*/  PRMT R5, R5, 0x3340, R13 ;  /* 0x0000334005057816 */ /* 0x000fe4000000000d */
[----:B------:R-:W-:Y:S01]  /*18a80*/  PRMT R6, R7, 0x5410, R6 ;  /* 0x0000541007067816 */ /* 0x000fe20000000006 */
[----:B------:R0:W-:Y:S01]  /*18a90*/  STL [R1+0xb70], R0 ;  /* 0x000b700001007387 */ /* 0x0001e20000100800 */
[----:B----4-:R-:W-:-:S03]  /*18aa0*/  LOP3.LUT R8, R27, 0xffff, RZ, 0xc0, !PT ;  /* 0x0000ffff1b087812 */ /* 0x010fc600078ec0ff */
[----:B------:R-:W-:Y:S01]  /*18ab0*/  STL [R1+0x1b0], R6 ;  /* 0x0001b00601007387 */ /* 0x000fe20000100800 */
[----:B0-----:R-:W-:Y:S02]  /*18ac0*/  PRMT R0, R4, 0x5410, R2 ;  /* 0x0000541004007816 */ /* 0x001fe40000000002 */
[----:B------:R-:W-:-:S03]  /*18ad0*/  PRMT R2, R5, 0x5410, R3 ;  /* 0x0000541005027816 */ /* 0x000fc60000000003 */
[----:B------:R0:W-:Y:S01]  /*18ae0*/  STL [R1+0x268], R0 ;  /* 0x0002680001007387 */ /* 0x0001e20000100800 */
[----:B------:R-:W-:-:S03]  /*18af0*/  LOP3.LUT R7, R26, 0xffff, RZ, 0xc0, !PT ;  /* 0x0000ffff1a077812 */ /* 0x000fc600078ec0ff */
[----:B------:R1:W-:Y:S01]  /*18b00*/  STL [R1+0x264], R2 ;  /* 0x0002640201007387 */ /* 0x0003e20000100800 */
[----:B0-----:R-:W-:-:S03]  /*18b10*/  LOP3.LUT R0, R28, 0xffff, RZ, 0xc0, !PT ;  /* 0x0000ffff1c007812 */ /* 0x001fc600078ec0ff */
[----:B------:R-:W-:Y:S04]  /*18b20*/  STL [R1+0x68], R8 ;  /* 0x0000680801007387 */ /* 0x000fe80000100800 */
[----:B------:R-:W2:Y:S04]  /*18b30*/  LDL.LU R21, [R1+0x454] ;  /* 0x0004540001157983 */ /* 0x000ea80000300800 */
[----:B------:R-:W-:Y:S04]  /*18b40*/  STL [R1+0xe0], R0 ;  /* 0x0000e00001007387 */ /* 0x000fe80000100800 */
[----:B------:R0:W-:Y:S01]  /*18b50*/  STL [R1+0x64], R7 ;  /* 0x0000640701007387 */ /* 0x0001e20000100800 */
[----:B------:R-:W-:-:S03]  /*18b60*/  LOP3.LUT R13, R25, 0xffff, RZ, 0xc0, !PT ;  /* 0x0000ffff190d7812 */ /* 0x000fc600078ec0ff */
[----:B------:R-:W4:Y:S04]  /*18b70*/  LDL.LU R18, [R1+0x450] ;  /* 0x0004500001127983 */ /* 0x000f280000300800 */
[----:B------:R-:W4:Y:S01]  /*18b80*/  LDL.LU R29, [R1+0x17c] ;  /* 0x00017c00011d7983 */ /* 0x000f220000300800 */
[----:B------:R-:W-:-:S03]  /*18b90*/  LOP3.LUT R12, R12, 0xffff, RZ, 0xc0, !PT ;  /* 0x0000ffff0c0c7812 */ /* 0x000fc600078ec0ff */
[----:B------:R-:W4:Y:S01]  /*18ba0*/  LDL.LU R27, [R1+0x178] ;  /* 0x00017800011b7983 */ /* 0x000f220000300800 */
[----:B------:R-:W-:-:S03]  /*18bb0*/  LOP3.LUT R15, R15, 0xffff, RZ, 0xc0, !PT ;  /* 0x0000ffff0f0f7812 */ /* 0x000fc600078ec0ff */
[----:B------:R-:W4:Y:S04]  /*18bc0*/  LDL.LU R28, [R1+0xdc] ;  /* 0x0000dc00011c7983 */ /* 0x000f280000300800 */
[----:B------:R-:W4:Y:S01]  /*18bd0*/  LDL.LU R25, [R1+0xd8] ;  /* 0x0000d80001197983 */ /* 0x000f220000300800 */
[----:B------:R-:W-:Y:S02]  /*18be0*/  LOP3.LUT R16, R16, 0xffff, RZ, 0xc0, !PT ;  /* 0x0000ffff10107812 */ /* 0x000fe400078ec0ff */
[----:B-1----:R-:W-:Y:S02]  /*18bf0*/  PRMT R2, R15, 0x3340, R1 ;  /* 0x000033400f027816 */ /* 0x002fe40000000001 */
[----:B------:R-:W-:Y:S02]  /*18c00*/  PRMT R6, R13, 0x3340, R12 ;  /* 0x000033400d067816 */ /* 0x000fe4000000000c */
[----:B------:R-:W-:-:S02]  /*18c10*/  LOP3.LUT R14, R14, 0xffff, RZ, 0xc0, !PT ;  /* 0x0000ffff0e0e7812 */ /* 0x000fc400078ec0ff */
[----:B------:R-:W-:Y:S02]  /*18c20*/  LOP3.LUT R5, R9, 0xffff, RZ, 0xc0, !PT ;  /* 0x0000ffff09057812 */ /* 0x000fe400078ec0ff */
[----:B0-----:R-:W-:Y:S02]  /*18c30*/  PRMT R7, R7, 0x3340, R16 ;  /* 0x0000334007077816 */ /* 0x001fe40000000010 */
[----:B------:R-:W-:Y:S02]  /*18c40*/  PRMT R3, R14, 0x3340, R1 ;  /* 0x000033400e037816 */ /* 0x000fe40000000001 */
[----:B---3--:R-:W-:-:S05]  /*18c50*/  LOP3.LUT R19, R24, 0xffff, RZ, 0xc0, !PT ;  /* 0x0000ffff18137812 */ /* 0x008fca00078ec0ff */
[----:B------:R-:W-:Y:S04]  /*18c60*/  STL [R1+0xc0], R19 ;  /* 0x0000c01301007387 */ /* 0x000fe80000100800 */
[----:B------:R-:W3:Y:S04]  /*18c70*/  LDL.LU R26, [R1+0x78] ;  /* 0x00007800011a7983 */ /* 0x000ee80000300800 */
[----:B------:R-:W3:Y:S01]  /*18c80*/  LDL.LU R24, [R1+0x74] ;  /* 0x0000740001187983 */ /* 0x000ee20000300800 */
[----:B------:R-:W-:Y:S02]  /*18c90*/  PRMT R9, R0, 0x3340, R19 ;  /* 0x0000334000097816 */ /* 0x000fe40000000013 */
[----:B------:R-:W-:Y:S01]  /*18ca0*/  PRMT R0, R6, 0x5410, R2 ;  /* 0x0000541006007816 */ /* 0x000fe20000000002 */
[----:B------:R-:W-:Y:S01]  /*18cb0*/  STL [R1+0xb7c], R15 ;  /* 0x000b7c0f01007387 */ /* 0x000fe20000100800 */
[----:B------:R-:W-:-:S02]  /*18cc0*/  PRMT R2, R7, 0x5410, R3 ;  /* 0x0000541007027816 */ /* 0x000fc40000000003 */
[----:B------:R-:W-:-:S05]  /*18cd0*/  LOP3.LUT R4, R22, 0xffff, RZ, 0xc0, !PT ;  /* 0x0000ffff16047812 */ /* 0x000fca00078ec0ff */
[----:B------:R0:W-:Y:S04]  /*18ce0*/  STL [R1+0x80], R4 ;  /* 0x0000800401007387 */ /* 0x0001e80000100800 */
[----:B------:R1:W-:Y:S04]  /*18cf0*/  STL [R1+0x88], R5 ;  /* 0x0000880501007387 */ /* 0x0003e80000100800 */
[----:B------:R-:W3:Y:S04]  /*18d00*/  LDL.LU R6, [R1+0x1c] ;  /* 0x00001c0001067983 */ /* 0x000ee80000300800 */
[----:B------:R1:W-:Y:S04]  /*18d10*/  STL [R1+0x220], R0 ;  /* 0x0002200001007387 */ /* 0x0003e80000100800 */
[----:B------:R-:W3:Y:S01]  /*18d20*/  LDL.LU R7, [R1+0x18] ;  /* 0x0000180001077983 */ /* 0x000ee20000300800 */
[----:B------:R-:W-:-:S02]  /*18d30*/  LOP3.LUT R17, R17, 0xffff, RZ, 0xc0, !PT ;  /* 0x0000ffff11117812 */ /* 0x000fc400078ec0ff */
[----:B0-----:R-:W-:Y:S02]  /*18d40*/  PRMT R4, R4, 0x3340, R1 ;  /* 0x0000334004047816 */ /* 0x001fe40000000001 */
[----:B------:R-:W-:Y:S02]  /*18d50*/  PRMT R8, R8, 0x3340, R17 ;  /* 0x0000334008087816 */ /* 0x000fe40000000011 */
[----:B-1----:R-:W-:Y:S01]  /*18d60*/  PRMT R5, R5, 0x3340, R1 ;  /* 0x0000334005057816 */ /* 0x002fe20000000001 */
[----:B------:R0:W-:Y:S01]  /*18d70*/  STL [R1+0x21c], R2 ;  /* 0x00021c0201007387 */ /* 0x0001e20000100800 */
[----:B------:R-:W-:-:S05]  /*18d80*/  PRMT R0, R8, 0x5410, R4 ;  /* 0x0000541008007816 */ /* 0x000fca0000000004 */
[----:B------:R4:W-:Y:S01]  /*18d90*/  STL [R1+0x258], R0 ;  /* 0x0002580001007387 */ /* 0x0009e20000100800 */
[----:B0-----:R-:W-:-:S05]  /*18da0*/  PRMT R2, R9, 0x5410, R5 ;  /* 0x0000541009027816 */ /* 0x001fca0000000005 */
[----:B------:R0:W-:Y:S04]  /*18db0*/  STL [R1+0x254], R2 ;  /* 0x0002540201007387 */ /* 0x0001e80000100800 */
[----:B------:R-:W3:Y:S01]  /*18dc0*/  LDL.LU R19, [R1+0x45c] ;  /* 0x00045c0001137983 */ /* 0x000ee20000300800 */
[----:B--2---:R-:W-:-:S05]  /*18dd0*/  LOP3.LUT R20, R21, 0xffff, RZ, 0xc0, !PT ;  /* 0x0000ffff15147812 */ /* 0x004fca00078ec0ff */
[----:B------:R-:W-:Y:S04]  /*18de0*/  STL [R1+0xc4], R20 ;  /* 0x0000c41401007387 */ /* 0x000fe80000100800 */
[----:B------:R-:W2:Y:S01]  /*18df0*/  LDL.LU R21, [R1+0x458] ;  /* 0x0004580001157983 */ /* 0x000ea20000300800 */
[----:B----4-:R-:W-:-:S05]  /*18e00*/  LOP3.LUT R0, R18, 0xffff, RZ, 0xc0, !PT ;  /* 0x0000ffff12007812 */ /* 0x010fca00078ec0ff */
[----:B------:R-:W-:Y:S01]  /*18e10*/  STL [R1+0x110], R0 ;  /* 0x0001100001007387 */ /* 0x000fe20000100800 */
[----:B------:R-:W-:-:S03]  /*18e20*/  LOP3.LUT R9, R27, 0xffff, RZ, 0xc0, !PT ;  /* 0x0000ffff1b097812 */ /* 0x000fc600078ec0ff */
[----:B------:R-:W4:Y:S01]  /*18e30*/  LDL.LU R18, [R1+0x184] ;  /* 0x0001840001127983 */ /* 0x000f220000300800 */
[----:B------:R-:W-:-:S03]  /*18e40*/  LOP3.LUT R22, R28, 0xffff, RZ, 0xc0, !PT ;  /* 0x0000ffff1c167812 */ /* 0x000fc600078ec0ff */
[----:B------:R-:W-:Y:S01]  /*18e50*/  STL [R1+0x8c], R9 ;  /* 0x00008c0901007387 */ /* 0x000fe20000100800 */
[----:B------:R-:W-:-:S03]  /*18e60*/  LOP3.LUT R15, R25, 0xffff, RZ, 0xc0, !PT ;  /* 0x0000ffff190f7812 */ /* 0x000fc600078ec0ff */
[----:B------:R-:W-:Y:S01]  /*18e70*/  STL [R1+0xbc], R22 ;  /* 0x0000bc1601007387 */ /* 0x000fe20000100800 */
[----:B0-----:R-:W-:-:S03]  /*18e80*/  LOP3.LUT R2, R29, 0xffff, RZ, 0xc0, !PT ;  /* 0x0000ffff1d027812 */ /* 0x001fc600078ec0ff */
[----:B------:R-:W2:Y:S01]  /*18e90*/  LDL.LU R29, [R1+0x180] ;  /* 0x00018000011d7983 */ /* 0x000ea20000300800 */
[----:B------:R-:W-:-:S03]  /*18ea0*/  LOP3.LUT R4, R11, 0xffff, RZ, 0xc0, !PT ;  /* 0x0000ffff0b047812 */ /* 0x000fc600078ec0ff */
[----:B------:R-:W-:Y:S01]  /*18eb0*/  STL [R1+0x104], R15 ;  /* 0x0001040f01007387 */ /* 0x000fe20000100800 */
[----:B------:R-:W-:Y:S02]  /*18ec0*/  LOP3.LUT R5, R10, 0xffff, RZ, 0xc0, !PT ;  /* 0x0000ffff0a057812 */ /* 0x000fe400078ec0ff */
[----:B------:R-:W-:Y:S02]  /*18ed0*/  PRMT R11, R0, 0x3340, R15 ;  /* 0x00003340000b7816 */ /* 0x000fe4000000000f */
[----:B------:R-:W-:Y:S02]  /*18ee0*/  PRMT R10, R20, 0x3340, R22 ;  /* 0x00003340140a7816 */ /* 0x000fe40000000016 */
[----:B---3--:R-:W-:Y:S02]  /*18ef0*/  LOP3.LUT R24, R24, 0xffff, RZ, 0xc0, !PT ;  /* 0x0000ffff18187812 */ /* 0x008fe400078ec0ff */
[----:B------:R-:W-:-:S03]  /*18f00*/  LOP3.LUT R3, R26, 0xffff, RZ, 0xc0, !PT ;  /* 0x0000ffff1a037812 */ /* 0x000fc600078ec0ff */
[----:B------:R-:W-:Y:S04]  /*18f10*/  STL [R1+0x78], R24 ;  /* 0x0000781801007387 */ /* 0x000fe80000100800 */
[----:B------:R-:W3:Y:S04]  /*18f20*/  LDL.LU R26, [R1+0xf4] ;  /* 0x0000f400011a7983 */ /* 0x000ee80000300800 */
[----:B------:R-:W3:Y:S01]  /*18f30*/  LDL.LU R27, [R1+0xf0] ;  /* 0x0000f000011b7983 */ /* 0x000ee20000300800 */
[----:B------:R-:W-:-:S03]  /*18f40*/  PRMT R8, R2, 0x3340, R3 ;  /* 0x0000334002087816 */ /* 0x000fc60000000003 */
[----:B------:R-:W3:Y:S04]  /*18f50*/  LDL.LU R28, [R1+0x90] ;  /* 0x00009000011c7983 */ /* 0x000ee80000300800 */
[----:B------:R-:W3:Y:S04]  /*18f60*/  LDL.LU R25, [R1+0x7c] ;  /* 0x00007c0001197983 */ /* 0x000ee80000300800 */
[----:B------:R0:W-:Y:S01]  /*18f70*/  STL [R1+0x14], R4 ;  /* 0x0000140401007387 */ /* 0x0001e20000100800 */
[----:B------:R-:W-:-:S03]  /*18f80*/  LOP3.LUT R6, R6, 0xffff, RZ, 0xc0, !PT ;  /* 0x0000ffff06067812 */ /* 0x000fc600078ec0ff */
[----:B------:R-:W-:Y:S01]  /*18f90*/  STL [R1+0x74], R5 ;  /* 0x0000740501007387 */ /* 0x000fe20000100800 */
[----:B------:R-:W-:Y:S02]  /*18fa0*/  LOP3.LUT R7, R7, 0xffff, RZ, 0xc0, !PT ;  /* 0x0000ffff07077812 */ /* 0x000fe400078ec0ff */
[--C-:B0-----:R-:W-:Y:S01]  /*18fb0*/  PRMT R4, R4, 0x3340, R1.reuse ;  /* 0x0000334004047816 */ /* 0x101fe20000000001 */
[----:B------:R0:W-:Y:S01]  /*18fc0*/  STL [R1+0xcc], R6 ;  /* 0x0000cc0601007387 */ /* 0x0001e20000100800 */
[----:B------:R-:W-:Y:S02]  /*18fd0*/  PRMT R9, R9, 0x3340, R24 ;  /* 0x0000334009097816 */ /* 0x000fe40000000018 */
[----:B------:R-:W-:Y:S01]  /*18fe0*/  PRMT R0, R8, 0x5410, R4 ;  /* 0x0000541008007816 */ /* 0x000fe20000000004 */
[----:B------:R-:W-:Y:S04]  /*18ff0*/  STL [R1+0xd8], R7 ;  /* 0x0000d80701007387 */ /* 0x000fe80000100800 */
[----:B------:R-:W3:Y:S01]  /*19000*/  LDL.LU R24, [R1+0xb80] ;  /* 0x000b800001187983 */ /* 0x000ee20000300800 */
[----:B0-----:R-:W-:-:S03]  /*19010*/  PRMT R6, R6, 0x3340, R1 ;  /* 0x0000334006067816 */ /* 0x001fc60000000001 */
[----:B------:R-:W3:Y:S04]  /*19020*/  LDL.LU R4, [R1+0x24] ;  /* 0x0000240001047983 */ /* 0x000ee80000300800 */
[----:B------:R0:W-:Y:S02]  /*19030*/  STL [R1+0x210], R0 ;  /* 0x0002100001007387 */ /* 0x0001e40000100800 */
[----:B0-----:R-:W-:Y:S02]  /*19040*/  PRMT R0, R10, 0x5410, R6 ;  /* 0x000054100a007816 */ /* 0x001fe40000000006 */
[----:B------:R-:W3:Y:S01]  /*19050*/  LDL.LU R6, [R1+0x28] ;  /* 0x0000280001067983 */ /* 0x000ee20000300800 */
[--C-:B------:R-:W-:Y:S02]  /*19060*/  PRMT R5, R5, 0x3340, R1.reuse ;  /* 0x0000334005057816 */ /* 0x100fe40000000001 */
[----:B------:R-:W-:-:S02]  /*19070*/  PRMT R7, R7, 0x3340, R1 ;  /* 0x0000334007077816 */ /* 0x000fc40000000001 */
[----:B------:R-:W-:Y:S02]  /*19080*/  PRMT R5, R9, 0x5410, R5 ;  /* 0x0000541009057816 */ /* 0x000fe40000000005 */
[----:B------:R-:W-:-:S03]  /*19090*/  LOP3.LUT R10, R19, 0xffff, RZ, 0xc0, !PT ;  /* 0x0000ffff130a7812 */ /* 0x000fc600078ec0ff */
[----:B------:R0:W-:Y:S04]  /*190a0*/  STL [R1+0x200], R5 ;  /* 0x0002000501007387 */ /* 0x0001e80000100800 */
[----:B------:R2:W-:Y:S01]  /*190b0*/  STL [R1+0x250], R0 ;  /* 0x0002500001007387 */ /* 0x0005e20000100800 */
[----:B0-----:R-:W-:Y:S02]  /*190c0*/  PRMT R5, R11, 0x5410, R7 ;  /* 0x000054100b057816 */ /* 0x001fe40000000007 */
[----:B----4-:R-:W-:Y:S02]  /*190d0*/  LOP3.LUT R8, R18, 0xffff, RZ, 0xc0, !PT ;  /* 0x0000ffff12087812 */ /* 0x010fe400078ec0ff */
[----:B--2---:R-:W-:Y:S01]  /*190e0*/  LOP3.LUT R0, R21, 0xffff, RZ, 0xc0, !PT ;  /* 0x0000ffff15007812 */ /* 0x004fe200078ec0ff */
[----:B------:R0:W-:Y:S04]  /*190f0*/  STL [R1+0x248], R5 ;  /* 0x0002480501007387 */ /* 0x0001e80000100800 */
[----:B------:R-:W2:Y:S01]  /*19100*/  LDL.LU R20, [R1+0x464] ;  /* 0x0004640001147983 */ /* 0x000ea20000300800 */
[----:B------:R-:W-:-:S03]  /*19110*/  LOP3.LUT R9, R29, 0xffff, RZ, 0xc0, !PT ;  /* 0x0000ffff1d097812 */ /* 0x000fc600078ec0ff */
[----:B------:R-:W-:Y:S04]  /*19120*/  STL [R1+0x100], R10 ;  /* 0x0001000a01007387 */ /* 0x000fe80000100800 */
[----:B------:R-:W4:Y:S04]  /*19130*/  LDL.LU R22, [R1+0x460] ;  /* 0x0004600001167983 */ /* 0x000f280000300800 */
[----:B------:R1:W-:Y:S04]  /*19140*/  STL [R1+0x1c], R8 ;  /* 0x00001c0801007387 */ /* 0x0003e80000100800 */
[----:B------:R-:W-:Y:S04]  /*19150*/  STL [R1+0x134], R0 ;  /* 0x0001340001007387 */ /* 0x000fe80000100800 */
[----:B------:R-:W4:Y:S04]  /*19160*/  LDL.LU R19, [R1+0x18c] ;  /* 0x00018c0001137983 */ /* 0x000f280000300800 */
[----:B------:R1:W-:Y:S01]  /*19170*/  STL [R1+0xdc], R9 ;  /* 0x0000dc0901007387 */ /* 0x0003e20000100800 */
[----:B0-----:R-:W-:-:S02]  /*19180*/  LOP3.LUT R5, R23, 0xffff, RZ, 0xc0, !PT ;  /* 0x0000ffff17057812 */ /* 0x001fc400078ec0ff */
[----:B---3--:R-:W-:Y:S02]  /*19190*/  LOP3.LUT R26, R26, 0xffff, RZ, 0xc0, !PT ;  /* 0x0000ffff1a1a7812 */ /* 0x008fe400078ec0ff */
[----:B------:R-:W-:Y:S02]  /*191a0*/  LOP3.LUT R11, R27, 0xffff, RZ, 0xc0, !PT ;  /* 0x0000ffff1b0b7812 */ /* 0x000fe400078ec0ff */
[----:B------:R-:W-:Y:S01]  /*191b0*/  LOP3.LUT R15, R28, 0xffff, RZ, 0xc0, !PT ;  /* 0x0000ffff1c0f7812 */ /* 0x000fe200078ec0ff */
[----:B------:R-:W-:Y:S01]  /*191c0*/  STL [R1+0xe4], R26 ;  /* 0x0000e41a01007387 */ /* 0x000fe20000100800 */
[----:B------:R-:W-:-:S03]  /*191d0*/  LOP3.LUT R25, R25, 0xffff, RZ, 0xc0, !PT ;  /* 0x0000ffff19197812 */ /* 0x000fc600078ec0ff */
[----:B------:R-:W-:Y:S04]  /*191e0*/  STL [R1+0x18], R15 ;  /* 0x0000180f01007387 */ /* 0x000fe80000100800 */
[----:B------:R-:W3:Y:S04]  /*191f0*/  LDL.LU R21, [R1+0x188] ;  /* 0x0001880001157983 */ /* 0x000ee80000300800 */
[----:B------:R-:W-:Y:S04]  /*19200*/  STL [R1+0x124], R11 ;  /* 0x0001240b01007387 */ /* 0x000fe80000100800 */
[----:B------:R-:W-:Y:S04]  /*19210*/  STL [R1+0xc8], R25 ;  /* 0x0000c81901007387 */ /* 0x000fe80000100800 */
[----:B------:R-:W3:Y:S01]  /*19220*/  LDL.LU R27, [R1+0xfc] ;  /* 0x0000fc00011b7983 */ /* 0x000ee20000300800 */
[----:B-1----:R-:W-:-:S03]  /*19230*/  PRMT R8, R8, 0x3340, R15 ;  /* 0x0000334008087816 */ /* 0x002fc6000000000f */
[----:B------:R-:W3:Y:S01]  /*19240*/  LDL.LU R28, [R1+0xf8] ;  /* 0x0000f800011c7983 */ /* 0x000ee20000300800 */
[----:B------:R-:W-:-:S03]  /*19250*/  LOP3.LUT R24, R24, 0xffff, RZ, 0xc0, !PT ;  /* 0x0000ffff18187812 */ /* 0x000fc600078ec0ff */
[----:B------:R-:W3:Y:S01]  /*19260*/  LDL.LU R18, [R1+0x98] ;  /* 0x0000980001127983 */ /* 0x000ee20000300800 */
[----:B------:R-:W-:-:S03]  /*19270*/  LOP3.LUT R7, R4, 0xffff, RZ, 0xc0, !PT ;  /* 0x0000ffff04077812 */ /* 0x000fc600078ec0ff */
[----:B------:R-:W3:Y:S01]  /*19280*/  LDL.LU R29, [R1+0x94] ;  /* 0x00009400011d7983 */ /* 0x000ee20000300800 */
[----:B------:R-:W-:Y:S02]  /*19290*/  PRMT R4, R24, 0x3340, R1 ;  /* 0x0000334018047816 */ /* 0x000fe40000000001 */
[----:B------:R-:W-:Y:S01]  /*192a0*/  PRMT R9, R9, 0x3340, R25 ;  /* 0x0000334009097816 */ /* 0x000fe20000000019 */
[----:B------:R0:W-:Y:S01]  /*192b0*/  STL [R1+0x7c], R5 ;  /* 0x00007c0501007387 */ /* 0x0001e20000100800 */
[----:B------:R-:W-:Y:S02]  /*192c0*/  PRMT R10, R10, 0x3340, R26 ;  /* 0x000033400a0a7816 */ /* 0x000fe4000000001a */
[----:B------:R-:W-:Y:S02]  /*192d0*/  PRMT R8, R8, 0x5410, R4 ;  /* 0x0000541008087816 */ /* 0x000fe40000000004 */
[----:B------:R-:W-:Y:S02]  /*192e0*/  LOP3.LUT R6, R6, 0xffff, RZ, 0xc0, !PT ;  /* 0x0000ffff06067812 */ /* 0x000fe400078ec0ff */
[----:B0-----:R-:W-:-:S03]  /*192f0*/  PRMT R5, R5, 0x3340, R1 ;  /* 0x0000334005057816 */ /* 0x001fc60000000001 */
[----:B------:R0:W-:Y:S01]  /*19300*/  STL [R1+0xf4], R6 ;  /* 0x0000f40601007387 */ /* 0x0001e20000100800 */
[----:B------:R-:W-:-:S03]  /*19310*/  PRMT R11, R0, 0x3340, R11 ;  /* 0x00003340000b7816 */ /* 0x000fc6000000000b */
[----:B------:R1:W-:Y:S01]  /*19320*/  STL [R1+0x10c], R7 ;  /* 0x00010c0701007387 */ /* 0x0003e20000100800 */
[----:B------:R-:W-:-:S03]  /*19330*/  PRMT R0, R9, 0x5410, R5 ;  /* 0x0000541009007816 */ /* 0x000fc60000000005 */
[----:B------:R-:W3:Y:S01]  /*19340*/  LDL.LU R15, [R1+0xb7c] ;  /* 0x000b7c00010f7983 */ /* 0x000ee20000300800 */
[----:B0-----:R-:W-:-:S03]  /*19350*/  PRMT R6, R6, 0x3340, R1 ;  /* 0x0000334006067816 */ /* 0x001fc60000000001 */
[----:B------:R-:W3:Y:S01]  /*19360*/  LDL.LU R25, [R1+0xb78] ;  /* 0x000b780001197983 */ /* 0x000ee20000300800 */
[----:B-1----:R-:W-:-:S03]  /*19370*/  PRMT R7, R7, 0x3340, R1 ;  /* 0x0000334007077816 */ /* 0x002fc60000000001 */
[----:B------:R-:W3:Y:S01]  /*19380*/  LDL.LU R26, [R1+0xb74] ;  /* 0x000b7400011a7983 */ /* 0x000ee20000300800 */
[----:B------:R-:W-:-:S03]  /*19390*/  PRMT R4, R10, 0x5410, R6 ;  /* 0x000054100a047816 */ /* 0x000fc60000000006 */
[----:B------:R-:W-:Y:S04]  /*193a0*/  STL [R1+0x1f8], R8 ;  /* 0x0001f80801007387 */ /* 0x000fe80000100800 */
[----:B------:R-:W3:Y:S04]  /*193b0*/  LDL.LU R6, [R1+0x40] ;  /* 0x0000400001067983 */ /* 0x000ee80000300800 */
[----:B------:R0:W-:Y:S04]  /*193c0*/  STL [R1+0x1e8], R0 ;  /* 0x0001e80001007387 */ /* 0x0001e80000100800 */
[----:B------:R-:W-:Y:S01]  /*193d0*/  STL [R1+0x240], R4 ;  /* 0x0002400401007387 */ /* 0x000fe20000100800 */
[----:B0-----:R-:W-:-:S03]  /*193e0*/  PRMT R0, R11, 0x5410, R7 ;  /* 0x000054100b007816 */ /* 0x001fc60000000007 */
[----:B------:R-:W3:Y:S01]  /*193f0*/  LDL.LU R7, [R1+0x2c] ;  /* 0x00002c0001077983 */ /* 0x000ee20000300800 */
[----:B--2---:R-:W-:Y:S02]  /*19400*/  LOP3.LUT R10, R20, 0xffff, RZ, 0xc0, !PT ;  /* 0x0000ffff140a7812 */ /* 0x004fe400078ec0ff */
[----:B----4-:R-:W-:Y:S01]  /*19410*/  LOP3.LUT R11, R22, 0xffff, RZ, 0xc0, !PT ;  /* 0x0000ffff160b7812 */ /* 0x010fe200078ec0ff */
[----:B------:R0:W-:Y:S01]  /*19420*/  STL [R1+0x238], R0 ;  /* 0x0002380001007387 */ /* 0x0001e20000100800 */
[----:B------:R-:W-:-:S03]  /*19430*/  LOP3.LUT R8, R19, 0xffff, RZ, 0xc0, !PT ;  /* 0x0000ffff13087812 */ /* 0x000fc600078ec0ff */
[----:B------:R-:W2:Y:S04]  /*19440*/  LDL.LU R23, [R1+0x3d4] ;  /* 0x0003d40001177983 */ /* 0x000ea80000300800 */
[----:B------:R-:W-:Y:S04]  /*19450*/  STL [R1+0x120], R10 ;  /* 0x0001200a01007387 */ /* 0x000fe80000100800 */
[----:B------:R-:W4:Y:S04]  /*19460*/  LDL.LU R22, [R1+0x3d0] ;  /* 0x0003d00001167983 */ /* 0x000f280000300800 */
[----:B------:R1:W-:Y:S04]  /*19470*/  STL [R1+0x28], R8 ;  /* 0x0000280801007387 */ /* 0x0003e80000100800 */
[----:B------:R-:W-:Y:S01]  /*19480*/  STL [R1+0x16c], R11 ;  /* 0x00016c0b01007387 */ /* 0x000fe20000100800 */
[----:B---3--:R-:W-:-:S03]  /*19490*/  LOP3.LUT R9, R21, 0xffff, RZ, 0xc0, !PT ;  /* 0x0000ffff15097812 */ /* 0x008fc600078ec0ff */
[----:B------:R-:W3:Y:S04]  /*194a0*/  LDL.LU R21, [R1+0x164] ;  /* 0x0001640001157983 */ /* 0x000ee80000300800 */
[----:B------:R0:W-:Y:S01]  /*194b0*/  STL [R1+0x108], R9 ;  /* 0x0001080901007387 */ /* 0x0001e20000100800 */
[----:B------:R-:W-:Y:S02]  /*194c0*/  LOP3.LUT R27, R27, 0xffff, RZ, 0xc0, !PT ;  /* 0x0000ffff1b1b7812 */ /* 0x000fe400078ec0ff */
[----:B------:R-:W-:-:S03]  /*194d0*/  LOP3.LUT R28, R28, 0xffff, RZ, 0xc0, !PT ;  /* 0x0000ffff1c1c7812 */ /* 0x000fc600078ec0ff */
[----:B------:R-:W-:Y:S01]  /*194e0*/  STL [R1+0xfc], R27 ;  /* 0x0000fc1b01007387 */ /* 0x000fe20000100800 */
[----:B0-----:R-:W-:Y:S02]  /*194f0*/  LOP3.LUT R0, R18, 0xffff, RZ, 0xc0, !PT ;  /* 0x0000ffff12007812 */ /* 0x001fe400078ec0ff */
[----:B------:R-:W-:Y:S02]  /*19500*/  LOP3.LUT R20, R29, 0xffff, RZ, 0xc0, !PT ;  /* 0x0000ffff1d147812 */ /* 0x000fe400078ec0ff */
[----:B------:R-:W3:Y:S04]  /*19510*/  LDL.LU R29, [R1+0x160] ;  /* 0x00016000011d7983 */ /* 0x000ee80000300800 */
[----:B------:R-:W-:Y:S04]  /*19520*/  STL [R1+0x24], R0 ;  /* 0x0000240001007387 */ /* 0x000fe80000100800 */
[----:B------:R-:W-:Y:S04]  /*19530*/  STL [R1+0x148], R28 ;  /* 0x0001481c01007387 */ /* 0x000fe80000100800 */
[----:B------:R-:W-:Y:S04]  /*19540*/  STL [R1+0xf0], R20 ;  /* 0x0000f01401007387 */ /* 0x000fe80000100800 */
[----:B------:R-:W3:Y:S04]  /*19550*/  LDL.LU R19, [R1+0xb0] ;  /* 0x0000b00001137983 */ /* 0x000ee80000300800 */
[----:B------:R-:W3:Y:S01]  /*19560*/  LDL.LU R18, [R1+0x9c] ;  /* 0x00009c0001127983 */ /* 0x000ee20000300800 */
[----:B-1----:R-:W-:-:S02]  /*19570*/  PRMT R8, R8, 0x3340, R0 ;  /* 0x0000334008087816 */ /* 0x002fc40000000000 */
[----:B------:R-:W-:Y:S02]  /*19580*/  LOP3.LUT R5, R25, 0xffff, RZ, 0xc0, !PT ;  /* 0x0000ffff19057812 */ /* 0x000fe400078ec0ff */
[----:B------:R-:W-:Y:S02]  /*19590*/  LOP3.LUT R4, R26, 0xffff, RZ, 0xc0, !PT ;  /* 0x0000ffff1a047812 */ /* 0x000fe400078ec0ff */
[----:B------:R-:W3:Y:S04]  /*195a0*/  LDL.LU R26, [R1+0x430] ;  /* 0x00043000011a7983 */ /* 0x000ee80000300800 */
[----:B------:R-:W3:Y:S01]  /*195b0*/  LDL.LU R25, [R1+0x434] ;  /* 0x0004340001197983 */ /* 0x000ee20000300800 */
[----:B------:R-:W-:-:S03]  /*195c0*/  LOP3.LUT R6, R6, 0xffff, RZ, 0xc0, !PT ;  /* 0x0000ffff06067812 */ /* 0x000fc600078ec0ff */
[----:B------:R0:W-:Y:S01]  /*195d0*/  STL [R1+0xe8], R4 ;  /* 0x0000e80401007387 */ /* 0x0001e20000100800 */
[----:B------:R-:W-:-:S03]  /*195e0*/  PRMT R9, R9, 0x3340, R20 ;  /* 0x0000334009097816 */ /* 0x000fc60000000014 */
[----:B------:R1:W-:Y:S01]  /*195f0*/  STL [R1+0xec], R5 ;  /* 0x0000ec0501007387 */ /* 0x0003e20000100800 */
[----:B------:R-:W-:-:S03]  /*19600*/  PRMT R10, R10, 0x3340, R27 ;  /* 0x000033400a0a7816 */ /* 0x000fc6000000001b */
[----:B------:R1:W-:Y:S01]  /*19610*/  STL [R1+0x128], R6 ;  /* 0x0001280601007387 */ /* 0x0003e20000100800 */
[--C-:B0-----:R-:W-:Y:S02]  /*19620*/  PRMT R4, R4, 0x3340, R1.reuse ;  /* 0x0000334004047816 */ /* 0x101fe40000000001 */
[----:B------:R-:W-:Y:S02]  /*19630*/  LOP3.LUT R7, R7, 0xffff, RZ, 0xc0, !PT ;  /* 0x0000ffff07077812 */ /* 0x000fe400078ec0ff */
[--C-:B-1----:R-:W-:Y:S02]  /*19640*/  PRMT R5, R5, 0x3340, R1.reuse ;  /* 0x0000334005057816 */ /* 0x102fe40000000001 */
[----:B------:R-:W-:Y:S01]  /*19650*/  PRMT R6, R6, 0x3340, R1 ;  /* 0x0000334006067816 */ /* 0x000fe20000000001 */
[----:B------:R0:W-:Y:S01]  /*19660*/  STL [R1+0x130], R7 ;  /* 0x0001300701007387 */ /* 0x0001e20000100800 */
[----:B------:R-:W-:Y:S02]  /*19670*/  PRMT R8, R8, 0x5410, R4 ;  /* 0x0000541008087816 */ /* 0x000fe40000000004 */
[----:B------:R-:W-:Y:S01]  /*19680*/  PRMT R4, R9, 0x5410, R5 ;  /* 0x0000541009047816 */ /* 0x000fe20000000005 */
[----:B------:R-:W3:Y:S01]  /*19690*/  LDL.LU R0, [R1+0xb70] ;  /* 0x000b700001007983 */ /* 0x000ee20000300800 */
[----:B------:R-:W-:-:S02]  /*196a0*/  PRMT R11, R11, 0x3340, R28 ;  /* 0x000033400b0b7816 */ /* 0x000fc4000000001c */
[----:B------:R-:W-:Y:S01]  /*196b0*/  PRMT R5, R10, 0x5410, R6 ;  /* 0x000054100a057816 */ /* 0x000fe20000000006 */
[----:B------:R-:W3:Y:S01]  /*196c0*/  LDL.LU R20, [R1+0xb6c] ;  /* 0x000b6c0001147983 */ /* 0x000ee20000300800 */
[----:B0-----:R-:W-:-:S03]  /*196d0*/  PRMT R7, R7, 0x3340, R1 ;  /* 0x0000334007077816 */ /* 0x001fc60000000001 */
[----:B------:R-:W3:Y:S04]  /*196e0*/  LDL.LU R27, [R1+0xb68] ;  /* 0x000b6800011b7983 */ /* 0x000ee80000300800 */
[----:B------:R-:W3:Y:S04]  /*196f0*/  LDL.LU R28, [R1+0xb64] ;  /* 0x000b6400011c7983 */ /* 0x000ee80000300800 */
        /* <DEDUP_REMOVED lines=9> */
[----:B---3--:R-:W-:Y:S02]  /*19790*/  LOP3.LUT R21, R21, 0xffff, RZ, 0xc0, !PT ;  /* 0x0000ffff15157812 */ /* 0x008fe400078ec0ff */
[----:B------:R-:W-:Y:S02]  /*197a0*/  LOP3.LUT R29, R29, 0xffff, RZ, 0xc0, !PT ;  /* 0x0000ffff1d1d7812 */ /* 0x000fe400078ec0ff */
[----:B------:R-:W-:Y:S02]  /*197b0*/  LOP3.LUT R22, R18, 0xffff, RZ, 0xc0, !PT ;  /* 0x0000ffff12167812 */ /* 0x000fe400078ec0ff */
[----:B------:R-:W-:-:S02]  /*197c0*/  LOP3.LUT R11, R26, 0xffff, RZ, 0xc0, !PT ;  /* 0x0000ffff1a0b7812 */ /* 0x000fc400078ec0ff */
[----:B------:R-:W-:-:S05]  /*197d0*/  LOP3.LUT R10, R25, 0xffff, RZ, 0xc0, !PT ;  /* 0x0000ffff190a7812 */ /* 0x000fca00078ec0ff */
[----:B------:R-:W-:Y:S04]  /*197e0*/  STL [R1+0x144], R10 ;  /* 0x0001440a01007387 */ /* 0x000fe80000100800 */
[----:B------:R1:W-:Y:S01]  /*197f0*/  STL [R1+0x2c], R8 ;  /* 0x00002c0801007387 */ /* 0x0003e20000100800 */
[----:B------:R-:W-:-:S03]  /*19800*/  LOP3.LUT R25, R19, 0xffff, RZ, 0xc0, !PT ;  /* 0x0000ffff13197812 */ /* 0x000fc600078ec0ff */
[----:B------:R-:W-:Y:S04]  /*19810*/  STL [R1+0x174], R11 ;  /* 0x0001740b01007387 */ /* 0x000fe80000100800 */
[----:B------:R2:W-:Y:S04]  /*19820*/  STL [R1+0x12c], R9 ;  /* 0x00012c0901007387 */ /* 0x0005e80000100800 */
[----:B------:R-:W3:Y:S04]  /*19830*/  LDL.LU R23, [R1+0x154] ;  /* 0x0001540001177983 */ /* 0x000ee80000300800 */
[----:B------:R-:W-:Y:S04]  /*19840*/  STL [R1+0x138], R21 ;  /* 0x0001381501007387 */ /* 0x000fe80000100800 */
[----:B------:R-:W4:Y:S04]  /*19850*/  LDL.LU R19, [R1+0xb8] ;  /* 0x0000b80001137983 */ /* 0x000f280000300800 */
[----:B------:R-:W-:Y:S04]  /*19860*/  STL [R1+0x164], R29 ;  /* 0x0001641d01007387 */ /* 0x000fe80000100800 */
[----:B------:R-:W3:Y:S01]  /*19870*/  LDL.LU R18, [R1+0xb4] ;  /* 0x0000b40001127983 */ /* 0x000ee20000300800 */
[----:B0-----:R-:W-:-:S03]  /*19880*/  LOP3.LUT R4, R28, 0xffff, RZ, 0xc0, !PT ;  /* 0x0000ffff1c047812 */ /* 0x001fc600078ec0ff */
[----:B------:R-:W-:Y:S01]  /*19890*/  STL [R1+0x11c], R22 ;  /* 0x00011c1601007387 */ /* 0x000fe20000100800 */
[----:B------:R-:W-:-:S03]  /*198a0*/  LOP3.LUT R5, R27, 0xffff, RZ, 0xc0, !PT ;  /* 0x0000ffff1b057812 */ /* 0x000fc600078ec0ff */
[----:B------:R-:W3:Y:S01]  /*198b0*/  LDL.LU R26, [R1] ;  /* 0x00000000011a7983 */ /* 0x000ee20000300800 */
[----:B------:R-:W-:-:S03]  /*198c0*/  LOP3.LUT R6, R6, 0xffff, RZ, 0xc0, !PT ;  /* 0x0000ffff06067812 */ /* 0x000fc600078ec0ff */
[----:B------:R-:W3:Y:S01]  /*198d0*/  LDL.LU R28, [R1+0x3c0] ;  /* 0x0003c000011c7983 */ /* 0x000ee20000300800 */
[----:B-1----:R-:W-:-:S03]  /*198e0*/  PRMT R8, R8, 0x3340, R25 ;  /* 0x0000334008087816 */ /* 0x002fc60000000019 */
[----:B------:R-:W3:Y:S04]  /*198f0*/  LDL.LU R27, [R1+0x150] ;  /* 0x00015000011b7983 */ /* 0x000ee80000300800 */
[----:B------:R0:W-:Y:S01]  /*19900*/  STL [R1+0xf8], R4 ;  /* 0x0000f80401007387 */ /* 0x0001e20000100800 */
[----:B--2---:R-:W-:Y:S02]  /*19910*/  PRMT R9, R9, 0x3340, R22 ;  /* 0x0000334009097816 */ /* 0x004fe40000000016 */
[----:B------:R-:W-:Y:S01]  /*19920*/  LOP3.LUT R7, R7, 0xffff, RZ, 0xc0, !PT ;  /* 0x0000ffff07077812 */ /* 0x000fe200078ec0ff */
[----:B------:R1:W-:Y:S01]  /*19930*/  STL [R1+0x114], R5 ;  /* 0x0001140501007387 */ /* 0x0003e20000100800 */
[----:B0-----:R-:W-:-:S03]  /*19940*/  PRMT R4, R4, 0x3340, R1 ;  /* 0x0000334004047816 */ /* 0x001fc60000000001 */
[----:B------:R0:W-:Y:S01]  /*19950*/  STL [R1+0x14c], R6 ;  /* 0x00014c0601007387 */ /* 0x0001e20000100800 */
[----:B------:R-:W-:Y:S02]  /*19960*/  PRMT R10, R10, 0x3340, R21 ;  /* 0x000033400a0a7816 */ /* 0x000fe40000000015 */
[----:B------:R-:W-:Y:S01]  /*19970*/  PRMT R4, R8, 0x5410, R4 ;  /* 0x0000541008047816 */ /* 0x000fe20000000004 */
[----:B------:R-:W-:Y:S01]  /*19980*/  STL [R1+0x15c], R7 ;  /* 0x00015c0701007387 */ /* 0x000fe20000100800 */
[----:B------:R-:W-:Y:S02]  /*19990*/  PRMT R11, R11, 0x3340, R29 ;  /* 0x000033400b0b7816 */ /* 0x000fe4000000001d */
[----:B-1----:R-:W-:Y:S01]  /*199a0*/  PRMT R5, R5, 0x3340, R1 ;  /* 0x0000334005057816 */ /* 0x002fe20000000001 */
[----:B------:R-:W2:Y:S04]  /*199b0*/  LDL.LU R22, [R1+0xb60] ;  /* 0x000b600001167983 */ /* 0x000ea80000300800 */
[----:B------:R-:W2:Y:S01]  /*199c0*/  LDL.LU R21, [R1+0xb5c] ;  /* 0x000b5c0001157983 */ /* 0x000ea20000300800 */
[----:B------:R-:W-:-:S03]  /*199d0*/  PRMT R9, R9, 0x5410, R5 ;  /* 0x0000541009097816 */ /* 0x000fc60000000005 */
[----:B------:R-:W2:Y:S04]  /*199e0*/  LDL.LU R29, [R1+0xb58] ;  /* 0x000b5800011d7983 */ /* 0x000ea80000300800 */
[----:B------:R-:W2:Y:S04]  /*199f0*/  LDL.LU R8, [R1+0x438] ;  /* 0x0004380001087983 */ /* 0x000ea80000300800 */
[----:B------:R1:W-:Y:S01]  /*19a00*/  STL [R1+0x1b8], R4 ;  /* 0x0001b80401007387 */ /* 0x0003e20000100800 */
[----:B0-----:R-:W-:-:S03]  /*19a10*/  PRMT R6, R6, 0x3340, R1 ;  /* 0x0000334006067816 */ /* 0x001fc60000000001 */
[----:B-1----:R-:W2:Y:S04]  /*19a20*/  LDL.LU R4, [R1+0x3c4] ;  /* 0x0003c40001047983 */ /* 0x002ea80000300800 */
[----:B------:R-:W2:Y:S01]  /*19a30*/  LDL.LU R5, [R1+0x43c] ;  /* 0x00043c0001057983 */ /* 0x000ea20000300800 */
[----:B------:R-:W-:Y:S02]  /*19a40*/  PRMT R7, R7, 0x3340, R1 ;  /* 0x0000334007077816 */ /* 0x000fe40000000001 */
[----:B------:R-:W-:Y:S01]  /*19a50*/  PRMT R10, R10, 0x5410, R6 ;  /* 0x000054100a0a7816 */ /* 0x000fe20000000006 */
[----:B------:R0:W-:Y:S04]  /*19a60*/  STL [R1+0x188], R9 ;  /* 0x0001880901007387 */ /* 0x0001e80000100800 */
[----:B------:R-:W2:Y:S04]  /*19a70*/  LDL.LU R6, [R1+0x70] ;  /* 0x0000700001067983 */ /* 0x000ea80000300800 */
[----:B------:R-:W-:Y:S01]  /*19a80*/  STL [R1+0x22c], R10 ;  /* 0x00022c0a01007387 */ /* 0x000fe20000100800 */
[----:B0-----:R-:W-:-:S03]  /*19a90*/  PRMT R9, R11, 0x5410, R7 ;  /* 0x000054100b097816 */ /* 0x001fc60000000007 */
[----:B------:R-:W2:Y:S04]  /*19aa0*/  LDL.LU R7, [R1+0x4c] ;  /* 0x00004c0001077983 */ /* 0x000ea80000300800 */
[----:B------:R0:W-:Y:S01]  /*19ab0*/  STL [R1+0x224], R9 ;  /* 0x0002240901007387 */ /* 0x0001e20000100800 */
[----:B----4-:R-:W-:Y:S02]  /*19ac0*/  LOP3.LUT R19, R19, 0xffff, RZ, 0xc0, !PT ;  /* 0x0000ffff13137812 */ /* 0x010fe400078ec0ff */
[----:B---3--:R-:W-:Y:S02]  /*19ad0*/  LOP3.LUT R18, R18, 0xffff, RZ, 0xc0, !PT ;  /* 0x0000ffff12127812 */ /* 0x008fe400078ec0ff */
[----:B0-----:R-:W-:Y:S02]  /*19ae0*/  LOP3.LUT R9, R28, 0xffff, RZ, 0xc0, !PT ;  /* 0x0000ffff1c097812 */ /* 0x001fe400078ec0ff */
[----:B------:R-:W-:-:S02]  /*19af0*/  LOP3.LUT R28, R23, 0xffff, RZ, 0xc0, !PT ;  /* 0x0000ffff171c7812 */ /* 0x000fc400078ec0ff */
[----:B------:R-:W-:Y:S02]  /*19b00*/  LOP3.LUT R27, R27, 0xffff, RZ, 0xc0, !PT ;  /* 0x0000ffff1b1b7812 */ /* 0x000fe400078ec0ff */
[----:B--2---:R-:W-:Y:S02]  /*19b10*/  LOP3.LUT R11, R8, 0xffff, RZ, 0xc0, !PT ;  /* 0x0000ffff080b7812 */ /* 0x004fe400078ec0ff */
[----:B------:R-:W-:Y:S02]  /*19b20*/  LOP3.LUT R8, R4, 0xffff, RZ, 0xc0, !PT ;  /* 0x0000ffff04087812 */ /* 0x000fe400078ec0ff */
[----:B------:R-:W-:-:S05]  /*19b30*/  LOP3.LUT R10, R5, 0xffff, RZ, 0xc0, !PT ;  /* 0x0000ffff050a7812 */ /* 0x000fca00078ec0ff */
[----:B------:R-:W-:Y:S01]  /*19b40*/  STL [R1+0x160], R10 ;  /* 0x0001600a01007387 */ /* 0x000fe20000100800 */
[----:B------:R-:W-:-:S03]  /*19b50*/  LOP3.LUT R4, R26, 0xffff, RZ, 0xc0, !PT ;  /* 0x0000ffff1a047812 */ /* 0x000fc600078ec0ff */
[----:B------:R0:W-:Y:S04]  /*19b60*/  STL [R1+0x118], R8 ;  /* 0x0001180801007387 */ /* 0x0001e80000100800 */
[----:B------:R1:W-:Y:S04]  /*19b70*/  STL [R1+0x180], R11 ;  /* 0x0001800b01007387 */ /* 0x0003e80000100800 */
[----:B------:R2:W-:Y:S01]  /*19b80*/  STL [R1+0x158], R9 ;  /* 0x0001580901007387 */ /* 0x0005e20000100800 */
[----:B------:R-:W-:-:S03]  /*19b90*/  LOP3.LUT R5, R29, 0xffff, RZ, 0xc0, !PT ;  /* 0x0000ffff1d057812 */ /* 0x000fc600078ec0ff */
[----:B------:R-:W3:Y:S01]  /*19ba0*/  LDL.LU R23, [R1+0xd0] ;  /* 0x0000d00001177983 */ /* 0x000ee20000300800 */
[----:B------:R-:W-:-:S03]  /*19bb0*/  LOP3.LUT R6, R6, 0xffff, RZ, 0xc0, !PT ;  /* 0x0000ffff06067812 */ /* 0x000fc600078ec0ff */
[----:B------:R-:W-:Y:S01]  /*19bc0*/  STL [R1+0x154], R28 ;  /* 0x0001541c01007387 */ /* 0x000fe20000100800 */
[----:B------:R-:W-:-:S03]  /*19bd0*/  LOP3.LUT R7, R7, 0xffff, RZ, 0xc0, !PT ;  /* 0x0000ffff07077812 */ /* 0x000fc600078ec0ff */
[----:B------:R-:W-:Y:S01]  /*19be0*/  STL [R1+0x178], R27 ;  /* 0x0001781b01007387 */ /* 0x000fe20000100800 */
[----:B0-----:R-:W-:-:S03]  /*19bf0*/  PRMT R8, R8, 0x3340, R19 ;  /* 0x0000334008087816 */ /* 0x001fc60000000013 */
[----:B------:R-:W-:Y:S04]  /*19c00*/  STL [R1+0x48], R19 ;  /* 0x0000481301007387 */ /* 0x000fe80000100800 */
[----:B------:R-:W4:Y:S04]  /*19c10*/  LDL.LU R26, [R1+0x30] ;  /* 0x00003000011a7983 */ /* 0x000f280000300800 */
[----:B------:R0:W-:Y:S01]  /*19c20*/  STL [R1], R4 ;  /* 0x0000000401007387 */ /* 0x0001e20000100800 */
[----:B-1----:R-:W-:-:S03]  /*19c30*/  PRMT R11, R11, 0x3340, R27 ;  /* 0x000033400b0b7816 */ /* 0x002fc6000000001b */
[----:B------:R-:W-:Y:S01]  /*19c40*/  STL [R1+0x13c], R18 ;  /* 0x00013c1201007387 */ /* 0x000fe20000100800 */
[----:B--2---:R-:W-:-:S03]  /*19c50*/  PRMT R9, R9, 0x3340, R18 ;  /* 0x0000334009097816 */ /* 0x004fc60000000012 */
[----:B------:R1:W-:Y:S01]  /*19c60*/  STL [R1+0xb4], R5 ;  /* 0x0000b40501007387 */ /* 0x0003e20000100800 */
[----:B0-----:R-:W-:-:S03]  /*19c70*/  PRMT R4, R4, 0x3340, R1 ;  /* 0x0000334004047816 */ /* 0x001fc60000000001 */
[----:B------:R0:W-:Y:S01]  /*19c80*/  STL [R1+0x150], R6 ;  /* 0x0001500601007387 */ /* 0x0001e20000100800 */
[----:B------:R-:W-:-:S03]  /*19c90*/  PRMT R27, R8, 0x5410, R4 ;  /* 0x00005410081b7816 */ /* 0x000fc60000000004 */
[----:B------:R-:W-:Y:S01]  /*19ca0*/  STL [R1+0x170], R7 ;  /* 0x0001700701007387 */ /* 0x000fe20000100800 */
[----:B-1----:R-:W-:-:S03]  /*19cb0*/  PRMT R5, R5, 0x3340, R1 ;  /* 0x0000334005057816 */ /* 0x002fc60000000001 */
[----:B------:R-:W2:Y:S01]  /*19cc0*/  LDL.LU R19, [R1+0xb54] ;  /* 0x000b540001137983 */ /* 0x000ea20000300800 */
[----:B------:R-:W-:-:S03]  /*19cd0*/  PRMT R10, R10, 0x3340, R28 ;  /* 0x000033400a0a7816 */ /* 0x000fc6000000001c */
[----:B------:R-:W2:Y:S01]  /*19ce0*/  LDL.LU R18, [R1+0xb50] ;  /* 0x000b500001127983 */ /* 0x000ea20000300800 */
[----:B0-----:R-:W-:-:S03]  /*19cf0*/  PRMT R6, R6, 0x3340, R1 ;  /* 0x0000334006067816 */ /* 0x001fc60000000001 */
[----:B------:R-:W2:Y:S01]  /*19d00*/  LDL.LU R8, [R1+0x168] ;  /* 0x0001680001087983 */ /* 0x000ea20000300800 */
[----:B------:R-:W-:-:S03]  /*19d10*/  PRMT R5, R9, 0x5410, R5 ;  /* 0x0000541009057816 */ /* 0x000fc60000000005 */
[----:B------:R-:W4:Y:S01]  /*19d20*/  LDL.LU R4, [R1+0x34] ;  /* 0x0000340001047983 */ /* 0x000f220000300800 */
[----:B------:R-:W-:-:S03]  /*19d30*/  PRMT R6, R10, 0x5410, R6 ;  /* 0x000054100a067816 */ /* 0x000fc60000000006 */
[----:B------:R0:W-:Y:S04]  /*19d40*/  STL [R1+0x1b4], R27 ;  /* 0x0001b41b01007387 */ /* 0x0001e80000100800 */
[----:B------:R-:W4:Y:S04]  /*19d50*/  LDL.LU R29, [R1+0x38] ;  /* 0x00003800011d7983 */ /* 0x000f280000300800 */
[----:B0-----:R-:W4:Y:S04]  /*19d60*/  LDL.LU R27, [R1+0x54] ;  /* 0x00005400011b7983 */ /* 0x001f280000300800 */
[----:B------:R-:W4:Y:S04]  /*19d70*/  LDL.LU R28, [R1+0x20] ;  /* 0x00002000011c7983 */ /* 0x000f280000300800 */
[----:B------:R-:W4:Y:S04]  /*19d80*/  LDL.LU R9, [R1+0x3c8] ;  /* 0x0003c80001097983 */ /* 0x000f280000300800 */
[----:B------:R0:W-:Y:S04]  /*19d90*/  STL [R1+0x184], R5 ;  /* 0x0001840501007387 */ /* 0x0001e80000100800 */
[----:B0-----:R-:W4:Y:S04]  /*19da0*/  LDL.LU R5, [R1+0x8] ;  /* 0x0000080001057983 */ /* 0x001f280000300800 */
[----:B------:R-:W4:Y:S04]  /*19db0*/  LDL.LU R10, [R1+0xd4] ;  /* 0x0000d400010a7983 */ /* 0x000f280000300800 */
[----:B------:R0:W-:Y:S04]  /*19dc0*/  STL [R1+0x218], R6 ;  /* 0x0002180601007387 */ /* 0x0001e80000100800 */
[----:B0-----:R-:W4:Y:S01]  /*19dd0*/  LDL.LU R6, [R1+0xc] ;  /* 0x00000c0001067983 */ /* 0x001f220000300800 */
[----:B------:R-:W-:-:S04]  /*19de0*/  PRMT R7, R7, 0x3340, R1 ;  /* 0x0000334007077816 */ /* 0x000fc80000000001 */
[----:B------:R-:W-:Y:S02]  /*19df0*/  PRMT R7, R11, 0x5410, R7 ;  /* 0x000054100b077816 */ /* 0x000fe40000000007 */
[----:B------:R-:W4:Y:S04]  /*19e00*/  LDL.LU R11, [R1+0x50] ;  /* 0x00005000010b7983 */ /* 0x000f280000300800 */
[----:B------:R0:W-:Y:S01]  /*19e10*/  STL [R1+0x214], R7 ;  /* 0x0002140701007387 */ /* 0x0001e20000100800 */
[----:B---3--:R-:W-:Y:S02]  /*19e20*/  LOP3.LUT R23, R23, 0xffff, RZ, 0xc0, !PT ;  /* 0x0000ffff17177812 */ /* 0x008fe400078ec0ff */
[----:B--2---:R-:W-:Y:S02]  /*19e30*/  LOP3.LUT R8, R8, 0xffff, RZ, 0xc0, !PT ;  /* 0x0000ffff08087812 */ /* 0x004fe400078ec0ff */
[----:B----4-:R-:W-:-:S05]  /*19e40*/  LOP3.LUT R9, R9, 0xffff, RZ, 0xc0, !PT ;  /* 0x0000ffff09097812 */ /* 0x010fca00078ec0ff */
[----:B------:R1:W-:Y:S01]  /*19e50*/  STL [R1+0x140], R9 ;  /* 0x0001400901007387 */ /* 0x0003e20000100800 */
[----:B------:R-:W-:Y:S02]  /*19e60*/  LOP3.LUT R10, R10, 0xffff, RZ, 0xc0, !PT ;  /* 0x0000ffff0a0a7812 */ /* 0x000fe400078ec0ff */
[----:B0-----:R-:W-:-:S03]  /*19e70*/  LOP3.LUT R7, R5, 0xffff, RZ, 0xc0, !PT ;  /* 0x0000ffff05077812 */ /* 0x001fc600078ec0ff */
[----:B------:R-:W-:Y:S01]  /*19e80*/  STL [R1+0xb8], R10 ;  /* 0x0000b80a01007387 */ /* 0x000fe20000100800 */
[----:B-1----:R-:W-:-:S03]  /*19e90*/  PRMT R9, R9, 0x3340, R10 ;  /* 0x0000334009097816 */ /* 0x002fc6000000000a */
[----:B------:R-:W-:Y:S01]  /*19ea0*/  STL [R1+0x17c], R8 ;  /* 0x00017c0801007387 */ /* 0x000fe20000100800 */
[----:B------:R-:W-:-:S05]  /*19eb0*/  LOP3.LUT R6, R6, 0xffff, RZ, 0xc0, !PT ;  /* 0x0000ffff06067812 */ /* 0x000fca00078ec0ff */
[----:B------:R0:W-:Y:S01]  /*19ec0*/  STL [R1+0xd0], R6 ;  /* 0x0000d00601007387 */ /* 0x0001e20000100800 */
[----:B------:R-:W-:-:S03]  /*19ed0*/  SHF.R.U32.HI R5, RZ, 0x8, R26 ;  /* 0x00000008ff057819 */ /* 0x000fc6000001161a */
[----:B------:R1:W-:Y:S01]  /*19ee0*/  STL [R1+0x168], R23 ;  /* 0x0001681701007387 */ /* 0x0003e20000100800 */
[----:B0-----:R-:W-:-:S03]  /*19ef0*/  PRMT R6, R6, 0x3340, R1 ;  /* 0x0000334006067816 */ /* 0x001fc60000000001 */
[----:B------:R-:W-:Y:S01]  /*19f00*/  STL [R1+0xd4], R7 ;  /* 0x0000d40701007387 */ /* 0x000fe20000100800 */
[----:B------:R-:W-:Y:S02]  /*19f10*/  PRMT R8, R8, 0x3340, R23 ;  /* 0x0000334008087816 */ /* 0x000fe40000000017 */
[----:B------:R-:W-:Y:S01]  /*19f20*/  PRMT R6, R9, 0x5410, R6 ;  /* 0x0000541009067816 */ /* 0x000fe20000000006 */
[----:B------:R-:W2:Y:S04]  /*19f30*/  LDL.LU R26, [R1+0x5c] ;  /* 0x00005c00011a7983 */ /* 0x000ea80000300800 */
[----:B-1----:R-:W3:Y:S04]  /*19f40*/  LDL.LU R23, [R1+0x4] ;  /* 0x0000040001177983 */ /* 0x002ee80000300800 */
[----:B------:R-:W4:Y:S04]  /*19f50*/  LDL.LU R9, [R1+0x3c] ;  /* 0x00003c0001097983 */ /* 0x000f280000300800 */
[----:B------:R0:W-:Y:S04]  /*19f60*/  STL [R1+0x1bc], R6 ;  /* 0x0001bc0601007387 */ /* 0x0001e80000100800 */
[----:B0-----:R-:W2:Y:S01]  /*19f70*/  LDL.LU R6, [R1+0x58] ;  /* 0x0000580001067983 */ /* 0x001ea20000300800 */
[----:B------:R-:W0:Y:S01]  /*19f80*/  S2R R10, SR_TID.X ;  /* 0x00000000000a7919 */ /* 0x000e220000002100 */
[----:B------:R-:W-:-:S02]  /*19f90*/  SHF.R.U32.HI R4, RZ, 0x8, R4 ;  /* 0x00000008ff047819 */ /* 0x000fc40000011604 */
[----:B------:R-:W-:Y:S02]  /*19fa0*/  LOP3.LUT R5, R5, 0xffff, RZ, 0xc0, !PT ;  /* 0x0000ffff05057812 */ /* 0x000fe400078ec0ff */
[----:B------:R-:W-:Y:S02]  /*19fb0*/  LOP3.LUT R4, R4, 0xffff, RZ, 0xc0, !PT ;  /* 0x0000ffff04047812 */ /* 0x000fe400078ec0ff */
[----:B------:R-:W-:-:S04]  /*19fc0*/  PRMT R7, R7, 0x3340, R1 ;  /* 0x0000334007077816 */ /* 0x000fc80000000001 */
[----:B------:R-:W-:Y:S02]  /*19fd0*/  PRMT R7, R8, 0x5410, R7 ;  /* 0x0000541008077816 */ /* 0x000fe40000000007 */
[----:B0-----:R-:W-:-:S05]  /*19fe0*/  LOP3.LUT R10, R10, 0x20, RZ, 0xc0, !PT ;  /* 0x000000200a0a7812 */ /* 0x001fca00078ec0ff */
[----:B------:R-:W-:-:S05]  /*19ff0*/  IMAD R0, R10, 0x8, R0 ;  /* 0x000000080a007824 */ /* 0x000fca00078e0200 */
[----:B------:R0:W-:Y:S02]  /*1a000*/  STL [R1+0xb4c], R0 ;  /* 0x000b4c0001007387 */ /* 0x0001e40000100800 */
[----:B0-----:R-:W-:Y:S02]  /*1a010*/  PRMT R0, R4, 0x3340, R5 ;  /* 0x0000334004007816 */ /* 0x001fe40000000005 */
[----:B------:R-:W-:Y:S04]  /*1a020*/  STL [R1+0x18c], R7 ;  /* 0x00018c0701007387 */ /* 0x000fe80000100800 */
[----:B------:R0:W-:Y:S04]  /*1a030*/  STL [R1+0xb0], R0 ;  /* 0x0000b00001007387 */ /* 0x0001e80000100800 */
[----:B------:R-:W3:Y:S01]  /*1a040*/  LDL.LU R10, [R1+0x6c] ;  /* 0x00006c00010a7983 */ /* 0x000ee20000300800 */
[----:B--2---:R-:W-:-:S02]  /*1a050*/  SHF.R.U32.HI R5, RZ, 0x8, R6 ;  /* 0x00000008ff057819 */ /* 0x004fc40000011606 */
[----:B------:R-:W-:Y:S02]  /*1a060*/  SHF.R.U32.HI R6, RZ, 0x8, R11 ;  /* 0x00000008ff067819 */ /* 0x000fe4000001160b */
[----:B------:R-:W-:Y:S01]  /*1a070*/  LOP3.LUT R5, R5, 0xffff, RZ, 0xc0, !PT ;  /* 0x0000ffff05057812 */ /* 0x000fe200078ec0ff */
[----:B------:R-:W2:Y:S01]  /*1a080*/  LDL.LU R11, [R1+0x60] ;  /* 0x00006000010b7983 */ /* 0x000ea20000300800 */
[----:B------:R-:W-:-:S04]  /*1a090*/  LOP3.LUT R6, R6, 0xffff, RZ, 0xc0, !PT ;  /* 0x0000ffff06067812 */ /* 0x000fc800078ec0ff */
[----:B0-----:R-:W-:Y:S02]  /*1a0a0*/  PRMT R0, R5, 0x3340, R6 ;  /* 0x0000334005007816 */ /* 0x001fe40000000006 */
[----:B------:R-:W2:Y:S01]  /*1a0b0*/  LDL.LU R6, [R1+0x10] ;  /* 0x0000100001067983 */ /* 0x000ea20000300800 */
[----:B----4-:R-:W-:Y:S02]  /*1a0c0*/  SHF.R.U32.HI R4, RZ, 0x8, R9 ;  /* 0x00000008ff047819 */ /* 0x010fe40000011609 */
[----:B------:R-:W-:Y:S02]  /*1a0d0*/  SHF.R.U32.HI R8, RZ, 0x8, R27 ;  /* 0x00000008ff087819 */ /* 0x000fe4000001161b */
[----:B------:R-:W-:Y:S02]  /*1a0e0*/  SHF.R.U32.HI R9, RZ, 0x8, R28 ;  /* 0x00000008ff097819 */ /* 0x000fe4000001161c */
[----:B------:R-:W-:Y:S02]  /*1a0f0*/  LOP3.LUT R8, R8, 0xffff, RZ, 0xc0, !PT ;  /* 0x0000ffff08087812 */ /* 0x000fe400078ec0ff */
[----:B------:R-:W-:Y:S01]  /*1a100*/  LOP3.LUT R9, R9, 0xffff, RZ, 0xc0, !PT ;  /* 0x0000ffff09097812 */ /* 0x000fe200078ec0ff */
[----:B------:R0:W-:Y:S01]  /*1a110*/  STL [R1+0xac], R0 ;  /* 0x0000ac0001007387 */ /* 0x0001e20000100800 */
[----:B------:R-:W-:-:S02]  /*1a120*/  LOP3.LUT R4, R4, 0xffff, RZ, 0xc0, !PT ;  /* 0x0000ffff04047812 */ /* 0x000fc400078ec0ff */
[----:B------:R-:W-:Y:S02]  /*1a130*/  SHF.R.U32.HI R7, RZ, 0x8, R29 ;  /* 0x00000008ff077819 */ /* 0x000fe4000001161d */
[----:B0-----:R-:W-:Y:S02]  /*1a140*/  PRMT R0, R8, 0x3340, R9 ;  /* 0x0000334008007816 */ /* 0x001fe40000000009 */
[----:B------:R-:W-:-:S03]  /*1a150*/  PRMT R29, R4, 0x3340, R1 ;  /* 0x00003340041d7816 */ /* 0x000fc60000000001 */
[----:B------:R0:W-:Y:S01]  /*1a160*/  STL [R1+0xa8], R0 ;  /* 0x0000a80001007387 */ /* 0x0001e20000100800 */
[----:B------:R-:W-:Y:S02]  /*1a170*/  SHF.R.U32.HI R4, RZ, 0x8, R26 ;  /* 0x00000008ff047819 */ /* 0x000fe4000001161a */
[----:B------:R-:W-:Y:S02]  /*1a180*/  SHF.R.U32.HI R21, RZ, 0x8, R21 ;  /* 0x00000008ff157819 */ /* 0x000fe40000011615 */
[----:B------:R-:W-:Y:S02]  /*1a190*/  SHF.R.U32.HI R19, RZ, 0x8, R19 ;  /* 0x00000008ff137819 */ /* 0x000fe40000011613 */
[----:B---3--:R-:W-:Y:S01]  /*1a1a0*/  SHF.R.U32.HI R5, RZ, 0x8, R23 ;  /* 0x00000008ff057819 */ /* 0x008fe20000011617 */
[----:B0-----:R-:W3:Y:S01]  /*1a1b0*/  LDL.LU R0, [R1+0x64] ;  /* 0x0000640001007983 */ /* 0x001ee20000300800 */
[----:B------:R-:W-:Y:S02]  /*1a1c0*/  SHF.R.U32.HI R20, RZ, 0x8, R20 ;  /* 0x00000008ff147819 */ /* 0x000fe40000011614 */
[----:B------:R-:W-:Y:S01]  /*1a1d0*/  LOP3.LUT R4, R4, 0xffff, RZ, 0xc0, !PT ;  /* 0x0000ffff04047812 */ /* 0x000fe200078ec0ff */
[----:B------:R-:W4:Y:S01]  /*1a1e0*/  LDL.LU R23, [R1+0x68] ;  /* 0x0000680001177983 */ /* 0x000f220000300800 */
[----:B------:R-:W-:-:S02]  /*1a1f0*/  LOP3.LUT R7, R7, 0xffff, RZ, 0xc0, !PT ;  /* 0x0000ffff07077812 */ /* 0x000fc400078ec0ff */
[----:B------:R-:W-:Y:S02]  /*1a200*/  LOP3.LUT R19, R19, 0xffff, RZ, 0xc0, !PT ;  /* 0x0000ffff13137812 */ /* 0x000fe400078ec0ff */
[----:B------:R-:W-:Y:S02]  /*1a210*/  LOP3.LUT R21, R21, 0xffff, RZ, 0xc0, !PT ;  /* 0x0000ffff15157812 */ /* 0x000fe400078ec0ff */
[----:B------:R-:W-:Y:S02]  /*1a220*/  LOP3.LUT R20, R20, 0xffff, RZ, 0xc0, !PT ;  /* 0x0000ffff14147812 */ /* 0x000fe400078ec0ff */
[----:B------:R-:W-:Y:S02]  /*1a230*/  LOP3.LUT R5, R5, 0xffff, RZ, 0xc0, !PT ;  /* 0x0000ffff05057812 */ /* 0x000fe400078ec0ff */
[--C-:B------:R-:W-:Y:S02]  /*1a240*/  PRMT R27, R4, 0x3340, R1.reuse ;  /* 0x00003340041b7816 */ /* 0x100fe40000000001 */
[----:B------:R-:W-:-:S02]  /*1a250*/  PRMT R28, R7, 0x3340, R1 ;  /* 0x00003340071c7816 */ /* 0x000fc40000000001 */
[----:B------:R-:W-:Y:S02]  /*1a260*/  PRMT R4, R21, 0x3340, R19 ;  /* 0x0000334015047816 */ /* 0x000fe40000000013 */
[----:B------:R-:W-:-:S03]  /*1a270*/  PRMT R7, R5, 0x3340, R20 ;  /* 0x0000334005077816 */ /* 0x000fc60000000014 */
[----:B------:R0:W-:Y:S04]  /*1a280*/  STL [R1+0xa0], R4 ;  /* 0x0000a00401007387 */ /* 0x0001e80000100800 */
[----:B------:R1:W-:Y:S04]  /*1a290*/  STL [R1+0xa4], R7 ;  /* 0x0000a40701007387 */ /* 0x0003e80000100800 */
[----:B------:R-:W4:Y:S01]  /*1a2a0*/  LDL.LU R9, [R1+0x80] ;  /* 0x0000800001097983 */ /* 0x000f220000300800 */
[----:B0-----:R-:W-:-:S03]  /*1a2b0*/  SHF.R.U32.HI R4, RZ, 0x8, R10 ;  /* 0x00000008ff047819 */ /* 0x001fc6000001160a */
[----:B-1----:R-:W4:Y:S04]  /*1a2c0*/  LDL.LU R7, [R1+0xe0] ;  /* 0x0000e00001077983 */ /* 0x002f280000300800 */
[----:B------:R-:W4:Y:S01]  /*1a2d0*/  LDL.LU R10, [R1+0xc0] ;  /* 0x0000c000010a7983 */ /* 0x000f220000300800 */
[----:B--2---:R-:W-:Y:S02]  /*1a2e0*/  SHF.R.U32.HI R5, RZ, 0x8, R6 ;  /* 0x00000008ff057819 */ /* 0x004fe40000011606 */
[----:B------:R-:W-:Y:S02]  /*1a2f0*/  SHF.R.U32.HI R6, RZ, 0x8, R11 ;  /* 0x00000008ff067819 */ /* 0x000fe4000001160b */
[----:B------:R-:W2:Y:S01]  /*1a300*/  LDL.LU R11, [R1+0x88] ;  /* 0x00008800010b7983 */ /* 0x000ea20000300800 */
[----:B------:R-:W-:-:S02]  /*1a310*/  LOP3.LUT R4, R4, 0xffff, RZ, 0xc0, !PT ;  /* 0x0000ffff04047812 */ /* 0x000fc400078ec0ff */
[----:B------:R-:W-:Y:S02]  /*1a320*/  LOP3.LUT R6, R6, 0xffff, RZ, 0xc0, !PT ;  /* 0x0000ffff06067812 */ /* 0x000fe400078ec0ff */
[----:B------:R-:W-:Y:S02]  /*1a330*/  SHF.R.U32.HI R13, RZ, 0x8, R13 ;  /* 0x00000008ff0d7819 */ /* 0x000fe4000001160d */
[----:B------:R-:W-:Y:S02]  /*1a340*/  SHF.R.U32.HI R12, RZ, 0x8, R12 ;  /* 0x00000008ff0c7819 */ /* 0x000fe4000001160c */
[----:B------:R-:W-:Y:S02]  /*1a350*/  PRMT R4, R4, 0x3340, R6 ;  /* 0x0000334004047816 */ /* 0x000fe40000000006 */
[----:B------:R-:W-:Y:S02]  /*1a360*/  LOP3.LUT R5, R5, 0xffff, RZ, 0xc0, !PT ;  /* 0x0000ffff05057812 */ /* 0x000fe400078ec0ff */
[----:B------:R-:W-:-:S02]  /*1a370*/  LOP3.LUT R12, R12, 0xffff, RZ, 0xc0, !PT ;  /* 0x0000ffff0c0c7812 */ /* 0x000fc400078ec0ff */
[----:B------:R-:W-:Y:S01]  /*1a380*/  LOP3.LUT R13, R13, 0xffff, RZ, 0xc0, !PT ;  /* 0x0000ffff0d0d7812 */ /* 0x000fe200078ec0ff */
[----:B------:R3:W-:Y:S01]  /*1a390*/  STL [R1+0x94], R4 ;  /* 0x0000940401007387 */ /* 0x0007e20000100800 */
[----:B------:R-:W-:Y:S02]  /*1a3a0*/  PRMT R20, R5, 0x3340, R1 ;  /* 0x0000334005147816 */ /* 0x000fe40000000001 */
[----:B------:R-:W-:Y:S02]  /*1a3b0*/  PRMT R5, R13, 0x3340, R12 ;  /* 0x000033400d057816 */ /* 0x000fe4000000000c */
[----:B------:R-:W-:Y:S02]  /*1a3c0*/  SHF.R.U32.HI R16, RZ, 0x8, R16 ;  /* 0x00000008ff107819 */ /* 0x000fe40000011610 */
[----:B------:R-:W-:Y:S01]  /*1a3d0*/  SHF.R.U32.HI R15, RZ, 0x8, R15 ;  /* 0x00000008ff0f7819 */ /* 0x000fe2000001160f */
[----:B------:R4:W-:Y:S01]  /*1a3e0*/  STL [R1+0x9c], R5 ;  /* 0x00009c0501007387 */ /* 0x0009e20000100800 */
[----:B------:R-:W-:-:S02]  /*1a3f0*/  LOP3.LUT R16, R16, 0xffff, RZ, 0xc0, !PT ;  /* 0x0000ffff10107812 */ /* 0x000fc400078ec0ff */
[----:B---3--:R-:W-:Y:S02]  /*1a400*/  SHF.R.U32.HI R4, RZ, 0x8, R0 ;  /* 0x00000008ff047819 */ /* 0x008fe40000011600 */
[----:B------:R-:W-:Y:S01]  /*1a410*/  SHF.R.U32.HI R22, RZ, 0x8, R22 ;  /* 0x00000008ff167819 */ /* 0x000fe20000011616 */
[----:B------:R-:W3:Y:S01]  /*1a420*/  LDL.LU R0, [R1+0xbc] ;  /* 0x0000bc0001007983 */ /* 0x000ee20000300800 */
[----:B------:R-:W-:Y:S02]  /*1a430*/  LOP3.LUT R4, R4, 0xffff, RZ, 0xc0, !PT ;  /* 0x0000ffff04047812 */ /* 0x000fe400078ec0ff */
[----:B------:R-:W-:Y:S02]  /*1a440*/  LOP3.LUT R15, R15, 0xffff, RZ, 0xc0, !PT ;  /* 0x0000ffff0f0f7812 */ /* 0x000fe400078ec0ff */
[----:B----4-:R-:W-:Y:S02]  /*1a450*/  SHF.R.U32.HI R5, RZ, 0x8, R23 ;  /* 0x00000008ff057819 */ /* 0x010fe40000011617 */
[----:B------:R-:W-:-:S02]  /*1a460*/  SHF.R.U32.HI R17, RZ, 0x8, R17 ;  /* 0x00000008ff117819 */ /* 0x000fc40000011611 */
[----:B------:R-:W-:Y:S02]  /*1a470*/  SHF.R.U32.HI R14, RZ, 0x8, R14 ;  /* 0x00000008ff0e7819 */ /* 0x000fe4000001160e */
[----:B------:R-:W-:Y:S02]  /*1a480*/  PRMT R4, R4, 0x3340, R16 ;  /* 0x0000334004047816 */ /* 0x000fe40000000010 */
[----:B------:R-:W-:Y:S02]  /*1a490*/  LOP3.LUT R21, R22, 0xffff, RZ, 0xc0, !PT ;  /* 0x0000ffff16157812 */ /* 0x000fe400078ec0ff */
[----:B------:R-:W-:Y:S02]  /*1a4a0*/  LOP3.LUT R17, R17, 0xffff, RZ, 0xc0, !PT ;  /* 0x0000ffff11117812 */ /* 0x000fe400078ec0ff */
[----:B------:R-:W-:Y:S02]  /*1a4b0*/  LOP3.LUT R5, R5, 0xffff, RZ, 0xc0, !PT ;  /* 0x0000ffff05057812 */ /* 0x000fe400078ec0ff */
[----:B------:R-:W-:-:S02]  /*1a4c0*/  PRMT R22, R15, 0x3340, R1 ;  /* 0x000033400f167816 */ /* 0x000fc40000000001 */
[----:B------:R-:W-:Y:S01]  /*1a4d0*/  LOP3.LUT R14, R14, 0xffff, RZ, 0xc0, !PT ;  /* 0x0000ffff0e0e7812 */ /* 0x000fe200078ec0ff */
[----:B------:R-:W4:Y:S01]  /*1a4e0*/  LDL.LU R15, [R1+0xc4] ;  /* 0x0000c400010f7983 */ /* 0x000f220000300800 */
[----:B------:R-:W-:-:S03]  /*1a4f0*/  SHF.R.U32.HI R18, RZ, 0x8, R18 ;  /* 0x00000008ff127819 */ /* 0x000fc60000011612 */
[----:B------:R-:W3:Y:S01]  /*1a500*/  LDL.LU R16, [R1+0x74] ;  /* 0x0000740001107983 */ /* 0x000ee20000300800 */
[----:B------:R-:W-:-:S03]  /*1a510*/  PRMT R23, R14, 0x3340, R1 ;  /* 0x000033400e177816 */ /* 0x000fc60000000001 */
[----:B------:R0:W-:Y:S01]  /*1a520*/  STL [R1+0x44], R4 ;  /* 0x0000440401007387 */ /* 0x0001e20000100800 */
[----:B------:R-:W-:-:S03]  /*1a530*/  LOP3.LUT R18, R18, 0xffff, RZ, 0xc0, !PT ;  /* 0x0000ffff12127812 */ /* 0x000fc600078ec0ff */
[----:B------:R-:W3:Y:S01]  /*1a540*/  LDL.LU R14, [R1+0x78] ;  /* 0x00007800010e7983 */ /* 0x000ee20000300800 */
[----:B0-----:R-:W-:-:S03]  /*1a550*/  PRMT R4, R5, 0x3340, R17 ;  /* 0x0000334005047816 */ /* 0x001fc60000000011 */
[----:B------:R-:W3:Y:S01]  /*1a560*/  LDL.LU R17, [R1+0x8c] ;  /* 0x00008c0001117983 */ /* 0x000ee20000300800 */
[----:B------:R-:W-:-:S03]  /*1a570*/  SHF.R.U32.HI R9, RZ, 0x8, R9 ;  /* 0x00000008ff097819 */ /* 0x000fc60000011609 */
[----:B------:R2:W-:Y:S01]  /*1a580*/  STL [R1+0x84], R4 ;  /* 0x0000840401007387 */ /* 0x0005e20000100800 */
[----:B------:R-:W-:Y:S02]  /*1a590*/  SHF.R.U32.HI R6, RZ, 0x8, R10 ;  /* 0x00000008ff067819 */ /* 0x000fe4000001160a */
[----:B------:R-:W-:Y:S02]  /*1a5a0*/  PRMT R26, R18, 0x3340, R1 ;  /* 0x00003340121a7816 */ /* 0x000fe40000000001 */
[----:B------:R-:W-:Y:S02]  /*1a5b0*/  SHF.R.U32.HI R5, RZ, 0x8, R2 ;  /* 0x00000008ff057819 */ /* 0x000fe40000011602 */
[----:B------:R-:W-:Y:S02]  /*1a5c0*/  LOP3.LUT R2, R9, 0xffff, RZ, 0xc0, !PT ;  /* 0x0000ffff09027812 */ /* 0x000fe400078ec0ff */
[----:B--2---:R-:W-:Y:S02]  /*1a5d0*/  SHF.R.U32.HI R4, RZ, 0x8, R11 ;  /* 0x00000008ff047819 */ /* 0x004fe4000001160b */
[----:B------:R-:W2:Y:S04]  /*1a5e0*/  LDL.LU R11, [R1+0xcc] ;  /* 0x0000cc00010b7983 */ /* 0x000ea80000300800 */
[----:B------:R-:W2:Y:S04]  /*1a5f0*/  LDL.LU R10, [R1+0x110] ;  /* 0x00011000010a7983 */ /* 0x000ea80000300800 */
[----:B------:R-:W2:Y:S04]  /*1a600*/  LDL.LU R13, [R1+0x104] ;  /* 0x00010400010d7983 */ /* 0x000ea80000300800 */
[----:B------:R-:W2:Y:S04]  /*1a610*/  LDL.LU R12, [R1+0xd8] ;  /* 0x0000d800010c7983 */ /* 0x000ea80000300800 */
[----:B------:R-:W2:Y:S04]  /*1a620*/  LDL.LU R18, [R1+0x1c] ;  /* 0x00001c0001127983 */ /* 0x000ea80000300800 */
[----:B------:R-:W2:Y:S04]  /*1a630*/  LDL.LU R19, [R1+0x18] ;  /* 0x0000180001137983 */ /* 0x000ea80000300800 */
[----:B------:R-:W2:Y:S01]  /*1a640*/  LDL.LU R9, [R1+0x14] ;  /* 0x0000140001097983 */ /* 0x000ea20000300800 */
[----:B------:R-:W-:-:S02]  /*1a650*/  SHF.R.U32.HI R8, RZ, 0x8, R3 ;  /* 0x00000008ff087819 */ /* 0x000fc40000011603 */
[----:B------:R-:W-:Y:S02]  /*1a660*/  SHF.R.U32.HI R7, RZ, 0x8, R7 ;  /* 0x00000008ff077819 */ /* 0x000fe40000011607 */
[----:B------:R-:W-:Y:S02]  /*1a670*/  LOP3.LUT R3, R4, 0xffff, RZ, 0xc0, !PT ;  /* 0x0000ffff04037812 */ /* 0x000fe400078ec0ff */
[----:B------:R-:W-:Y:S02]  /*1a680*/  LOP3.LUT R4, R8, 0xffff, RZ, 0xc0, !PT ;  /* 0x0000ffff08047812 */ /* 0x000fe400078ec0ff */
[----:B------:R-:W-:Y:S02]  /*1a690*/  LOP3.LUT R5, R5, 0xffff, RZ, 0xc0, !PT ;  /* 0x0000ffff05057812 */ /* 0x000fe400078ec0ff */
[----:B------:R-:W-:Y:S02]  /*1a6a0*/  LOP3.LUT R6, R6, 0xffff, RZ, 0xc0, !PT ;  /* 0x0000ffff06067812 */ /* 0x000fe400078ec0ff */
[----:B------:R-:W-:-:S02]  /*1a6b0*/  LOP3.LUT R7, R7, 0xffff, RZ, 0xc0, !PT ;  /* 0x0000ffff07077812 */ /* 0x000fc400078ec0ff */
[----:B------:R-:W-:Y:S02]  /*1a6c0*/  PRMT R5, R5, 0x3340, R4 ;  /* 0x0000334005057816 */ /* 0x000fe40000000004 */
[----:B------:R-:W-:-:S05]  /*1a6d0*/  PRMT R6, R7, 0x3340, R6 ;  /* 0x0000334007067816 */ /* 0x000fca0000000006 */
[----:B------:R3:W-:Y:S04]  /*1a6e0*/  STL [R1+0x40], R6 ;  /* 0x0000400601007387 */ /* 0x0007e80000100800 */
[----:B------:R0:W-:Y:S01]  /*1a6f0*/  STL [R1+0x50], R5 ;  /* 0x0000500501007387 */ /* 0x0001e20000100800 */
[----:B----4-:R-:W-:Y:S02]  /*1a700*/  SHF.R.U32.HI R7, RZ, 0x8, R15 ;  /* 0x00000008ff077819 */ /* 0x010fe4000001160f */
[----:B---3--:R-:W-:Y:S02]  /*1a710*/  SHF.R.U32.HI R6, RZ, 0x8, R0 ;  /* 0x00000008ff067819 */ /* 0x008fe40000011600 */
[----:B------:R-:W-:-:S04]  /*1a720*/  SHF.R.U32.HI R8, RZ, 0x8, R14 ;  /* 0x00000008ff087819 */ /* 0x000fc8000001160e */
[----:B------:R-:W-:Y:S02]  /*1a730*/  LOP3.LUT R8, R8, 0xffff, RZ, 0xc0, !PT ;  /* 0x0000ffff08087812 */ /* 0x000fe400078ec0ff */
[----:B0-----:R-:W-:Y:S02]  /*1a740*/  SHF.R.U32.HI R5, RZ, 0x8, R16 ;  /* 0x00000008ff057819 */ /* 0x001fe40000011610 */
[----:B------:R-:W-:Y:S01]  /*1a750*/  LOP3.LUT R6, R6, 0xffff, RZ, 0xc0, !PT ;  /* 0x0000ffff06067812 */ /* 0x000fe200078ec0ff */
[----:B------:R-:W3:Y:S01]  /*1a760*/  LDL.LU R16, [R1+0x7c] ;  /* 0x00007c0001107983 */ /* 0x000ee20000300800 */
[----:B------:R-:W-:-:S03]  /*1a770*/  LOP3.LUT R7, R7, 0xffff, RZ, 0xc0, !PT ;  /* 0x0000ffff07077812 */ /* 0x000fc600078ec0ff */
[----:B------:R-:W4:Y:S01]  /*1a780*/  LDL.LU R15, [R1+0x100] ;  /* 0x00010000010f7983 */ /* 0x000f220000300800 */
[----:B------:R-:W-:-:S03]  /*1a790*/  PRMT R6, R7, 0x3340, R6 ;  /* 0x0000334007067816 */ /* 0x000fc60000000006 */
[----:B------:R-:W3:Y:S01]  /*1a7a0*/  LDL.LU R0, [R1+0xe4] ;  /* 0x0000e40001007983 */ /* 0x000ee20000300800 */
[----:B--2---:R-:W-:-:S04]  /*1a7b0*/  SHF.R.U32.HI R11, RZ, 0x8, R11 ;  /* 0x00000008ff0b7819 */ /* 0x004fc8000001160b */
[----:B------:R-:W-:Y:S02]  /*1a7c0*/  LOP3.LUT R11, R11, 0xffff, RZ, 0xc0, !PT ;  /* 0x0000ffff0b0b7812 */ /* 0x000fe400078ec0ff */
[----:B------:R-:W-:Y:S02]  /*1a7d0*/  SHF.R.U32.HI R10, RZ, 0x8, R10 ;  /* 0x00000008ff0a7819 */ /* 0x000fe4000001160a */
[----:B------:R-:W-:Y:S02]  /*1a7e0*/  SHF.R.U32.HI R4, RZ, 0x8, R9 ;  /* 0x00000008ff047819 */ /* 0x000fe40000011609 */
[----:B------:R-:W-:-:S04]  /*1a7f0*/  SHF.R.U32.HI R9, RZ, 0x8, R17 ;  /* 0x00000008ff097819 */ /* 0x000fc80000011611 */
[----:B------:R-:W-:-:S04]  /*1a800*/  LOP3.LUT R9, R9, 0xffff, RZ, 0xc0, !PT ;  /* 0x0000ffff09097812 */ /* 0x000fc800078ec0ff */
[----:B------:R-:W-:Y:S02]  /*1a810*/  PRMT R8, R9, 0x3340, R8 ;  /* 0x0000334009087816 */ /* 0x000fe40000000008 */
[----:B------:R-:W-:-:S03]  /*1a820*/  SHF.R.U32.HI R9, RZ, 0x8, R13 ;  /* 0x00000008ff097819 */ /* 0x000fc6000001160d */
[----:B------:R0:W-:Y:S01]  /*1a830*/  STL [R1+0x88], R8 ;  /* 0x0000880801007387 */ /* 0x0001e20000100800 */
[----:B------:R-:W-:Y:S02]  /*1a840*/  LOP3.LUT R9, R9, 0xffff, RZ, 0xc0, !PT ;  /* 0x0000ffff09097812 */ /* 0x000fe400078ec0ff */
[----:B------:R-:W-:Y:S01]  /*1a850*/  LOP3.LUT R10, R10, 0xffff, RZ, 0xc0, !PT ;  /* 0x0000ffff0a0a7812 */ /* 0x000fe200078ec0ff */
[----:B------:R1:W-:Y:S01]  /*1a860*/  STL [R1+0x98], R6 ;  /* 0x0000980601007387 */ /* 0x0003e20000100800 */
[----:B0-----:R-:W-:Y:S02]  /*1a870*/  SHF.R.U32.HI R8, RZ, 0x8, R12 ;  /* 0x00000008ff087819 */ /* 0x001fe4000001160c */
[----:B------:R-:W-:Y:S02]  /*1a880*/  PRMT R12, R11, 0x3340, R1 ;  /* 0x000033400b0c7816 */ /* 0x000fe40000000001 */
[----:B------:R-:W2:Y:S01]  /*1a890*/  LDL.LU R11, [R1+0xdc] ;  /* 0x0000dc00010b7983 */ /* 0x000ea20000300800 */
[----:B------:R-:W-:-:S03]  /*1a8a0*/  PRMT R10, R10, 0x3340, R9 ;  /* 0x000033400a0a7816 */ /* 0x000fc60000000009 */
[----:B------:R0:W-:Y:S04]  /*1a8b0*/  STL [R1+0x10], R12 ;  /* 0x0000100c01007387 */ /* 0x0001e80000100800 */
[----:B------:R-:W4:Y:S04]  /*1a8c0*/  LDL.LU R9, [R1+0xc8] ;  /* 0x0000c80001097983 */ /* 0x000f280000300800 */
[----:B------:R-:W4:Y:S01]  /*1a8d0*/  LDL.LU R13, [R1+0xf4] ;  /* 0x0000f400010d7983 */ /* 0x000f220000300800 */
[----:B------:R-:W-:-:S03]  /*1a8e0*/  SHF.R.U32.HI R7, RZ, 0x8, R18 ;  /* 0x00000008ff077819 */ /* 0x000fc60000011612 */
[----:B------:R-:W-:Y:S01]  /*1a8f0*/  STL [R1+0x8c], R10 ;  /* 0x00008c0a01007387 */ /* 0x000fe20000100800 */
[----:B-1----:R-:W-:-:S03]  /*1a900*/  SHF.R.U32.HI R6, RZ, 0x8, R19 ;  /* 0x00000008ff067819 */ /* 0x002fc60000011613 */
[----:B0-----:R-:W4:Y:S04]  /*1a910*/  LDL.LU R12, [R1+0x134] ;  /* 0x00013400010c7983 */ /* 0x001f280000300800 */
[----:B------:R-:W4:Y:S04]  /*1a920*/  LDL.LU R17, [R1+0x124] ;  /* 0x0001240001117983 */ /* 0x000f280000300800 */
[----:B------:R-:W4:Y:S04]  /*1a930*/  LDL.LU R14, [R1+0x10c] ;  /* 0x00010c00010e7983 */ /* 0x000f280000300800 */
[----:B------:R-:W4:Y:S04]  /*1a940*/  LDL.LU R18, [R1+0x28] ;  /* 0x0000280001127983 */ /* 0x000f280000300800 */
[----:B------:R-:W4:Y:S01]  /*1a950*/  LDL.LU R19, [R1+0x24] ;  /* 0x0000240001137983 */ /* 0x000f220000300800 */
[----:B------:R-:W-:-:S02]  /*1a960*/  LOP3.LUT R8, R8, 0xffff, RZ, 0xc0, !PT ;  /* 0x0000ffff08087812 */ /* 0x000fc400078ec0ff */
[----:B------:R-:W-:Y:S02]  /*1a970*/  LOP3.LUT R6, R6, 0xffff, RZ, 0xc0, !PT ;  /* 0x0000ffff06067812 */ /* 0x000fe400078ec0ff */
[----:B------:R-:W-:Y:S02]  /*1a980*/  LOP3.LUT R7, R7, 0xffff, RZ, 0xc0, !PT ;  /* 0x0000ffff07077812 */ /* 0x000fe400078ec0ff */
[----:B------:R-:W-:Y:S02]  /*1a990*/  PRMT R8, R8, 0x3340, R1 ;  /* 0x0000334008087816 */ /* 0x000fe40000000001 */
[----:B------:R-:W-:Y:S02]  /*1a9a0*/  PRMT R7, R7, 0x3340, R6 ;  /* 0x0000334007077816 */ /* 0x000fe40000000006 */
[----:B------:R-:W-:Y:S01]  /*1a9b0*/  SHF.R.U32.HI R6, RZ, 0x8, R24 ;  /* 0x00000008ff067819 */ /* 0x000fe20000011618 */
[----:B------:R3:W-:Y:S04]  /*1a9c0*/  STL [R1+0xc], R8 ;  /* 0x00000c0801007387 */ /* 0x0007e80000100800 */
[----:B------:R0:W-:Y:S01]  /*1a9d0*/  STL [R1+0x90], R7 ;  /* 0x0000900701007387 */ /* 0x0001e20000100800 */
[----:B------:R-:W-:-:S02]  /*1a9e0*/  LOP3.LUT R6, R6, 0xffff, RZ, 0xc0, !PT ;  /* 0x0000ffff06067812 */ /* 0x000fc400078ec0ff */
[----:B---3--:R-:W-:Y:S02]  /*1a9f0*/  SHF.R.U32.HI R8, RZ, 0x8, R0 ;  /* 0x00000008ff087819 */ /* 0x008fe40000011600 */
[----:B0-----:R-:W-:Y:S02]  /*1aa00*/  SHF.R.U32.HI R7, RZ, 0x8, R16 ;  /* 0x00000008ff077819 */ /* 0x001fe40000011610 */
[--C-:B------:R-:W-:Y:S01]  /*1aa10*/  PRMT R6, R6, 0x3340, R1.reuse ;  /* 0x0000334006067816 */ /* 0x100fe20000000001 */
[----:B------:R-:W3:Y:S01]  /*1aa20*/  LDL.LU R16, [R1+0xec] ;  /* 0x0000ec0001107983 */ /* 0x000ee20000300800 */
[----:B------:R-:W-:Y:S02]  /*1aa30*/  LOP3.LUT R7, R7, 0xffff, RZ, 0xc0, !PT ;  /* 0x0000ffff07077812 */ /* 0x000fe400078ec0ff */
[----:B------:R-:W-:Y:S02]  /*1aa40*/  LOP3.LUT R8, R8, 0xffff, RZ, 0xc0, !PT ;  /* 0x0000ffff08087812 */ /* 0x000fe400078ec0ff */
[----:B------:R-:W-:-:S02]  /*1aa50*/  PRMT R7, R7, 0x3340, R1 ;  /* 0x0000334007077816 */ /* 0x000fc40000000001 */
[----:B--2---:R-:W-:-:S04]  /*1aa60*/  SHF.R.U32.HI R11, RZ, 0x8, R11 ;  /* 0x00000008ff0b7819 */ /* 0x004fc8000001160b */
[----:B------:R-:W-:Y:S02]  /*1aa70*/  LOP3.LUT R11, R11, 0xffff, RZ, 0xc0, !PT ;  /* 0x0000ffff0b0b7812 */ /* 0x000fe400078ec0ff */
[----:B----4-:R-:W-:Y:S02]  /*1aa80*/  SHF.R.U32.HI R10, RZ, 0x8, R9 ;  /* 0x00000008ff0a7819 */ /* 0x010fe40000011609 */
[----:B------:R-:W-:Y:S02]  /*1aa90*/  SHF.R.U32.HI R9, RZ, 0x8, R15 ;  /* 0x00000008ff097819 */ /* 0x000fe4000001160f */
[----:B------:R-:W-:Y:S01]  /*1aaa0*/  LOP3.LUT R10, R10, 0xffff, RZ, 0xc0, !PT ;  /* 0x0000ffff0a0a7812 */ /* 0x000fe200078ec0ff */
[----:B------:R-:W2:Y:S01]  /*1aab0*/  LDL.LU R15, [R1+0x120] ;  /* 0x00012000010f7983 */ /* 0x000ea20000300800 */
[----:B------:R-:W-:Y:S02]  /*1aac0*/  LOP3.LUT R9, R9, 0xffff, RZ, 0xc0, !PT ;  /* 0x0000ffff09097812 */ /* 0x000fe400078ec0ff */
[----:B------:R-:W-:Y:S01]  /*1aad0*/  PRMT R10, R11, 0x3340, R10 ;  /* 0x000033400b0a7816 */ /* 0x000fe2000000000a */
[----:B------:R-:W4:Y:S01]  /*1aae0*/  LDL.LU R0, [R1+0xfc] ;  /* 0x0000fc0001007983 */ /* 0x000f220000300800 */
[----:B------:R-:W-:-:S02]  /*1aaf0*/  SHF.R.U32.HI R13, RZ, 0x8, R13 ;  /* 0x00000008ff0d7819 */ /* 0x000fc4000001160d */
[----:B------:R-:W-:Y:S01]  /*1ab00*/  PRMT R8, R9, 0x3340, R8 ;  /* 0x0000334009087816 */ /* 0x000fe20000000008 */
[----:B------:R0:W-:Y:S01]  /*1ab10*/  STL [R1+0xb44], R6 ;  /* 0x000b440601007387 */ /* 0x0001e20000100800 */
[----:B------:R-:W-:Y:S02]  /*1ab20*/  LOP3.LUT R13, R13, 0xffff, RZ, 0xc0, !PT ;  /* 0x0000ffff0d0d7812 */ /* 0x000fe400078ec0ff */
[----:B------:R-:W-:Y:S02]  /*1ab30*/  SHF.R.U32.HI R11, RZ, 0x8, R17 ;  /* 0x00000008ff0b7819 */ /* 0x000fe40000011611 */
[----:B------:R-:W-:Y:S01]  /*1ab40*/  PRMT R13, R13, 0x3340, R1 ;  /* 0x000033400d0d7816 */ /* 0x000fe20000000001 */
[----:B0-----:R-:W4:Y:S04]  /*1ab50*/  LDL.LU R6, [R1+0xf0] ;  /* 0x0000f00001067983 */ /* 0x001f280000300800 */
[----:B------:R0:W-:Y:S04]  /*1ab60*/  STL [R1+0xb40], R7 ;  /* 0x000b400701007387 */ /* 0x0001e80000100800 */
[----:B------:R1:W-:Y:S01]  /*1ab70*/  STL [R1+0x7c], R10 ;  /* 0x00007c0a01007387 */ /* 0x0003e20000100800 */
[----:B------:R-:W-:-:S03]  /*1ab80*/  SHF.R.U32.HI R9, RZ, 0x8, R18 ;  /* 0x00000008ff097819 */ /* 0x000fc60000011612 */
[----:B0-----:R-:W4:Y:S04]  /*1ab90*/  LDL.LU R7, [R1+0x108] ;  /* 0x0001080001077983 */ /* 0x001f280000300800 */
[----:B------:R0:W-:Y:S01]  /*1aba0*/  STL [R1+0x80], R8 ;  /* 0x0000800801007387 */ /* 0x0001e20000100800 */
[----:B-1----:R-:W-:-:S03]  /*1abb0*/  SHF.R.U32.HI R10, RZ, 0x8, R14 ;  /* 0x00000008ff0a7819 */ /* 0x002fc6000001160e */
[----:B------:R-:W4:Y:S04]  /*1abc0*/  LDL.LU R24, [R1+0x128] ;  /* 0x0001280001187983 */ /* 0x000f280000300800 */
[----:B------:R-:W4:Y:S01]  /*1abd0*/  LDL.LU R17, [R1+0x16c] ;  /* 0x00016c0001117983 */ /* 0x000f220000300800 */
[----:B0-----:R-:W-:-:S03]  /*1abe0*/  SHF.R.U32.HI R8, RZ, 0x8, R19 ;  /* 0x00000008ff087819 */ /* 0x001fc60000011613 */
[----:B------:R-:W4:Y:S04]  /*1abf0*/  LDL.LU R14, [R1+0x148] ;  /* 0x00014800010e7983 */ /* 0x000f280000300800 */
[----:B------:R-:W4:Y:S04]  /*1ac00*/  LDL.LU R18, [R1+0x130] ;  /* 0x0001300001127983 */ /* 0x000f280000300800 */
[----:B------:R-:W4:Y:S04]  /*1ac10*/  LDL.LU R19, [R1+0x2c] ;  /* 0x00002c0001137983 */ /* 0x000f280000300800 */
[----:B------:R0:W-:Y:S04]  /*1ac20*/  STL [R1+0x38], R13 ;  /* 0x0000380d01007387 */ /* 0x0001e80000100800 */
[----:B0-----:R-:W4:Y:S01]  /*1ac30*/  LDL.LU R13, [R1+0xe8] ;  /* 0x0000e800010d7983 */ /* 0x001f220000300800 */
[----:B------:R-:W-:-:S02]  /*1ac40*/  SHF.R.U32.HI R12, RZ, 0x8, R12 ;  /* 0x00000008ff0c7819 */ /* 0x000fc4000001160c */
[----:B------:R-:W-:Y:S02]  /*1ac50*/  LOP3.LUT R11, R11, 0xffff, RZ, 0xc0, !PT ;  /* 0x0000ffff0b0b7812 */ /* 0x000fe400078ec0ff */
[----:B------:R-:W-:Y:S02]  /*1ac60*/  LOP3.LUT R12, R12, 0xffff, RZ, 0xc0, !PT ;  /* 0x0000ffff0c0c7812 */ /* 0x000fe400078ec0ff */
[----:B------:R-:W-:Y:S02]  /*1ac70*/  LOP3.LUT R10, R10, 0xffff, RZ, 0xc0, !PT ;  /* 0x0000ffff0a0a7812 */ /* 0x000fe400078ec0ff */
[----:B------:R-:W-:Y:S02]  /*1ac80*/  LOP3.LUT R8, R8, 0xffff, RZ, 0xc0, !PT ;  /* 0x0000ffff08087812 */ /* 0x000fe400078ec0ff */
[----:B------:R-:W-:Y:S02]  /*1ac90*/  LOP3.LUT R9, R9, 0xffff, RZ, 0xc0, !PT ;  /* 0x0000ffff09097812 */ /* 0x000fe400078ec0ff */
[----:B------:R-:W-:-:S02]  /*1aca0*/  PRMT R11, R12, 0x3340, R11 ;  /* 0x000033400c0b7816 */ /* 0x000fc4000000000b */
[----:B------:R-:W-:Y:S02]  /*1acb0*/  PRMT R10, R10, 0x3340, R1 ;  /* 0x000033400a0a7816 */ /* 0x000fe40000000001 */
[----:B------:R-:W-:Y:S01]  /*1acc0*/  PRMT R8, R9, 0x3340, R8 ;  /* 0x0000334009087816 */ /* 0x000fe20000000008 */
[----:B------:R-:W-:Y:S01]  /*1acd0*/  STL [R1+0x58], R11 ;  /* 0x0000580b01007387 */ /* 0x000fe20000100800 */
[----:B---3--:R-:W-:-:S03]  /*1ace0*/  SHF.R.U32.HI R12, RZ, 0x8, R16 ;  /* 0x00000008ff0c7819 */ /* 0x008fc60000011610 */
[----:B------:R-:W-:Y:S04]  /*1acf0*/  STL [R1+0x54], R10 ;  /* 0x0000540a01007387 */ /* 0x000fe80000100800 */
[----:B------:R4:W-:Y:S01]  /*1ad00*/  STL [R1+0x78], R8 ;  /* 0x0000780801007387 */ /* 0x0009e20000100800 */
[----:B------:R-:W-:Y:S02]  /*1ad10*/  LOP3.LUT R12, R12, 0xffff, RZ, 0xc0, !PT ;  /* 0x0000ffff0c0c7812 */ /* 0x000fe400078ec0ff */
[----:B--2---:R-:W-:Y:S02]  /*1ad20*/  SHF.R.U32.HI R9, RZ, 0x8, R15 ;  /* 0x00000008ff097819 */ /* 0x004fe4000001160f */
[----:B----4-:R-:W-:Y:S02]  /*1ad30*/  SHF.R.U32.HI R8, RZ, 0x8, R0 ;  /* 0x00000008ff087819 */ /* 0x010fe40000011600 */
[----:B------:R-:W-:-:S02]  /*1ad40*/  LOP3.LUT R9, R9, 0xffff, RZ, 0xc0, !PT ;  /* 0x0000ffff09097812 */ /* 0x000fc400078ec0ff */
[----:B------:R-:W-:Y:S02]  /*1ad50*/  LOP3.LUT R8, R8, 0xffff, RZ, 0xc0, !PT ;  /* 0x0000ffff08087812 */ /* 0x000fe400078ec0ff */
[----:B------:R-:W-:-:S04]  /*1ad60*/  SHF.R.U32.HI R10, RZ, 0x8, R6 ;  /* 0x00000008ff0a7819 */ /* 0x000fc80000011606 */
[----:B------:R-:W-:Y:S02]  /*1ad70*/  LOP3.LUT R10, R10, 0xffff, RZ, 0xc0, !PT ;  /* 0x0000ffff0a0a7812 */ /* 0x000fe400078ec0ff */
[----:B------:R-:W-:Y:S02]  /*1ad80*/  SHF.R.U32.HI R11, RZ, 0x8, R7 ;  /* 0x00000008ff0b7819 */ /* 0x000fe40000011607 */
[----:B------:R-:W2:Y:S02]  /*1ad90*/  LDL.LU R7, [R1+0x11c] ;  /* 0x00011c0001077983 */ /* 0x000ea40000300800 */
[----:B------:R-:W-:Y:S02]  /*1ada0*/  LOP3.LUT R11, R11, 0xffff, RZ, 0xc0, !PT ;  /* 0x0000ffff0b0b7812 */ /* 0x000fe400078ec0ff */
[----:B------:R-:W3:Y:S02]  /*1adb0*/  LDL.LU R16, [R1+0x114] ;  /* 0x0001140001107983 */ /* 0x000ee40000300800 */
[----:B------:R-:W-:-:S02]  /*1adc0*/  PRMT R11, R11, 0x3340, R10 ;  /* 0x000033400b0b7816 */ /* 0x000fc4000000000a */
[----:B------:R-:W-:Y:S02]  /*1add0*/  PRMT R10, R12, 0x3340, R1 ;  /* 0x000033400c0a7816 */ /* 0x000fe40000000001 */
[----:B------:R-:W-:Y:S02]  /*1ade0*/  PRMT R6, R9, 0x3340, R8 ;  /* 0x0000334009067816 */ /* 0x000fe40000000008 */
[----:B------:R-:W-:Y:S02]  /*1adf0*/  SHF.R.U32.HI R8, RZ, 0x8, R25 ;  /* 0x00000008ff087819 */ /* 0x000fe40000011619 */
[----:B------:R-:W-:-:S04]  /*1ae00*/  SHF.R.U32.HI R13, RZ, 0x8, R13 ;  /* 0x00000008ff0d7819 */ /* 0x000fc8000001160d */
[----:B------:R-:W-:-:S04]  /*1ae10*/  LOP3.LUT R13, R13, 0xffff, RZ, 0xc0, !PT ;  /* 0x0000ffff0d0d7812 */ /* 0x000fc800078ec0ff */
[----:B------:R-:W-:Y:S02]  /*1ae20*/  PRMT R0, R13, 0x3340, R1 ;  /* 0x000033400d007816 */ /* 0x000fe40000000001 */
[----:B------:R-:W-:-:S03]  /*1ae30*/  SHF.R.U32.HI R13, RZ, 0x8, R24 ;  /* 0x00000008ff0d7819 */ /* 0x000fc60000011618 */
[----:B------:R0:W-:Y:S01]  /*1ae40*/  STL [R1+0x4c], R0 ;  /* 0x00004c0001007387 */ /* 0x0001e20000100800 */
[----:B------:R-:W-:-:S03]  /*1ae50*/  LOP3.LUT R13, R13, 0xffff, RZ, 0xc0, !PT ;  /* 0x0000ffff0d0d7812 */ /* 0x000fc600078ec0ff */
[----:B------:R-:W4:Y:S04]  /*1ae60*/  LDL.LU R15, [R1+0x144] ;  /* 0x00014400010f7983 */ /* 0x000f280000300800 */
[----:B0-----:R-:W4:Y:S04]  /*1ae70*/  LDL.LU R0, [R1+0x138] ;  /* 0x0001380001007983 */ /* 0x001f280000300800 */
[----:B------:R-:W-:Y:S04]  /*1ae80*/  STL [R1+0x74], R11 ;  /* 0x0000740b01007387 */ /* 0x000fe80000100800 */
[----:B------:R0:W-:Y:S04]  /*1ae90*/  STL [R1+0x5c], R10 ;  /* 0x00005c0a01007387 */ /* 0x0001e80000100800 */
[----:B------:R1:W-:Y:S04]  /*1aea0*/  STL [R1+0x70], R6 ;  /* 0x0000700601007387 */ /* 0x0003e80000100800 */
[----:B------:R-:W4:Y:S01]  /*1aeb0*/  LDL.LU R25, [R1+0x12c] ;  /* 0x00012c0001197983 */ /* 0x000f220000300800 */
[----:B0-----:R-:W-:-:S02]  /*1aec0*/  SHF.R.U32.HI R10, RZ, 0x8, R14 ;  /* 0x00000008ff0a7819 */ /* 0x001fc4000001160e */
[----:B------:R-:W-:Y:S02]  /*1aed0*/  PRMT R14, R13, 0x3340, R1 ;  /* 0x000033400d0e7816 */ /* 0x000fe40000000001 */
[----:B------:R-:W4:Y:S04]  /*1aee0*/  LDL.LU R13, [R1+0xf8] ;  /* 0x0000f800010d7983 */ /* 0x000f280000300800 */
[----:B-1----:R-:W4:Y:S01]  /*1aef0*/  LDL.LU R6, [R1+0x14c] ;  /* 0x00014c0001067983 */ /* 0x002f220000300800 */
[----:B------:R-:W-:-:S03]  /*1af00*/  SHF.R.U32.HI R11, RZ, 0x8, R17 ;  /* 0x00000008ff0b7819 */ /* 0x000fc60000011611 */
[----:B------:R0:W-:Y:S04]  /*1af10*/  STL [R1+0x34], R14 ;  /* 0x0000340e01007387 */ /* 0x0001e80000100800 */
[----:B------:R-:W4:Y:S04]  /*1af20*/  LDL.LU R24, [R1+0x174] ;  /* 0x0001740001187983 */ /* 0x000f280000300800 */
[----:B------:R-:W4:Y:S01]  /*1af30*/  LDL.LU R17, [R1+0x164] ;  /* 0x0001640001117983 */ /* 0x000f220000300800 */
[----:B------:R-:W-:Y:S02]  /*1af40*/  SHF.R.U32.HI R12, RZ, 0x8, R18 ;  /* 0x00000008ff0c7819 */ /* 0x000fe40000011612 */
[----:B------:R-:W-:Y:S01]  /*1af50*/  SHF.R.U32.HI R9, RZ, 0x8, R19 ;  /* 0x00000008ff097819 */ /* 0x000fe20000011613 */
[----:B0-----:R-:W4:Y:S04]  /*1af60*/  LDL.LU R14, [R1+0x15c] ;  /* 0x00015c00010e7983 */ /* 0x001f280000300800 */
[----:B------:R-:W4:Y:S04]  /*1af70*/  LDL.LU R18, [R1+0x118] ;  /* 0x0001180001127983 */ /* 0x000f280000300800 */
[----:B------:R-:W4:Y:S01]  /*1af80*/  LDL.LU R19, [R1+0x48] ;  /* 0x0000480001137983 */ /* 0x000f220000300800 */
[----:B------:R-:W-:-:S02]  /*1af90*/  LOP3.LUT R10, R10, 0xffff, RZ, 0xc0, !PT ;  /* 0x0000ffff0a0a7812 */ /* 0x000fc400078ec0ff */
[----:B------:R-:W-:Y:S02]  /*1afa0*/  LOP3.LUT R11, R11, 0xffff, RZ, 0xc0, !PT ;  /* 0x0000ffff0b0b7812 */ /* 0x000fe400078ec0ff */
[----:B------:R-:W-:Y:S02]  /*1afb0*/  LOP3.LUT R12, R12, 0xffff, RZ, 0xc0, !PT ;  /* 0x0000ffff0c0c7812 */ /* 0x000fe400078ec0ff */
[----:B------:R-:W-:Y:S02]  /*1afc0*/  PRMT R11, R11, 0x3340, R10 ;  /* 0x000033400b0b7816 */ /* 0x000fe4000000000a */
[----:B------:R-:W-:Y:S02]  /*1afd0*/  PRMT R10, R12, 0x3340, R1 ;  /* 0x000033400c0a7816 */ /* 0x000fe40000000001 */
[----:B------:R-:W-:Y:S02]  /*1afe0*/  LOP3.LUT R8, R8, 0xffff, RZ, 0xc0, !PT ;  /* 0x0000ffff08087812 */ /* 0x000fe400078ec0ff */
[----:B------:R-:W-:Y:S01]  /*1aff0*/  LOP3.LUT R9, R9, 0xffff, RZ, 0xc0, !PT ;  /* 0x0000ffff09097812 */ /* 0x000fe200078ec0ff */
[----:B------:R-:W-:Y:S03]  /*1b000*/  STL [R1+0x6c], R11 ;  /* 0x00006c0b01007387 */ /* 0x000fe60000100800 */
[----:B------:R-:W-:Y:S01]  /*1b010*/  PRMT R8, R9, 0x3340, R8 ;  /* 0x0000334009087816 */ /* 0x000fe20000000008 */
[----:B------:R2:W-:Y:S04]  /*1b020*/  STL [R1+0x20], R10 ;  /* 0x0000200a01007387 */ /* 0x0005e80000100800 */
[----:B------:R0:W-:Y:S01]  /*1b030*/  STL [R1+0x68], R8 ;  /* 0x0000680801007387 */ /* 0x0001e20000100800 */
[----:B--2---:R-:W-:-:S02]  /*1b040*/  SHF.R.U32.HI R10, RZ, 0x8, R7 ;  /* 0x00000008ff0a7819 */ /* 0x004fc40000011607 */
[----:B---3--:R-:W-:Y:S02]  /*1b050*/  SHF.R.U32.HI R12, RZ, 0x8, R16 ;  /* 0x00000008ff0c7819 */ /* 0x008fe40000011610 */
[----:B------:R-:W-:Y:S02]  /*1b060*/  LOP3.LUT R10, R10, 0xffff, RZ, 0xc0, !PT ;  /* 0x0000ffff0a0a7812 */ /* 0x000fe400078ec0ff */
[----:B------:R-:W-:-:S04]  /*1b070*/  LOP3.LUT R12, R12, 0xffff, RZ, 0xc0, !PT ;  /* 0x0000ffff0c0c7812 */ /* 0x000fc800078ec0ff */
[----:B------:R-:W-:Y:S02]  /*1b080*/  PRMT R12, R12, 0x3340, R1 ;  /* 0x000033400c0c7816 */ /* 0x000fe40000000001 */
[----:B----4-:R-:W-:Y:S02]  /*1b090*/  SHF.R.U32.HI R9, RZ, 0x8, R15 ;  /* 0x00000008ff097819 */ /* 0x010fe4000001160f */
[----:B------:R-:W2:Y:S01]  /*1b0a0*/  LDL.LU R15, [R1] ;  /* 0x00000000010f7983 */ /* 0x000ea20000300800 */
[----:B0-----:R-:W-:Y:S02]  /*1b0b0*/  SHF.R.U32.HI R8, RZ, 0x8, R0 ;  /* 0x00000008ff087819 */ /* 0x001fe40000011600 */
[----:B------:R-:W-:Y:S02]  /*1b0c0*/  LOP3.LUT R9, R9, 0xffff, RZ, 0xc0, !PT ;  /* 0x0000ffff09097812 */ /* 0x000fe400078ec0ff */
[----:B------:R-:W-:Y:S02]  /*1b0d0*/  LOP3.LUT R8, R8, 0xffff, RZ, 0xc0, !PT ;  /* 0x0000ffff08087812 */ /* 0x000fe400078ec0ff */
[----:B------:R-:W-:-:S02]  /*1b0e0*/  SHF.R.U32.HI R11, RZ, 0x8, R25 ;  /* 0x00000008ff0b7819 */ /* 0x000fc40000011619 */
[----:B------:R-:W-:Y:S02]  /*1b0f0*/  SHF.R.U32.HI R13, RZ, 0x8, R13 ;  /* 0x00000008ff0d7819 */ /* 0x000fe4000001160d */
[----:B------:R-:W-:Y:S02]  /*1b100*/  LOP3.LUT R11, R11, 0xffff, RZ, 0xc0, !PT ;  /* 0x0000ffff0b0b7812 */ /* 0x000fe400078ec0ff */
[----:B------:R-:W-:Y:S02]  /*1b110*/  LOP3.LUT R13, R13, 0xffff, RZ, 0xc0, !PT ;  /* 0x0000ffff0d0d7812 */ /* 0x000fe400078ec0ff */
[----:B------:R-:W-:Y:S02]  /*1b120*/  PRMT R0, R11, 0x3340, R10 ;  /* 0x000033400b007816 */ /* 0x000fe4000000000a */
[----:B------:R-:W-:Y:S02]  /*1b130*/  PRMT R7, R13, 0x3340, R1 ;  /* 0x000033400d077816 */ /* 0x000fe40000000001 */
[----:B------:R-:W-:-:S03]  /*1b140*/  SHF.R.U32.HI R13, RZ, 0x8, R6 ;  /* 0x00000008ff0d7819 */ /* 0x000fc60000011606 */
[----:B------:R0:W-:Y:S01]  /*1b150*/  STL [R1+0x1c], R7 ;  /* 0x00001c0701007387 */ /* 0x0001e20000100800 */
[----:B------:R-:W-:-:S03]  /*1b160*/  LOP3.LUT R13, R13, 0xffff, RZ, 0xc0, !PT ;  /* 0x0000ffff0d0d7812 */ /* 0x000fc600078ec0ff */
[----:B------:R-:W3:Y:S01]  /*1b170*/  LDL.LU R16, [R1+0xb4] ;  /* 0x0000b40001107983 */ /* 0x000ee20000300800 */
[----:B------:R-:W-:-:S03]  /*1b180*/  PRMT R13, R13, 0x3340, R1 ;  /* 0x000033400d0d7816 */ /* 0x000fc60000000001 */
[----:B------:R1:W-:Y:S01]  /*1b190*/  STL [R1+0x64], R0 ;  /* 0x0000640001007387 */ /* 0x0003e20000100800 */
[----:B0-----:R-:W-:-:S03]  /*1b1a0*/  PRMT R7, R9, 0x3340, R8 ;  /* 0x0000334009077816 */ /* 0x001fc60000000008 */
[----:B------:R-:W4:Y:S01]  /*1b1b0*/  LDL.LU R25, [R1+0x160] ;  /* 0x0001600001197983 */ /* 0x000f220000300800 */
[----:B------:R-:W-:-:S03]  /*1b1c0*/  SHF.R.U32.HI R10, RZ, 0x8, R17 ;  /* 0x00000008ff0a7819 */ /* 0x000fc60000011611 */
[----:B-1----:R-:W4:Y:S04]  /*1b1d0*/  LDL.LU R0, [R1+0x154] ;  /* 0x0001540001007983 */ /* 0x002f280000300800 */
[----:B------:R0:W-:Y:S04]  /*1b1e0*/  STL [R1+0xb14], R12 ;  /* 0x000b140c01007387 */ /* 0x0001e80000100800 */
[----:B0-----:R-:W4:Y:S04]  /*1b1f0*/  LDL.LU R12, [R1+0x13c] ;  /* 0x00013c00010c7983 */ /* 0x001f280000300800 */
[----:B------:R0:W-:Y:S04]  /*1b200*/  STL [R1+0x60], R7 ;  /* 0x0000600701007387 */ /* 0x0001e80000100800 */
[----:B------:R-:W4:Y:S04]  /*1b210*/  LDL.LU R17, [R1+0x150] ;  /* 0x0001500001117983 */ /* 0x000f280000300800 */
[----:B0-----:R-:W4:Y:S04]  /*1b220*/  LDL.LU R7, [R1+0x180] ;  /* 0x0001800001077983 */ /* 0x001f280000300800 */
[----:B------:R0:W-:Y:S01]  /*1b230*/  STL [R1+0xb10], R13 ;  /* 0x000b100d01007387 */ /* 0x0001e20000100800 */
[----:B------:R-:W-:-:S03]  /*1b240*/  SHF.R.U32.HI R11, RZ, 0x8, R24 ;  /* 0x00000008ff0b7819 */ /* 0x000fc60000011618 */
[----:B0-----:R-:W4:Y:S01]  /*1b250*/  LDL.LU R13, [R1+0x158] ;  /* 0x00015800010d7983 */ /* 0x001f220000300800 */
[----:B------:R-:W-:Y:S02]  /*1b260*/  LOP3.LUT R10, R10, 0xffff, RZ, 0xc0, !PT ;  /* 0x0000ffff0a0a7812 */ /* 0x000fe400078ec0ff */
[----:B------:R-:W-:Y:S02]  /*1b270*/  LOP3.LUT R11, R11, 0xffff, RZ, 0xc0, !PT ;  /* 0x0000ffff0b0b7812 */ /* 0x000fe400078ec0ff */
[----:B------:R-:W-:Y:S02]  /*1b280*/  SHF.R.U32.HI R8, RZ, 0x8, R19 ;  /* 0x00000008ff087819 */ /* 0x000fe40000011613 */
[----:B------:R-:W-:Y:S01]  /*1b290*/  PRMT R6, R11, 0x3340, R10 ;  /* 0x000033400b067816 */ /* 0x000fe2000000000a */
[----:B------:R-:W4:Y:S01]  /*1b2a0*/  LDL.LU R19, [R1+0x178] ;  /* 0x0001780001137983 */ /* 0x000f220000300800 */
[----:B------:R-:W-:-:S03]  /*1b2b0*/  SHF.R.U32.HI R9, RZ, 0x8, R18 ;  /* 0x00000008ff097819 */ /* 0x000fc60000011612 */
[----:B------:R-:W4:Y:S04]  /*1b2c0*/  LDL.LU R18, [R1+0x170] ;  /* 0x0001700001127983 */ /* 0x000f280000300800 */
[----:B------:R0:W-:Y:S04]  /*1b2d0*/  STL [R1+0x48], R6 ;  /* 0x0000480601007387 */ /* 0x0001e80000100800 */
[----:B------:R-:W4:Y:S04]  /*1b2e0*/  LDL.LU R24, [R1+0x140] ;  /* 0x0001400001187983 */ /* 0x000f280000300800 */
[----:B0-----:R-:W4:Y:S01]  /*1b2f0*/  LDL.LU R6, [R1+0xb8] ;  /* 0x0000b80001067983 */ /* 0x001f220000300800 */
[----:B------:R-:W-:-:S02]  /*1b300*/  SHF.R.U32.HI R14, RZ, 0x8, R14 ;  /* 0x00000008ff0e7819 */ /* 0x000fc4000001160e */
[----:B------:R-:W-:Y:S02]  /*1b310*/  LOP3.LUT R8, R8, 0xffff, RZ, 0xc0, !PT ;  /* 0x0000ffff08087812 */ /* 0x000fe400078ec0ff */
[----:B------:R-:W-:Y:S02]  /*1b320*/  LOP3.LUT R14, R14, 0xffff, RZ, 0xc0, !PT ;  /* 0x0000ffff0e0e7812 */ /* 0x000fe400078ec0ff */
[----:B------:R-:W-:Y:S02]  /*1b330*/  LOP3.LUT R9, R9, 0xffff, RZ, 0xc0, !PT ;  /* 0x0000ffff09097812 */ /* 0x000fe400078ec0ff */
[----:B------:R-:W-:Y:S02]  /*1b340*/  PRMT R14, R14, 0x3340, R1 ;  /* 0x000033400e0e7816 */ /* 0x000fe40000000001 */
[----:B------:R-:W-:-:S03]  /*1b350*/  PRMT R8, R9, 0x3340, R8 ;  /* 0x0000334009087816 */ /* 0x000fc60000000008 */
[----:B------:R-:W-:Y:S04]  /*1b360*/  STL [R1+0xb0c], R14 ;  /* 0x000b0c0e01007387 */ /* 0x000fe80000100800 */
[----:B------:R0:W-:Y:S01]  /*1b370*/  STL [R1+0x3c], R8 ;  /* 0x00003c0801007387 */ /* 0x0001e20000100800 */
[----:B--2---:R-:W-:-:S04]  /*1b380*/  SHF.R.U32.HI R15, RZ, 0x8, R15 ;  /* 0x00000008ff0f7819 */ /* 0x004fc8000001160f */
[----:B------:R-:W-:-:S04]  /*1b390*/  LOP3.LUT R15, R15, 0xffff, RZ, 0xc0, !PT ;  /* 0x0000ffff0f0f7812 */ /* 0x000fc800078ec0ff */
[----:B------:R-:W-:-:S05]  /*1b3a0*/  PRMT R15, R15, 0x3340, R1 ;  /* 0x000033400f0f7816 */ /* 0x000fca0000000001 */
[----:B------:R-:W-:Y:S01]  /*1b3b0*/  STL [R1+0xb08], R15 ;  /* 0x000b080f01007387 */ /* 0x000fe20000100800 */
[----:B---3--:R-:W-:-:S04]  /*1b3c0*/  SHF.R.U32.HI R16, RZ, 0x8, R16 ;  /* 0x00000008ff107819 */ /* 0x008fc80000011610 */
[----:B------:R-:W-:Y:S02]  /*1b3d0*/  LOP3.LUT R16, R16, 0xffff, RZ, 0xc0, !PT ;  /* 0x0000ffff10107812 */ /* 0x000fe400078ec0ff */
[----:B----4-:R-:W-:Y:S02]  /*1b3e0*/  SHF.R.U32.HI R9, RZ, 0x8, R25 ;  /* 0x00000008ff097819 */ /* 0x010fe40000011619 */
[----:B------:R-:W-:Y:S02]  /*1b3f0*/  PRMT R16, R16, 0x3340, R1 ;  /* 0x0000334010107816 */ /* 0x000fe40000000001 */
[----:B0-----:R-:W-:Y:S02]  /*1b400*/  SHF.R.U32.HI R8, RZ, 0x8, R0 ;  /* 0x00000008ff087819 */ /* 0x001fe40000011600 */
[----:B------:R-:W-:Y:S02]  /*1b410*/  LOP3.LUT R9, R9, 0xffff, RZ, 0xc0, !PT ;  /* 0x0000ffff09097812 */ /* 0x000fe400078ec0ff */
[----:B------:R-:W-:-:S02]  /*1b420*/  LOP3.LUT R8, R8, 0xffff, RZ, 0xc0, !PT ;  /* 0x0000ffff08087812 */ /* 0x000fc400078ec0ff */
[----:B------:R-:W-:-:S04]  /*1b430*/  SHF.R.U32.HI R10, RZ, 0x8, R12 ;  /* 0x00000008ff0a7819 */ /* 0x000fc8000001160c */
[----:B------:R-:W-:Y:S01]  /*1b440*/  LOP3.LUT R10, R10, 0xffff, RZ, 0xc0, !PT ;  /* 0x0000ffff0a0a7812 */ /* 0x000fe200078ec0ff */
[----:B------:R-:W-:Y:S01]  /*1b450*/  STL [R1+0xb04], R16 ;  /* 0x000b041001007387 */ /* 0x000fe20000100800 */
[----:B------:R-:W-:Y:S02]  /*1b460*/  PRMT R8, R9, 0x3340, R8 ;  /* 0x0000334009087816 */ /* 0x000fe40000000008 */
[----:B------:R-:W-:-:S04]  /*1b470*/  SHF.R.U32.HI R11, RZ, 0x8, R13 ;  /* 0x00000008ff0b7819 */ /* 0x000fc8000001160d */
[----:B------:R-:W-:-:S04]  /*1b480*/  LOP3.LUT R11, R11, 0xffff, RZ, 0xc0, !PT ;  /* 0x0000ffff0b0b7812 */ /* 0x000fc800078ec0ff */
[----:B------:R-:W-:-:S05]  /*1b490*/  PRMT R0, R11, 0x3340, R10 ;  /* 0x000033400b007816 */ /* 0x000fca000000000a */
[----:B------:R0:W-:Y:S01]  /*1b4a0*/  STL [R1+0x18], R0 ;  /* 0x0000180001007387 */ /* 0x0001e20000100800 */
[----:B------:R-:W-:Y:S02]  /*1b4b0*/  SHF.R.U32.HI R11, RZ, 0x8, R7 ;  /* 0x00000008ff0b7819 */ /* 0x000fe40000011607 */
[----:B------:R-:W-:Y:S01]  /*1b4c0*/  SHF.R.U32.HI R10, RZ, 0x8, R19 ;  /* 0x00000008ff0a7819 */ /* 0x000fe20000011613 */
[----:B0-----:R-:W2:Y:S04]  /*1b4d0*/  LDL.LU R0, [R1+0x1f4] ;  /* 0x0001f40001007983 */ /* 0x001ea80000300800 */
[----:B------:R-:W3:Y:S01]  /*1b4e0*/  LDL.LU R12, [R1+0x1f0] ;  /* 0x0001f000010c7983 */ /* 0x000ee20000300800 */
[----:B------:R-:W-:-:S03]  /*1b4f0*/  SHF.R.U32.HI R9, RZ, 0x8, R24 ;  /* 0x00000008ff097819 */ /* 0x000fc60000011618 */
[----:B------:R0:W-:Y:S04]  /*1b500*/  STL [R1+0x14], R8 ;  /* 0x0000140801007387 */ /* 0x0001e80000100800 */
[----:B------:R-:W4:Y:S04]  /*1b510*/  LDL.LU R25, [R1+0x194] ;  /* 0x0001940001197983 */ /* 0x000f280000300800 */
[----:B------:R-:W4:Y:S01]  /*1b520*/  LDL.LU R7, [R1+0x190] ;  /* 0x0001900001077983 */ /* 0x000f220000300800 */
[----:B0-----:R-:W-:-:S03]  /*1b530*/  SHF.R.U32.HI R8, RZ, 0x8, R6 ;  /* 0x00000008ff087819 */ /* 0x001fc60000011606 */
[----:B------:R-:W4:Y:S04]  /*1b540*/  LDL.LU R19, [R1+0xd0] ;  /* 0x0000d00001137983 */ /* 0x000f280000300800 */
[----:B------:R-:W4:Y:S04]  /*1b550*/  LDL.LU R24, [R1+0x168] ;  /* 0x0001680001187983 */ /* 0x000f280000300800 */
[----:B------:R-:W4:Y:S04]  /*1b560*/  LDL.LU R6, [R1+0x17c] ;  /* 0x00017c0001067983 */ /* 0x000f280000300800 */
[----:B------:R-:W4:Y:S01]  /*1b570*/  LDL.LU R15, [R1+0xd4] ;  /* 0x0000d400010f7983 */ /* 0x000f220000300800 */
[----:B------:R-:W-:-:S02]  /*1b580*/  SHF.R.U32.HI R17, RZ, 0x8, R17 ;  /* 0x00000008ff117819 */ /* 0x000fc40000011611 */
[----:B------:R-:W-:Y:S01]  /*1b590*/  SHF.R.U32.HI R18, RZ, 0x8, R18 ;  /* 0x00000008ff127819 */ /* 0x000fe20000011612 */
[----:B------:R-:W4:Y:S01]  /*1b5a0*/  LDL.LU R16, [R1+0x1b0] ;  /* 0x0001b00001107983 */ /* 0x000f220000300800 */
[----:B------:R-:W-:Y:S02]  /*1b5b0*/  LOP3.LUT R17, R17, 0xffff, RZ, 0xc0, !PT ;  /* 0x0000ffff11117812 */ /* 0x000fe400078ec0ff */
[----:B------:R-:W-:Y:S02]  /*1b5c0*/  LOP3.LUT R10, R10, 0xffff, RZ, 0xc0, !PT ;  /* 0x0000ffff0a0a7812 */ /* 0x000fe400078ec0ff */
[----:B------:R-:W-:Y:S02]  /*1b5d0*/  LOP3.LUT R11, R11, 0xffff, RZ, 0xc0, !PT ;  /* 0x0000ffff0b0b7812 */ /* 0x000fe400078ec0ff */
[----:B------:R-:W-:Y:S02]  /*1b5e0*/  LOP3.LUT R18, R18, 0xffff, RZ, 0xc0, !PT ;  /* 0x0000ffff12127812 */ /* 0x000fe400078ec0ff */
[----:B------:R-:W-:-:S02]  /*1b5f0*/  PRMT R17, R17, 0x3340, R1 ;  /* 0x0000334011117816 */ /* 0x000fc40000000001 */
[----:B------:R-:W-:Y:S02]  /*1b600*/  LOP3.LUT R8, R8, 0xffff, RZ, 0xc0, !PT ;  /* 0x0000ffff08087812 */ /* 0x000fe400078ec0ff */
[----:B------:R-:W-:Y:S02]  /*1b610*/  LOP3.LUT R9, R9, 0xffff, RZ, 0xc0, !PT ;  /* 0x0000ffff09097812 */ /* 0x000fe400078ec0ff */
[----:B------:R-:W-:Y:S01]  /*1b620*/  PRMT R10, R11, 0x3340, R10 ;  /* 0x000033400b0a7816 */ /* 0x000fe2000000000a */
[----:B------:R0:W-:Y:S01]  /*1b630*/  STL [R1+0xb00], R17 ;  /* 0x000b001101007387 */ /* 0x0001e20000100800 */
[----:B------:R-:W-:Y:S02]  /*1b640*/  PRMT R18, R18, 0x3340, R1 ;  /* 0x0000334012127816 */ /* 0x000fe40000000001 */
[----:B------:R-:W-:Y:S01]  /*1b650*/  PRMT R8, R9, 0x3340, R8 ;  /* 0x0000334009087816 */ /* 0x000fe20000000008 */
[----:B0-----:R-:W4:Y:S04]  /*1b660*/  LDL.LU R17, [R1+0x1d8] ;  /* 0x0001d80001117983 */ /* 0x001f280000300800 */
[----:B------:R-:W4:Y:S04]  /*1b670*/  LDL.LU R14, [R1+0xb0] ;  /* 0x0000b000010e7983 */ /* 0x000f280000300800 */
[----:B------:R-:W-:Y:S04]  /*1b680*/  STL [R1+0x8], R10 ;  /* 0x0000080a01007387 */ /* 0x000fe80000100800 */
[----:B------:R0:W-:Y:S04]  /*1b690*/  STL [R1+0xafc], R18 ;  /* 0x000afc1201007387 */ /* 0x0001e80000100800 */
[----:B0-----:R-:W4:Y:S04]  /*1b6a0*/  LDL.LU R18, [R1+0x1dc] ;  /* 0x0001dc0001127983 */ /* 0x001f280000300800 */
[----:B------:R-:W4:Y:S04]  /*1b6b0*/  LDL.LU R13, [R1+0xac] ;  /* 0x0000ac00010d7983 */ /* 0x000f280000300800 */
[----:B------:R0:W-:Y:S01]  /*1b6c0*/  STL [R1+0x4], R8 ;  /* 0x0000040801007387 */ /* 0x0001e20000100800 */
[----:B--2---:R-:W-:-:S02]  /*1b6d0*/  LOP3.LUT R0, R0, 0xffff, RZ, 0xc0, !PT ;  /* 0x0000ffff00007812 */ /* 0x004fc400078ec0ff */
[----:B---3--:R-:W-:Y:S02]  /*1b6e0*/  LOP3.LUT R9, R12, 0xffff, RZ, 0xc0, !PT ;  /* 0x0000ffff0c097812 */ /* 0x008fe400078ec0ff */
[----:B------:R-:W2:Y:S04]  /*1b6f0*/  LDL.LU R12, [R1+0xa8] ;  /* 0x0000a800010c7983 */ /* 0x000ea80000300800 */
[----:B------:R1:W-:Y:S01]  /*1b700*/  STL [R1+0x24], R0 ;  /* 0x0000240001007387 */ /* 0x0003e20000100800 */
[----:B----4-:R-:W-:-:S03]  /*1b710*/  LOP3.LUT R10, R25, 0xffff, RZ, 0xc0, !PT ;  /* 0x0000ffff190a7812 */ /* 0x010fc600078ec0ff */
[----:B------:R3:W-:Y:S01]  /*1b720*/  STL [R1+0x28], R9 ;  /* 0x0000280901007387 */ /* 0x0007e20000100800 */
[----:B------:R-:W-:-:S03]  /*1b730*/  LOP3.LUT R11, R7, 0xffff, RZ, 0xc0, !PT ;  /* 0x0000ffff070b7812 */ /* 0x000fc600078ec0ff */
[----:B------:R-:W4:Y:S04]  /*1b740*/  LDL.LU R7, [R1+0xa0] ;  /* 0x0000a00001077983 */ /* 0x000f280000300800 */
[----:B------:R0:W-:Y:S04]  /*1b750*/  STL [R1+0x2c], R10 ;  /* 0x00002c0a01007387 */ /* 0x0001e80000100800 */
[----:B------:R1:W-:Y:S01]  /*1b760*/  STL [R1+0x30], R11 ;  /* 0x0000300b01007387 */ /* 0x0003e20000100800 */
[----:B------:R-:W-:-:S03]  /*1b770*/  SHF.R.U32.HI R25, RZ, 0x8, R6 ;  /* 0x00000008ff197819 */ /* 0x000fc60000011606 */
[----:B------:R-:W2:Y:S01]  /*1b780*/  LDL.LU R6, [R1+0xa4] ;  /* 0x0000a40001067983 */ /* 0x000ea20000300800 */
[----:B0-----:R-:W-:-:S04]  /*1b790*/  SHF.R.U32.HI R8, RZ, 0x8, R15 ;  /* 0x00000008ff087819 */ /* 0x001fc8000001160f */
[----:B------:R-:W-:Y:S02]  /*1b7a0*/  LOP3.LUT R15, R8, 0xffff, RZ, 0xc0, !PT ;  /* 0x0000ffff080f7812 */ /* 0x000fe400078ec0ff */
[----:B------:R-:W2:Y:S01]  /*1b7b0*/  LDL.LU R8, [R1+0x1ec] ;  /* 0x0001ec0001087983 */ /* 0x000ea20000300800 */
[----:B------:R-:W-:Y:S02]  /*1b7c0*/  SHF.R.U32.HI R19, RZ, 0x8, R19 ;  /* 0x00000008ff137819 */ /* 0x000fe40000011613 */
[----:B------:R-:W-:Y:S02]  /*1b7d0*/  SHF.R.U32.HI R24, RZ, 0x8, R24 ;  /* 0x00000008ff187819 */ /* 0x000fe40000011618 */
[----:B------:R-:W-:Y:S02]  /*1b7e0*/  LOP3.LUT R19, R19, 0xffff, RZ, 0xc0, !PT ;  /* 0x0000ffff13137812 */ /* 0x000fe400078ec0ff */
[----:B--2---:R-:W-:Y:S02]  /*1b7f0*/  PRMT R8, R8, 0x4210, R0 ;  /* 0x0000421008087816 */ /* 0x004fe40000000000 */
[----:B-1----:R-:W2:Y:S01]  /*1b800*/  LDL.LU R0, [R1+0xb4c] ;  /* 0x000b4c0001007983 */ /* 0x002ea20000300800 */
[----:B------:R-:W-:-:S02]  /*1b810*/  LOP3.LUT R24, R24, 0xffff, RZ, 0xc0, !PT ;  /* 0x0000ffff18187812 */ /* 0x000fc400078ec0ff */
[----:B------:R-:W-:Y:S02]  /*1b820*/  LOP3.LUT R25, R25, 0xffff, RZ, 0xc0, !PT ;  /* 0x0000ffff19197812 */ /* 0x000fe400078ec0ff */
[----:B---3--:R-:W-:Y:S02]  /*1b830*/  PRMT R9, R18, 0x4210, R9 ;  /* 0x0000421012097816 */ /* 0x008fe40000000009 */
[----:B------:R-:W-:Y:S02]  /*1b840*/  PRMT R10, R17, 0x4210, R10 ;  /* 0x00004210110a7816 */ /* 0x000fe4000000000a */
[----:B------:R-:W-:Y:S02]  /*1b850*/  PRMT R11, R16, 0x4210, R11 ;  /* 0x00004210100b7816 */ /* 0x000fe4000000000b */
[----:B------:R-:W-:Y:S02]  /*1b860*/  PRMT R19, R19, 0x3340, R1 ;  /* 0x0000334013137816 */ /* 0x000fe40000000001 */
[----:B------:R-:W-:-:S02]  /*1b870*/  PRMT R24, R25, 0x3340, R24 ;  /* 0x0000334019187816 */ /* 0x000fc40000000018 */
[----:B------:R-:W-:Y:S01]  /*1b880*/  PRMT R25, R15, 0x3340, R1 ;  /* 0x000033400f197816 */ /* 0x000fe20000000001 */
[----:B------:R-:W-:Y:S04]  /*1b890*/  STL [R1+0xaf8], R19 ;  /* 0x000af81301007387 */ /* 0x000fe80000100800 */
[----:B------:R-:W-:Y:S04]  /*1b8a0*/  STL [R1+0xb18], R24 ;  /* 0x000b181801007387 */ /* 0x000fe80000100800 */
[----:B------:R-:W-:Y:S01]  /*1b8b0*/  STL [R1+0xb1c], R25 ;  /* 0x000b1c1901007387 */ /* 0x000fe20000100800 */
[----:B------:R-:W-:-:S03]  /*1b8c0*/  PRMT R20, R6, 0x5410, R20 ;  /* 0x0000541006147816 */ /* 0x000fc60000000014 */
[----:B--2---:R0:W-:Y:S04]  /*1b8d0*/  STSM.16.M88.4 [R0], R8 ;  /* 0x0000000800007844 */ /* 0x0041e80000000200 */
[----:B------:R-:W-:Y:S01]  /*1b8e0*/  STL [R1+0xb20], R0 ;  /* 0x000b200001007387 */ /* 0x000fe20000100800 */
[----:B0-----:R-:W-:Y:S02]  /*1b8f0*/  PRMT R8, R14, 0x5410, R29 ;  /* 0x000054100e087816 */ /* 0x001fe4000000001d */
[----:B------:R-:W-:Y:S02]  /*1b900*/  PRMT R9, R13, 0x5410, R28 ;  /* 0x000054100d097816 */ /* 0x000fe4000000001c */
[----:B------:R-:W-:Y:S01]  /*1b910*/  PRMT R10, R12, 0x5410, R27 ;  /* 0x000054100c0a7816 */ /* 0x000fe2000000001b */
[----:B------:R-:W-:Y:S01]  /*1b920*/  STL [R1+0xb24], R8 ;  /* 0x000b240801007387 */ /* 0x000fe20000100800 */
[----:B----4-:R-:W-:-:S03]  /*1b930*/  PRMT R11, R7, 0x5410, R26 ;  /* 0x00005410070b7816 */ /* 0x010fc6000000001a */
[----:B------:R-:W2:Y:S04]  /*1b940*/  LDL.LU R14, [R1+0x94] ;  /* 0x00009400010e7983 */ /* 0x000ea80000300800 */
[----:B------:R-:W-:Y:S04]  /*1b950*/  STL [R1+0xb28], R9 ;  /* 0x000b280901007387 */ /* 0x000fe80000100800 */
[----:B------:R-:W3:Y:S04]  /*1b960*/  LDL.LU R15, [R1+0x9c] ;  /* 0x00009c00010f7983 */ /* 0x000ee80000300800 */
[----:B------:R-:W4:Y:S04]  /*1b970*/  LDL.LU R16, [R1+0x44] ;  /* 0x0000440001107983 */ /* 0x000f280000300800 */
[----:B------:R-:W-:Y:S04]  /*1b980*/  STL [R1+0xb2c], R10 ;  /* 0x000b2c0a01007387 */ /* 0x000fe80000100800 */
[----:B------:R-:W2:Y:S04]  /*1b990*/  LDL.LU R17, [R1+0x84] ;  /* 0x0000840001117983 */ /* 0x000ea80000300800 */
[----:B------:R-:W-:Y:S04]  /*1b9a0*/  STL [R1+0xb30], R11 ;  /* 0x000b300b01007387 */ /* 0x000fe80000100800 */
[----:B------:R-:W2:Y:S04]  /*1b9b0*/  LDL.LU R18, [R1+0x40] ;  /* 0x0000400001127983 */ /* 0x000ea80000300800 */
[----:B------:R-:W2:Y:S04]  /*1b9c0*/  LDL.LU R19, [R1+0x50] ;  /* 0x0000500001137983 */ /* 0x000ea80000300800 */
[----:B------:R-:W2:Y:S04]  /*1b9d0*/  LDL.LU R26, [R1+0x88] ;  /* 0x00008800011a7983 */ /* 0x000ea80000300800 */
[----:B------:R-:W2:Y:S01]  /*1b9e0*/  LDL.LU R6, [R1+0xc] ;  /* 0x00000c0001067983 */ /* 0x000ea20000300800 */
[----:B------:R-:W-:-:S02]  /*1b9f0*/  PRMT R21, R21, 0x3340, R1 ;  /* 0x0000334015157816 */ /* 0x000fc40000000001 */
[--C-:B------:R-:W-:Y:S02]  /*1ba00*/  PRMT R2, R2, 0x3340, R1.reuse ;  /* 0x0000334002027816 */ /* 0x100fe40000000001 */
[----:B------:R-:W-:Y:S02]  /*1ba10*/  LOP3.LUT R4, R4, 0xffff, RZ, 0xc0, !PT ;  /* 0x0000ffff04047812 */ /* 0x000fe400078ec0ff */
[----:B------:R-:W-:Y:S02]  /*1ba20*/  PRMT R3, R3, 0x3340, R1 ;  /* 0x0000334003037816 */ /* 0x000fe40000000001 */
[----:B------:R-:W-:Y:S01]  /*1ba30*/  LOP3.LUT R5, R5, 0xffff, RZ, 0xc0, !PT ;  /* 0x0000ffff05057812 */ /* 0x000fe200078ec0ff */
[----:B------:R-:W-:Y:S06]  /*1ba40*/  BAR.SYNC.DEFER_BLOCKING 0x0 ;  /* 0x0000000000007b1d */ /* 0x000fec0000010000 */
[----:B--2---:R0:W-:Y:S04]  /*1ba50*/  STL [R1+0xb48], R6 ;  /* 0x000b480601007387 */ /* 0x0041e80000100800 */
[----:B0-----:R-:W2:Y:S04]  /*1ba60*/  LDL.LU R6, [R1+0x10] ;  /* 0x0000100001067983 */ /* 0x001ea80000300800 */
[----:B------:R-:W2:Y:S04]  /*1ba70*/  LDL.LU R7, [R1+0x90] ;  /* 0x0000900001077983 */ /* 0x000ea80000300800 */
[----:B------:R0:W-:Y:S04]  /*1ba80*/  STL [R1+0xb34], R20 ;  /* 0x000b341401007387 */ /* 0x0001e80000100800 */
[----:B0-----:R-:W2:Y:S04]  /*1ba90*/  LDL.LU R20, [R1+0x80] ;  /* 0x0000800001147983 */ /* 0x001ea80000300800 */
[----:B--2---:R0:W-:Y:S04]  /*1baa0*/  STL [R1+0xb3c], R20 ;  /* 0x000b3c1401007387 */ /* 0x0041e80000100800 */
[----:B0-----:R-:W2:Y:S04]  /*1bab0*/  LDL.LU R20, [R1+0x7c] ;  /* 0x00007c0001147983 */ /* 0x001ea80000300800 */
[----:B------:R-:W2:Y:S01]  /*1bac0*/  LDL.LU R11, [R1+0x54] ;  /* 0x00005400010b7983 */ /* 0x000ea20000300800 */
[----:B------:R-:W-:-:S02]  /*1bad0*/  PRMT R21, R14, 0x5410, R21 ;  /* 0x000054100e157816 */ /* 0x000fc40000000015 */
[----:B---3--:R-:W-:Y:S02]  /*1bae0*/  PRMT R22, R15, 0x5410, R22 ;  /* 0x000054100f167816 */ /* 0x008fe40000000016 */
[----:B------:R-:W-:Y:S02]  /*1baf0*/  PRMT R4, R4, 0x3340, R1 ;  /* 0x0000334004047816 */ /* 0x000fe40000000001 */
[----:B----4-:R-:W-:Y:S02]  /*1bb00*/  PRMT R23, R16, 0x5410, R23 ;  /* 0x0000541010177816 */ /* 0x010fe40000000017 */
[----:B------:R-:W-:Y:S02]  /*1bb10*/  PRMT R29, R17, 0x5410, R2 ;  /* 0x00005410111d7816 */ /* 0x000fe40000000002 */
[----:B------:R-:W-:Y:S02]  /*1bb20*/  PRMT R28, R18, 0x5410, R3 ;  /* 0x00005410121c7816 */ /* 0x000fe40000000003 */
[----:B------:R-:W-:Y:S01]  /*1bb30*/  PRMT R27, R19, 0x5410, R4 ;  /* 0x00005410131b7816 */ /* 0x000fe20000000004 */
[----:B--2---:R0:W-:Y:S04]  /*1bb40*/  STL [R1+0xb38], R11 ;  /* 0x000b380b01007387 */ /* 0x0041e80000100800 */
[----:B0-----:R-:W2:Y:S04]  /*1bb50*/  LDL.LU R11, [R1+0x38] ;  /* 0x00003800010b7983 */ /* 0x001ea80000300800 */
        /* <DEDUP_REMOVED lines=15> */
[----:B------:R-:W2:Y:S01]  /*1bc50*/  LDL.LU R4, [R1+0x98] ;  /* 0x0000980001047983 */ /* 0x000ea20000300800 */
[----:B------:R-:W-:-:S03]  /*1bc60*/  PRMT R5, R5, 0x3340, R1 ;  /* 0x0000334005057816 */ /* 0x000fc60000000001 */
[----:B------:R-:W3:Y:S01]  /*1bc70*/  LDL.LU R19, [R1+0x8] ;  /* 0x0000080001137983 */ /* 0x000ee20000300800 */
[----:B------:R-:W-:-:S03]  /*1bc80*/  PRMT R26, R26, 0x5410, R5 ;  /* 0x000054101a1a7816 */ /* 0x000fc60000000005 */
[----:B------:R-:W3:Y:S01]  /*1bc90*/  LDL.LU R5, [R1+0x74] ;  /* 0x0000740001057983 */ /* 0x000ee20000300800 */
[----:B--2---:R-:W-:-:S03]  /*1bca0*/  PRMT R4, R4, 0x5410, R6 ;  /* 0x0000541004047816 */ /* 0x004fc60000000006 */
[----:B------:R-:W2:Y:S04]  /*1bcb0*/  LDL.LU R6, [R1+0xb48] ;  /* 0x000b480001067983 */ /* 0x000ea80000300800 */
[----:B------:R0:W-:Y:S04]  /*1bcc0*/  STL [R1+0x44], R4 ;  /* 0x0000440401007387 */ /* 0x0001e80000100800 */
[----:B0-----:R-:W3:Y:S01]  /*1bcd0*/  LDL.LU R4, [R1+0x28] ;  /* 0x0000280001047983 */ /* 0x001ee20000300800 */
        /* <DEDUP_REMOVED lines=10> */
[----:B------:R0:W-:Y:S04]  /*1bd80*/  STL [R1], R7 ;  /* 0x0000000701007387 */ /* 0x0001e80000100800 */
[----:B0-----:R-:W4:Y:S01]  /*1bd90*/  LDL.LU R7, [R1+0x4c] ;  /* 0x00004c0001077983 */ /* 0x001f220000300800 */
[----:B--2---:R-:W-:-:S03]  /*1bda0*/  PRMT R20, R20, 0x5410, R11 ;  /* 0x0000541014147816 */ /* 0x004fc6000000000b */
[----:B------:R-:W2:Y:S04]  /*1bdb0*/  LDL.LU R11, [R1+0xb38] ;  /* 0x000b3800010b7983 */ /* 0x000ea80000300800 */
[----:B------:R0:W-:Y:S01]  /*1bdc0*/  STL [R1+0x50], R20 ;  /* 0x0000501401007387 */ /* 0x0001e20000100800 */
[----:B---3--:R-:W-:Y:S02]  /*1bdd0*/  PRMT R5, R5, 0x5410, R10 ;  /* 0x0000541005057816 */ /* 0x008fe4000000000a */
[----:B----4-:R-:W-:Y:S01]  /*1bde0*/  PRMT R6, R6, 0x5410, R7 ;  /* 0x0000541006067816 */ /* 0x010fe20000000007 */
[----:B0-----:R-:W3:Y:S01]  /*1bdf0*/  LDL.LU R20, [R1+0xb34] ;  /* 0x000b340001147983 */ /* 0x001ee20000300800 */
[----:B------:R-:W-:Y:S02]  /*1be00*/  PRMT R8, R8, 0x5410, R9 ;  /* 0x0000541008087816 */ /* 0x000fe40000000009 */
[----:B------:R-:W-:-:S02]  /*1be10*/  PRMT R25, R25, 0x5410, R0 ;  /* 0x0000541019197816 */ /* 0x000fc40000000000 */
[----:B------:R-:W-:Y:S02]  /*1be20*/  PRMT R12, R12, 0x5410, R24 ;  /* 0x000054100c0c7816 */ /* 0x000fe40000000018 */
[----:B--2---:R-:W-:Y:S02]  /*1be30*/  PRMT R2, R2, 0x5410, R11 ;  /* 0x0000541002027816 */ /* 0x004fe4000000000b */
[----:B------:R-:W2:Y:S04]  /*1be40*/  LDL.LU R11, [R1+0xb30] ;  /* 0x000b3000010b7983 */ /* 0x000ea80000300800 */
[----:B------:R0:W-:Y:S04]  /*1be50*/  STL [R1+0x54], R2 ;  /* 0x0000540201007387 */ /* 0x0001e80000100800 */
[----:B0-----:R-:W4:Y:S04]  /*1be60*/  LDL.LU R2, [R1+0x198] ;  /* 0x0001980001027983 */ /* 0x001f280000300800 */
        /* <DEDUP_REMOVED lines=14> */
[----:B0-----:R-:W2:Y:S02]  /*1bf50*/  LDL.LU R12, [R1+0xb14] ;  /* 0x000b1400010c7983 */ /* 0x001ea40000300800 */
[----:B--2---:R-:W-:-:S02]  /*1bf60*/  PRMT R12, R13, 0x5410, R12 ;  /* 0x000054100d0c7816 */ /* 0x004fc4000000000c */
        /* <DEDUP_REMOVED lines=23> */
[----:B------:R-:W-:Y:S02]  /*1c0e0*/  PRMT R9, R9, 0x5210, R4 ;  /* 0x0000521009097816 */ /* 0x000fe40000000004 */
[----:B------:R-:W0:Y:S01]  /*1c0f0*/  S2R R4, SR_TID.X ;  /* 0x0000000000047919 */ /* 0x000e220000002100 */
[----:B--2---:R-:W-:-:S02]  /*1c100*/  PRMT R18, R19, 0x5410, R18 ;  /* 0x0000541013127816 */ /* 0x004fc40000000012 */
[----:B------:R-:W2:Y:S04]  /*1c110*/  LDL.LU R19, [R1+0xaf8] ;  /* 0x000af80001137983 */ /* 0x000ea80000300800 */
[----:B------:R1:W-:Y:S04]  /*1c120*/  STL [R1+0xc0], R18 ;  /* 0x0000c01201007387 */ /* 0x0003e80000100800 */
[----:B-1----:R-:W2:Y:S01]  /*1c130*/  LDL.LU R18, [R1+0x4] ;  /* 0x0000040001127983 */ /* 0x002ea20000300800 */
[----:B0-----:R-:W-:Y:S02]  /*1c140*/  LOP3.LUT R4, R4, 0x3f, RZ, 0xc0, !PT ;  /* 0x0000003f04047812 */ /* 0x001fe400078ec0ff */
[----:B---3--:R-:W-:-:S02]  /*1c150*/  PRMT R10, R10, 0x5210, R16 ;  /* 0x000052100a0a7816 */ /* 0x008fc40000000010 */
[----:B------:R-:W-:Y:S01]  /*1c160*/  LEA R4, R4, UR4, 0x4 ;  /* 0x0000000404047c11 */ /* 0x000fe2000f8e20ff */
[----:B------:R-:W0:Y:S01]  /*1c170*/  LDCU UR4, c[0x0][0x3b4] ;  /* 0x00007680ff0477ac */ /* 0x000e220008000800 */
[----:B------:R-:W-:Y:S02]  /*1c180*/  LOP3.LUT R16, R13, 0xffff, RZ, 0xc0, !PT ;  /* 0x0000ffff0d107812 */ /* 0x000fe400078ec0ff */
[----:B------:R-:W-:Y:S02]  /*1c190*/  LOP3.LUT R3, R3, 0xffff, RZ, 0xc0, !PT ;  /* 0x0000ffff03037812 */ /* 0x000fe400078ec0ff */
[----:B----4-:R-:W-:Y:S02]  /*1c1a0*/  LOP3.LUT R2, R2, 0xffff, RZ, 0xc0, !PT ;  /* 0x0000ffff02027812 */ /* 0x010fe400078ec0ff */
[----:B------:R-:W-:Y:S02]  /*1c1b0*/  PRMT R8, R8, 0x5210, R17 ;  /* 0x0000521008087816 */ /* 0x000fe40000000011 */
[----:B------:R-:W-:-:S02]  /*1c1c0*/  PRMT R11, R11, 0x5210, R15 ;  /* 0x000052100b0b7816 */ /* 0x000fc4000000000f */
[----:B------:R-:W-:Y:S02]  /*1c1d0*/  LOP3.LUT R17, R14, 0xffff, RZ, 0xc0, !PT ;  /* 0x0000ffff0e117812 */ /* 0x000fe400078ec0ff */
[----:B------:R-:W-:Y:S02]  /*1c1e0*/  PRMT R13, R7, 0x4210, R16 ;  /* 0x00004210070d7816 */ /* 0x000fe40000000010 */
[----:B------:R-:W-:Y:S02]  /*1c1f0*/  PRMT R14, R6, 0x4210, R3 ;  /* 0x00004210060e7816 */ /* 0x000fe40000000003 */
[----:B------:R-:W-:Y:S02]  /*1c200*/  PRMT R15, R5, 0x4210, R2 ;  /* 0x00004210050f7816 */ /* 0x000fe40000000002 */
[----:B--2---:R-:W-:Y:S02]  /*1c210*/  PRMT R19, R18, 0x5410, R19 ;  /* 0x0000541012137816 */ /* 0x004fe40000000013 */
[----:B------:R-:W-:-:S03]  /*1c220*/  PRMT R18, R24, 0x5410, R25 ;  /* 0x0000541018127816 */ /* 0x000fc60000000019 */
[----:B------:R1:W-:Y:S04]  /*1c230*/  STL [R1+0x8], R19 ;  /* 0x0000081301007387 */ /* 0x0003e80000100800 */
[----:B------:R2:W-:Y:S04]  /*1c240*/  STL [R1+0x4], R18 ;  /* 0x0000041201007387 */ /* 0x0005e80000100800 */
[----:B------:R-:W3:Y:S04]  /*1c250*/  LDL.LU R24, [R1+0x1d4] ;  /* 0x0001d40001187983 */ /* 0x000ee80000300800 */
[----:B------:R-:W4:Y:S04]  /*1c260*/  LDL.LU R25, [R1+0x1a0] ;  /* 0x0001a00001197983 */ /* 0x000f280000300800 */
[----:B-1----:R-:W3:Y:S04]  /*1c270*/  LDL.LU R19, [R1+0x210] ;  /* 0x0002100001137983 */ /* 0x002ee80000300800 */
[----:B--2---:R-:W2:Y:S04]  /*1c280*/  LDL.LU R18, [R1+0x200] ;  /* 0x0002000001127983 */ /* 0x004ea80000300800 */
[----:B------:R-:W-:Y:S04]  /*1c290*/  STL [R1+0x90], R4 ;  /* 0x0000900401007387 */ /* 0x000fe80000100800 */
[----:B------:R-:W1:Y:S01]  /*1c2a0*/  LDS.128 R4, [R4] ;  /* 0x0000000004047984 */ /* 0x000e620000000c00 */
[----:B------:R-:W-:Y:S06]  /*1c2b0*/  BAR.SYNC.DEFER_BLOCKING 0x0 ;  /* 0x0000000000007b1d */ /* 0x000fec0000010000 */
[----:B-1----:R1:W-:Y:S04]  /*1c2c0*/  STL [R1+0xa98], R6 ;  /* 0x000a980601007387 */ /* 0x0023e80000100800 */
[----:B-1----:R-:W2:Y:S04]  /*1c2d0*/  LDL.LU R6, [R1+0x254] ;  /* 0x0002540001067983 */ /* 0x002ea80000300800 */
[----:B------:R1:W-:Y:S04]  /*1c2e0*/  STL [R1+0xa90], R7 ;  /* 0x000a900701007387 */ /* 0x0003e80000100800 */
[----:B-1----:R-:W2:Y:S04]  /*1c2f0*/  LDL R7, [R1+0x90] ;  /* 0x0000900001077983 */ /* 0x002ea80000100800 */
[----:B------:R-:W-:Y:S01]  /*1c300*/  STSM.16.M88.4 [R0], R8 ;  /* 0x0000000800007844 */ /* 0x000fe20000000200 */
[----:B------:R-:W-:Y:S01]  /*1c310*/  BAR.SYNC.DEFER_BLOCKING 0x0 ;  /* 0x0000000000007b1d */ /* 0x000fe20000010000 */
[----:B------:R-:W-:-:S05]  /*1c320*/  PRMT R12, R12, 0x4210, R17 ;  /* 0x000042100c0c7816 */ /* 0x000fca0000000011 */
[----:B--2---:R-:W1:Y:S02]  /*1c330*/  LDS.128 R8, [R7] ;  /* 0x0000000007087984 */ /* 0x004e640000000c00 */
[----:B------:R-:W-:Y:S06]  /*1c340*/  BAR.SYNC.DEFER_BLOCKING 0x0 ;  /* 0x0000000000007b1d */ /* 0x000fec0000010000 */
[----:B------:R-:W-:Y:S04]  /*1c350*/  STSM.16.M88.4 [R0], R12 ;  /* 0x0000000c00007844 */ /* 0x000fe80000000200 */
[----:B-1----:R1:W-:Y:S04]  /*1c360*/  STL [R1+0xa94], R10 ;  /* 0x000a940a01007387 */ /* 0x0023e80000100800 */
[----:B-1----:R-:W2:Y:S04]  /*1c370*/  LDL.LU R10, [R1+0x258] ;  /* 0x00025800010a7983 */ /* 0x002ea80000300800 */
[----:B------:R1:W-:Y:S04]  /*1c380*/  STL [R1+0xa8c], R11 ;  /* 0x000a8c0b01007387 */ /* 0x0003e80000100800 */
[----:B-1----:R-:W2:Y:S04]  /*1c390*/  LDL.LU R11, [R1+0x1a4] ;  /* 0x0001a400010b7983 */ /* 0x002ea80000300800 */
[----:B------:R-:W2:Y:S01]  /*1c3a0*/  LDL.LU R15, [R1+0x1d0] ;  /* 0x0001d000010f7983 */ /* 0x000ea20000300800 */
[----:B------:R-:W-:-:S02]  /*1c3b0*/  PRMT R23, R23, 0x5210, R2 ;  /* 0x0000521017177816 */ /* 0x000fc40000000002 */
[----:B----4-:R-:W-:Y:S02]  /*1c3c0*/  LOP3.LUT R25, R25, 0xffff, RZ, 0xc0, !PT ;  /* 0x0000ffff19197812 */ /* 0x010fe400078ec0ff */
[----:B------:R-:W-:Y:S02]  /*1c3d0*/  PRMT R22, R22, 0x5210, R3 ;  /* 0x0000521016167816 */ /* 0x000fe40000000003 */
[----:B------:R-:W-:Y:S02]  /*1c3e0*/  PRMT R20, R20, 0x5210, R17 ;  /* 0x0000521014147816 */ /* 0x000fe40000000011 */
[----:B------:R-:W-:Y:S01]  /*1c3f0*/  PRMT R21, R21, 0x5210, R16 ;  /* 0x0000521015157816 */ /* 0x000fe20000000010 */
[----:B------:R-:W-:Y:S01]  /*1c400*/  BAR.SYNC.DEFER_BLOCKING 0x0 ;  /* 0x0000000000007b1d */ /* 0x000fe20000010000 */
[----:B---3--:R-:W-:Y:S02]  /*1c410*/  LOP3.LUT R24, R24, 0xffff, RZ, 0xc0, !PT ;  /* 0x0000ffff18187812 */ /* 0x008fe400078ec0ff */
[----:B--2---:R-:W-:-:S02]  /*1c420*/  LOP3.LUT R2, R11, 0xffff, RZ, 0xc0, !PT ;  /* 0x0000ffff0b027812 */ /* 0x004fc400078ec0ff */
[----:B------:R-:W-:Y:S02]  /*1c430*/  LOP3.LUT R3, R15, 0xffff, RZ, 0xc0, !PT ;  /* 0x0000ffff0f037812 */ /* 0x000fe400078ec0ff */
[----:B------:R-:W-:Y:S02]  /*1c440*/  PRMT R14, R19, 0x4210, R2 ;  /* 0x00004210130e7816 */ /* 0x000fe40000000002 */
[----:B------:R-:W-:Y:S02]  /*1c450*/  PRMT R15, R18, 0x4210, R25 ;  /* 0x00004210120f7816 */ /* 0x000fe40000000019 */
[----:B------:R-:W1:Y:S01]  /*1c460*/  LDS.128 R16, [R7] ;  /* 0x0000000007107984 */ /* 0x000e620000000c00 */
[----:B------:R-:W-:Y:S06]  /*1c470*/  BAR.SYNC.DEFER_BLOCKING 0x0 ;  /* 0x0000000000007b1d */ /* 0x000fec0000010000 */
[----:B------:R-:W-:Y:S02]  /*1c480*/  STSM.16.M88.4 [R0], R20 ;  /* 0x0000001400007844 */ /* 0x000fe40000000200 */
[----:B------:R-:W-:Y:S06]  /*1c490*/  BAR.SYNC.DEFER_BLOCKING 0x0 ;  /* 0x0000000000007b1d */ /* 0x000fec0000010000 */
[----:B------:R-:W2:Y:S04]  /*1c4a0*/  LDS.128 R20, [R7] ;  /* 0x0000000007147984 */ /* 0x000ea80000000c00 */
[----:B-1----:R1:W-:Y:S01]  /*1c4b0*/  STL.64 [R1+0xaa0], R16 ;  /* 0x000aa01001007387 */ /* 0x0023e20000100a00 */
[----:B------:R-:W-:-:S02]  /*1c4c0*/  PRMT R13, R6, 0x4210, R3 ;  /* 0x00004210060d7816 */ /* 0x000fc40000000003 */
[--C-:B------:R-:W-:Y:S01]  /*1c4d0*/  PRMT R12, R10, 0x4210, R24.reuse ;  /* 0x000042100a0c7816 */ /* 0x100fe20000000018 */
[----:B------:R-:W-:Y:S06]  /*1c4e0*/  BAR.SYNC.DEFER_BLOCKING 0x0 ;  /* 0x0000000000007b1d */ /* 0x000fec0000010000 */
[----:B-1----:R-:W3:Y:S04]  /*1c4f0*/  LDL.LU R17, [R1+0x1a8] ;  /* 0x0001a80001117983 */ /* 0x002ee80000300800 */
[----:B------:R1:W-:Y:S04]  /*1c500*/  STL [R1+0xa88], R19 ;  /* 0x000a881301007387 */ /* 0x0003e80000100800 */
[----:B-1----:R-:W4:Y:S04]  /*1c510*/  LDL.LU R19, [R1+0x40] ;  /* 0x0000400001137983 */ /* 0x002f280000300800 */
[----:B------:R-:W3:Y:S04]  /*1c520*/  LDL.LU R11, [R1+0xc] ;  /* 0x00000c00010b7983 */ /* 0x000ee80000300800 */
[----:B--2---:R1:W-:Y:S04]  /*1c530*/  STL.64 [R1+0x20], R20 ;  /* 0x0000201401007387 */ /* 0x0043e80000100a00 */
[----:B------:R2:W-:Y:S04]  /*1c540*/  STL.64 [R1+0x28], R22 ;  /* 0x0000281601007387 */ /* 0x0005e80000100a00 */
[----:B------:R-:W3:Y:S04]  /*1c550*/  LDL.LU R16, [R1] ;  /* 0x0000000001107983 */ /* 0x000ee80000300800 */
[----:B------:R-:W3:Y:S04]  /*1c560*/  LDL.LU R6, [R1+0x23c] ;  /* 0x00023c0001067983 */ /* 0x000ee80000300800 */
[----:B------:R-:W3:Y:S04]  /*1c570*/  LDL.LU R10, [R1+0x234] ;  /* 0x00023400010a7983 */ /* 0x000ee80000300800 */
[----:B------:R-:W-:Y:S01]  /*1c580*/  STSM.16.M88.4 [R0], R12 ;  /* 0x0000000c00007844 */ /* 0x000fe20000000200 */
[----:B-1----:R-:W-:-:S02]  /*1c590*/  PRMT R20, R29, 0x5210, R24 ;  /* 0x000052101d147816 */ /* 0x002fc40000000018 */
[----:B------:R-:W-:Y:S02]  /*1c5a0*/  PRMT R21, R28, 0x5210, R3 ;  /* 0x000052101c157816 */ /* 0x000fe40000000003 */
[----:B--2---:R-:W-:Y:S02]  /*1c5b0*/  PRMT R22, R27, 0x5210, R2 ;  /* 0x000052101b167816 */ /* 0x004fe40000000002 */
[----:B------:R-:W-:Y:S01]  /*1c5c0*/  PRMT R23, R26, 0x5210, R25 ;  /* 0x000052101a177816 */ /* 0x000fe20000000019 */
[----:B------:R-:W-:Y:S06]  /*1c5d0*/  BAR.SYNC.DEFER_BLOCKING 0x0 ;  /* 0x0000000000007b1d */ /* 0x000fec0000010000 */
[----:B---3--:R1:W-:Y:S04]  /*1c5e0*/  STL.64 [R1+0xaf0], R10 ;  /* 0x000af00a01007387 */ /* 0x0083e80000100a00 */
[----:B-1----:R-:W2:Y:S04]  /*1c5f0*/  LDL.LU R10, [R1+0x1f8] ;  /* 0x0001f800010a7983 */ /* 0x002ea80000300800 */
[----:B------:R-:W3:Y:S04]  /*1c600*/  LDL.LU R11, [R1+0x1e8] ;  /* 0x0001e800010b7983 */ /* 0x000ee80000300800 */
[----:B------:R1:W-:Y:S04]  /*1c610*/  STL.64 [R1+0xae8], R8 ;  /* 0x000ae80801007387 */ /* 0x0003e80000100a00 */
[----:B-1----:R-:W2:Y:S04]  /*1c620*/  LDL.LU R8, [R1+0x250] ;  /* 0x0002500001087983 */ /* 0x002ea80000300800 */
[----:B------:R-:W2:Y:S04]  /*1c630*/  LDL.LU R9, [R1+0x248] ;  /* 0x0002480001097983 */ /* 0x000ea80000300800 */
[----:B------:R-:W2:Y:S04]  /*1c640*/  LDL.LU R13, [R1+0x204] ;  /* 0x00020400010d7983 */ /* 0x000ea80000300800 */
[----:B------:R-:W3:Y:S04]  /*1c650*/  LDL.LU R14, [R1+0x1fc] ;  /* 0x0001fc00010e7983 */ /* 0x000ee80000300800 */
[----:B------:R-:W4:Y:S01]  /*1c660*/  LDL.LU R15, [R1+0x1ac] ;  /* 0x0001ac00010f7983 */ /* 0x000f220000300800 */
[----:B------:R-:W-:-:S03]  /*1c670*/  LOP3.LUT R25, R17, 0xffff, RZ, 0xc0, !PT ;  /* 0x0000ffff11197812 */ /* 0x000fc600078ec0ff */
[----:B------:R-:W4:Y:S04]  /*1c680*/  LDL.LU R28, [R1+0x1c4] ;  /* 0x0001c400011c7983 */ /* 0x000f280000300800 */
[----:B------:R-:W4:Y:S04]  /*1c690*/  LDL.LU R29, [R1+0x1c0] ;  /* 0x0001c000011d7983 */ /* 0x000f280000300800 */
[----:B------:R-:W4:Y:S04]  /*1c6a0*/  LDL.LU R17, [R1+0x240] ;  /* 0x0002400001117983 */ /* 0x000f280000300800 */
[----:B------:R-:W4:Y:S04]  /*1c6b0*/  LDL.LU R26, [R1+0x1cc] ;  /* 0x0001cc00011a7983 */ /* 0x000f280000300800 */
[----:B------:R-:W4:Y:S01]  /*1c6c0*/  LDL.LU R27, [R1+0x1c8] ;  /* 0x0001c800011b7983 */ /* 0x000f220000300800 */
[----:B--2---:R-:W-:-:S02]  /*1c6d0*/  LOP3.LUT R2, R13, 0xffff, RZ, 0xc0, !PT ;  /* 0x0000ffff0d027812 */ /* 0x004fc400078ec0ff */
[----:B---3--:R-:W-:Y:S02]  /*1c6e0*/  LOP3.LUT R3, R14, 0xffff, RZ, 0xc0, !PT ;  /* 0x0000ffff0e037812 */ /* 0x008fe400078ec0ff */
[----:B----4-:R-:W-:Y:S02]  /*1c6f0*/  LOP3.LUT R24, R15, 0xffff, RZ, 0xc0, !PT ;  /* 0x0000ffff0f187812 */ /* 0x010fe400078ec0ff */
[----:B------:R-:W-:Y:S02]  /*1c700*/  PRMT R12, R8, 0x4210, R2 ;  /* 0x00004210080c7816 */ /* 0x000fe40000000002 */
[----:B------:R-:W-:Y:S02]  /*1c710*/  PRMT R13, R9, 0x4210, R3 ;  /* 0x00004210090d7816 */ /* 0x000fe40000000003 */
[----:B------:R-:W-:Y:S02]  /*1c720*/  PRMT R14, R10, 0x4210, R24 ;  /* 0x000042100a0e7816 */ /* 0x000fe40000000018 */
[----:B------:R-:W-:-:S02]  /*1c730*/  PRMT R15, R11, 0x4210, R25 ;  /* 0x000042100b0f7816 */ /* 0x000fc40000000019 */
[----:B------:R-:W1:Y:S01]  /*1c740*/  LDS.128 R8, [R7] ;  /* 0x0000000007087984 */ /* 0x000e620000000c00 */
[----:B------:R-:W-:Y:S06]  /*1c750*/  BAR.SYNC.DEFER_BLOCKING 0x0 ;  /* 0x0000000000007b1d */ /* 0x000fec0000010000 */
[----:B------:R2:W-:Y:S04]  /*1c760*/  STSM.16.M88.4 [R0], R20 ;  /* 0x0000001400007844 */ /* 0x0005e80000000200 */
[----:B-1----:R-:W-:Y:S04]  /*1c770*/  STL.64 [R1+0x30], R8 ;  /* 0x0000300801007387 */ /* 0x002fe80000100a00 */
[----:B------:R-:W-:Y:S01]  /*1c780*/  STL.64 [R1+0x38], R10 ;  /* 0x0000380a01007387 */ /* 0x000fe20000100a00 */
[----:B------:R-:W-:Y:S06]  /*1c790*/  BAR.SYNC.DEFER_BLOCKING 0x0 ;  /* 0x0000000000007b1d */ /* 0x000fec0000010000 */
[----:B--2---:R-:W2:Y:S04]  /*1c7a0*/  LDL.LU R23, [R1+0x44] ;  /* 0x0000440001177983 */ /* 0x004ea80000300800 */
[----:B------:R-:W1:Y:S01]  /*1c7b0*/  LDS.128 R8, [R7] ;  /* 0x0000000007087984 */ /* 0x000e620000000c00 */
[----:B------:R-:W-:Y:S06]  /*1c7c0*/  BAR.SYNC.DEFER_BLOCKING 0x0 ;  /* 0x0000000000007b1d */ /* 0x000fec0000010000 */
[----:B-1----:R-:W-:Y:S04]  /*1c7d0*/  STL.64 [R1+0x10], R8 ;  /* 0x0000100801007387 */ /* 0x002fe80000100a00 */
[----:B------:R1:W-:Y:S04]  /*1c7e0*/  STL.64 [R1+0x18], R10 ;  /* 0x0000180a01007387 */ /* 0x0003e80000100a00 */
[----:B-1----:R-:W3:Y:S04]  /*1c7f0*/  LDL.LU.64 R10, [R1+0xaf0] ;  /* 0x000af000010a7983 */ /* 0x002ee80000300a00 */
[----:B------:R-:W4:Y:S04]  /*1c800*/  LDL.LU.64 R8, [R1+0xae8] ;  /* 0x000ae80001087983 */ /* 0x000f280000300a00 */
[----:B------:R1:W-:Y:S04]  /*1c810*/  STSM.16.M88.4 [R0], R12 ;  /* 0x0000000c00007844 */ /* 0x0003e80000000200 */
[----:B-1----:R-:W4:Y:S01]  /*1c820*/  LDL.LU R15, [R1+0x238] ;  /* 0x00023800010f7983 */ /* 0x002f220000300800 */
[----:B------:R-:W-:-:S02]  /*1c830*/  PRMT R21, R19, 0x5210, R3 ;  /* 0x0000521013157816 */ /* 0x000fc40000000003 */
[----:B--2---:R-:W-:Y:S02]  /*1c840*/  PRMT R20, R23, 0x5210, R2 ;  /* 0x0000521017147816 */ /* 0x004fe40000000002 */
[----:B------:R-:W-:Y:S02]  /*1c850*/  LOP3.LUT R2, R6, 0xffff, RZ, 0xc0, !PT ;  /* 0x0000ffff06027812 */ /* 0x000fe400078ec0ff */
[----:B------:R-:W-:Y:S02]  /*1c860*/  PRMT R23, R16, 0x5210, R25 ;  /* 0x0000521010177816 */ /* 0x000fe40000000019 */
[----:B---3--:R-:W-:Y:S01]  /*1c870*/  PRMT R22, R11, 0x5210, R24 ;  /* 0x000052100b167816 */ /* 0x008fe20000000018 */
[----:B------:R-:W-:Y:S01]  /*1c880*/  BAR.SYNC.DEFER_BLOCKING 0x0 ;  /* 0x0000000000007b1d */ /* 0x000fe20000010000 */
[----:B------:R-:W-:-:S05]  /*1c890*/  LOP3.LUT R3, R10, 0xffff, RZ, 0xc0, !PT ;  /* 0x0000ffff0a037812 */ /* 0x000fca00078ec0ff */
[----:B------:R-:W2:Y:S04]  /*1c8a0*/  LDL.LU R11, [R1+0x54] ;  /* 0x00005400010b7983 */ /* 0x000ea80000300800 */
[----:B------:R-:W3:Y:S04]  /*1c8b0*/  LDL.LU R19, [R1+0x208] ;  /* 0x0002080001137983 */ /* 0x000ee80000300800 */
[----:B------:R-:W2:Y:S04]  /*1c8c0*/  LDL.LU R6, [R1+0x230] ;  /* 0x0002300001067983 */ /* 0x000ea80000300800 */
[----:B------:R-:W2:Y:S04]  /*1c8d0*/  LDL.LU R16, [R1+0x228] ;  /* 0x0002280001107983 */ /* 0x000ea80000300800 */
[----:B------:R-:W2:Y:S01]  /*1c8e0*/  LDL.LU R10, [R1+0x1b8] ;  /* 0x0001b800010a7983 */ /* 0x000ea20000300800 */
[----:B----4-:R-:W-:-:S03]  /*1c8f0*/  PRMT R25, R15, 0x4210, R3 ;  /* 0x000042100f197816 */ /* 0x010fc60000000003 */
[----:B------:R-:W1:Y:S01]  /*1c900*/  LDS.128 R12, [R7] ;  /* 0x00000000070c7984 */ /* 0x000e620000000c00 */
[----:B------:R-:W-:Y:S06]  /*1c910*/  BAR.SYNC.DEFER_BLOCKING 0x0 ;  /* 0x0000000000007b1d */ /* 0x000fec0000010000 */
[----:B------:R-:W-:Y:S01]  /*1c920*/  STSM.16.M88.4 [R0], R20 ;  /* 0x0000001400007844 */ /* 0x000fe20000000200 */
[----:B------:R-:W-:Y:S01]  /*1c930*/  PRMT R24, R17, 0x4210, R2 ;  /* 0x0000421011187816 */ /* 0x000fe20000000002 */
[----:B------:R-:W-:Y:S06]  /*1c940*/  BAR.SYNC.DEFER_BLOCKING 0x0 ;  /* 0x0000000000007b1d */ /* 0x000fec0000010000 */
[----:B--2---:R-:W-:Y:S04]  /*1c950*/  STL.64 [R1+0xae0], R10 ;  /* 0x000ae00a01007387 */ /* 0x004fe80000100a00 */
[----:B------:R-:W-:Y:S04]  /*1c960*/  STL.64 [R1+0xad8], R8 ;  /* 0x000ad80801007387 */ /* 0x000fe80000100a00 */
[----:B------:R-:W2:Y:S04]  /*1c970*/  LDS.128 R8, [R7] ;  /* 0x0000000007087984 */ /* 0x000ea80000000c00 */
[----:B------:R-:W4:Y:S04]  /*1c980*/  LDL.LU R17, [R1+0x188] ;  /* 0x0001880001117983 */ /* 0x000f280000300800 */
[----:B-1----:R1:W-:Y:S04]  /*1c990*/  STL.64 [R1+0xab0], R14 ;  /* 0x000ab00e01007387 */ /* 0x0023e80000100a00 */
[----:B-1----:R-:W3:Y:S04]  /*1c9a0*/  LDL.LU R14, [R1+0x25c] ;  /* 0x00025c00010e7983 */ /* 0x002ee80000300800 */
[----:B------:R-:W3:Y:S04]  /*1c9b0*/  LDL.LU R15, [R1+0x20c] ;  /* 0x00020c00010f7983 */ /* 0x000ee80000300800 */
[----:B------:R1:W-:Y:S04]  /*1c9c0*/  STL.64 [R1+0xaa8], R12 ;  /* 0x000aa80c01007387 */ /* 0x0003e80000100a00 */
[----:B-1----:R-:W3:Y:S04]  /*1c9d0*/  LDL.LU R12, [R1+0x50] ;  /* 0x00005000010c7983 */ /* 0x002ee80000300800 */
[----:B------:R-:W4:Y:S04]  /*1c9e0*/  LDL.LU R13, [R1+0x260] ;  /* 0x00026000010d7983 */ /* 0x000f280000300800 */
[----:B------:R-:W4:Y:S04]  /*1c9f0*/  LDL.LU R22, [R1+0x58] ;  /* 0x0000580001167983 */ /* 0x000f280000300800 */
[----:B------:R-:W4:Y:S04]  /*1ca00*/  LDL.LU R23, [R1+0x5c] ;  /* 0x00005c0001177983 */ /* 0x000f280000300800 */
[----:B--2---:R-:W-:Y:S04]  /*1ca10*/  STL.64 [R1+0x40], R8 ;  /* 0x0000400801007387 */ /* 0x004fe80000100a00 */
[----:B------:R1:W-:Y:S04]  /*1ca20*/  STL.64 [R1+0x48], R10 ;  /* 0x0000480a01007387 */ /* 0x0003e80000100a00 */
[----:B-1----:R-:W2:Y:S01]  /*1ca30*/  LDL.LU.64 R10, [R1+0xae0] ;  /* 0x000ae000010a7983 */ /* 0x002ea20000300a00 */
[----:B------:R-:W-:-:S02]  /*1ca40*/  LOP3.LUT R28, R28, 0xffff, RZ, 0xc0, !PT ;  /* 0x0000ffff1c1c7812 */ /* 0x000fc400078ec0ff */
[----:B------:R-:W-:Y:S01]  /*1ca50*/  LOP3.LUT R29, R29, 0xffff, RZ, 0xc0, !PT ;  /* 0x0000ffff1d1d7812 */ /* 0x000fe200078ec0ff */
[----:B------:R-:W2:Y:S01]  /*1ca60*/  LDL.LU.64 R8, [R1+0xad8] ;  /* 0x000ad80001087983 */ /* 0x000ea20000300a00 */
[----:B------:R-:W-:Y:S02]  /*1ca70*/  PRMT R26, R26, 0x4210, R28 ;  /* 0x000042101a1a7816 */ /* 0x000fe4000000001c */
[----:B------:R-:W-:Y:S01]  /*1ca80*/  PRMT R27, R27, 0x4210, R29 ;  /* 0x000042101b1b7816 */ /* 0x000fe2000000001d */
[----:B------:R-:W-:Y:S06]  /*1ca90*/  BAR.SYNC.DEFER_BLOCKING 0x0 ;  /* 0x0000000000007b1d */ /* 0x000fec0000010000 */
[----:B------:R1:W-:Y:S02]  /*1caa0*/  STSM.16.M88.4 [R0], R24 ;  /* 0x0000001800007844 */ /* 0x0003e40000000200 */
[----:B------:R-:W-:Y:S01]  /*1cab0*/  BAR.SYNC.DEFER_BLOCKING 0x0 ;  /* 0x0000000000007b1d */ /* 0x000fe20000010000 */
[----:B---3--:R-:W-:-:S05]  /*1cac0*/  PRMT R20, R12, 0x5210, R2 ;  /* 0x000052100c147816 */ /* 0x008fca0000000002 */
[----:B------:R-:W3:Y:S01]  /*1cad0*/  LDL.LU R12, [R1+0x74] ;  /* 0x00007400010c7983 */ /* 0x000ee20000300800 */
[----:B----4-:R-:W-:Y:S02]  /*1cae0*/  LOP3.LUT R2, R13, 0xffff, RZ, 0xc0, !PT ;  /* 0x0000ffff0d027812 */ /* 0x010fe400078ec0ff */
[----:B------:R-:W-:Y:S02]  /*1caf0*/  PRMT R22, R22, 0x5210, R28 ;  /* 0x0000521016167816 */ /* 0x000fe4000000001c */
[----:B------:R-:W-:Y:S02]  /*1cb00*/  LOP3.LUT R28, R15, 0xffff, RZ, 0xc0, !PT ;  /* 0x0000ffff0f1c7812 */ /* 0x000fe400078ec0ff */
[----:B-1----:R-:W-:Y:S02]  /*1cb10*/  PRMT R24, R6, 0x4210, R2 ;  /* 0x0000421006187816 */ /* 0x002fe40000000002 */
[----:B--2---:R-:W-:Y:S02]  /*1cb20*/  PRMT R21, R11, 0x5210, R3 ;  /* 0x000052100b157816 */ /* 0x004fe40000000003 */
[----:B------:R-:W2:Y:S01]  /*1cb30*/  LDL.LU R11, [R1+0x70] ;  /* 0x00007000010b7983 */ /* 0x000ea20000300800 */
[----:B------:R-:W-:-:S03]  /*1cb40*/  PRMT R26, R10, 0x4210, R28 ;  /* 0x000042100a1a7816 */ /* 0x000fc6000000001c */
[----:B------:R-:W4:Y:S04]  /*1cb50*/  LDL.LU R6, [R1+0x278] ;  /* 0x0002780001067983 */ /* 0x000f280000300800 */
[----:B------:R-:W2:Y:S01]  /*1cb60*/  LDL.LU R10, [R1+0x274] ;  /* 0x00027400010a7983 */ /* 0x000ea20000300800 */
[----:B------:R-:W-:Y:S02]  /*1cb70*/  PRMT R23, R23, 0x5210, R29 ;  /* 0x0000521017177816 */ /* 0x000fe4000000001d */
[----:B------:R-:W-:Y:S02]  /*1cb80*/  LOP3.LUT R3, R14, 0xffff, RZ, 0xc0, !PT ;  /* 0x0000ffff0e037812 */ /* 0x000fe400078ec0ff */
[----:B------:R-:W-:Y:S02]  /*1cb90*/  LOP3.LUT R29, R19, 0xffff, RZ, 0xc0, !PT ;  /* 0x0000ffff131d7812 */ /* 0x000fe400078ec0ff */
[----:B------:R-:W-:-:S02]  /*1cba0*/  PRMT R25, R16, 0x4210, R3 ;  /* 0x0000421010197816 */ /* 0x000fc40000000003 */
[----:B------:R-:W-:Y:S01]  /*1cbb0*/  PRMT R27, R17, 0x4210, R29 ;  /* 0x00004210111b7816 */ /* 0x000fe2000000001d */
[----:B--2---:R-:W-:Y:S04]  /*1cbc0*/  STL.64 [R1+0xad0], R10 ;  /* 0x000ad00a01007387 */ /* 0x004fe80000100a00 */
[----:B------:R-:W-:Y:S04]  /*1cbd0*/  STL.64 [R1+0xac8], R8 ;  /* 0x000ac80801007387 */ /* 0x000fe80000100a00 */
[----:B------:R-:W1:Y:S01]  /*1cbe0*/  LDS.128 R8, [R7] ;  /* 0x0000000007087984 */ /* 0x000e620000000c00 */
[----:B------:R-:W-:Y:S06]  /*1cbf0*/  BAR.SYNC.DEFER_BLOCKING 0x0 ;  /* 0x0000000000007b1d */ /* 0x000fec0000010000 */
[----:B------:R-:W2:Y:S04]  /*1cc00*/  LDL.LU R13, [R1+0x24c] ;  /* 0x00024c00010d7983 */ /* 0x000ea80000300800 */
[----:B------:R-:W2:Y:S04]  /*1cc10*/  LDL.LU R14, [R1+0x244] ;  /* 0x00024400010e7983 */ /* 0x000ea80000300800 */
[----:B------:R-:W2:Y:S04]  /*1cc20*/  LDL.LU R15, [R1+0x22c] ;  /* 0x00022c00010f7983 */ /* 0x000ea80000300800 */
[----:B------:R-:W2:Y:S04]  /*1cc30*/  LDL.LU R19, [R1+0x224] ;  /* 0x0002240001137983 */ /* 0x000ea80000300800 */
[----:B------:R0:W-:Y:S04]  /*1cc40*/  STSM.16.M88.4 [R0], R20 ;  /* 0x0000001400007844 */ /* 0x0001e80000000200 */
[----:B------:R-:W2:Y:S04]  /*1cc50*/  LDL.LU R16, [R1+0x1b4] ;  /* 0x0001b40001107983 */ /* 0x000ea80000300800 */
[----:B------:R-:W2:Y:S04]  /*1cc60*/  LDL.LU R17, [R1+0x184] ;  /* 0x0001840001117983 */ /* 0x000ea80000300800 */
[----:B-1----:R-:W-:Y:S04]  /*1cc70*/  STL.64 [R1+0x50], R8 ;  /* 0x0000500801007387 */ /* 0x002fe80000100a00 */
[----:B------:R-:W-:Y:S01]  /*1cc80*/  STL.64 [R1+0x58], R10 ;  /* 0x0000580a01007387 */ /* 0x000fe20000100a00 */
[----:B------:R-:W-:Y:S06]  /*1cc90*/  BAR.SYNC.DEFER_BLOCKING 0x0 ;  /* 0x0000000000007b1d */ /* 0x000fec0000010000 */
[----:B0-----:R-:W2:Y:S04]  /*1cca0*/  LDL.LU R22, [R1+0x7c] ;  /* 0x00007c0001167983 */ /* 0x001ea80000300800 */
[----:B------:R-:W3:Y:S04]  /*1ccb0*/  LDL.LU R23, [R1+0x78] ;  /* 0x0000780001177983 */ /* 0x000ee80000300800 */
[----:B------:R-:W0:Y:S01]  /*1ccc0*/  LDS.128 R8, [R7] ;  /* 0x0000000007087984 */ /* 0x000e220000000c00 */
[----:B------:R-:W-:Y:S06]  /*1ccd0*/  BAR.SYNC.DEFER_BLOCKING 0x0 ;  /* 0x0000000000007b1d */ /* 0x000fec0000010000 */
[----:B0-----:R-:W-:Y:S04]  /*1cce0*/  STL.64 [R1+0x60], R8 ;  /* 0x0000600801007387 */ /* 0x001fe80000100a00 */
[----:B------:R0:W-:Y:S04]  /*1ccf0*/  STL.64 [R1+0x68], R10 ;  /* 0x0000680a01007387 */ /* 0x0001e80000100a00 */
[----:B0-----:R-:W4:Y:S04]  /*1cd00*/  LDL.LU.64 R10, [R1+0xad0] ;  /* 0x000ad000010a7983 */ /* 0x001f280000300a00 */
[----:B------:R-:W-:Y:S01]  /*1cd10*/  STSM.16.M88.4 [R0], R24 ;  /* 0x0000001800007844 */ /* 0x000fe20000000200 */
[----:B------:R-:W-:Y:S06]  /*1cd20*/  BAR.SYNC.DEFER_BLOCKING 0x0 ;  /* 0x0000000000007b1d */ /* 0x000fec0000010000 */
[----:B------:R-:W4:Y:S04]  /*1cd30*/  LDL.LU.64 R8, [R1+0xac8] ;  /* 0x000ac80001087983 */ /* 0x000f280000300a00 */
[----:B------:R-:W0:Y:S01]  /*1cd40*/  LDS.128 R24, [R7] ;  /* 0x0000000007187984 */ /* 0x000e220000000c00 */
[----:B------:R-:W-:Y:S01]  /*1cd50*/  BAR.SYNC.DEFER_BLOCKING 0x0 ;  /* 0x0000000000007b1d */ /* 0x000fe20000010000 */
[----:B--2---:R-:W-:-:S02]  /*1cd60*/  PRMT R20, R22, 0x5210, R2 ;  /* 0x0000521016147816 */ /* 0x004fc40000000002 */
[----:B---3--:R-:W-:Y:S02]  /*1cd70*/  PRMT R21, R23, 0x5210, R3 ;  /* 0x0000521017157816 */ /* 0x008fe40000000003 */
[----:B------:R-:W-:Y:S02]  /*1cd80*/  PRMT R22, R12, 0x5210, R28 ;  /* 0x000052100c167816 */ /* 0x000fe4000000001c */
[----:B----4-:R-:W-:Y:S02]  /*1cd90*/  LOP3.LUT R2, R6, 0xffff, RZ, 0xc0, !PT ;  /* 0x0000ffff06027812 */ /* 0x010fe400078ec0ff */
[----:B------:R-:W-:Y:S02]  /*1cda0*/  PRMT R23, R11, 0x5210, R29 ;  /* 0x000052100b177816 */ /* 0x000fe4000000001d */
[----:B------:R-:W2:Y:S01]  /*1cdb0*/  LDL.LU R11, [R1+0xa0] ;  /* 0x0000a000010b7983 */ /* 0x000ea20000300800 */
[----:B------:R-:W-:Y:S01]  /*1cdc0*/  LOP3.LUT R3, R10, 0xffff, RZ, 0xc0, !PT ;  /* 0x0000ffff0a037812 */ /* 0x000fe200078ec0ff */
[----:B------:R-:W1:Y:S02]  /*1cdd0*/  LDC R29, c[0x0][0x3b4] ;  /* 0x0000ed00ff1d7b82 */ /* 0x000e640000000800 */
[----:B0-----:R0:W-:Y:S04]  /*1cde0*/  STL.64 [R1+0x70], R24 ;  /* 0x0000701801007387 */ /* 0x0011e80000100a00 */
[----:B------:R3:W-:Y:S04]  /*1cdf0*/  STL.64 [R1+0x78], R26 ;  /* 0x0000781a01007387 */ /* 0x0007e80000100a00 */
[----:B0-----:R-:W4:Y:S04]  /*1ce00*/  LDL.LU R25, [R1+0x9c] ;  /* 0x00009c0001197983 */ /* 0x001f280000300800 */
[----:B------:R-:W2:Y:S01]  /*1ce10*/  LDL.LU R6, [R1+0x98] ;  /* 0x0000980001067983 */ /* 0x000ea20000300800 */
[----:B---3--:R-:W-:-:S03]  /*1ce20*/  LOP3.LUT R26, R13, 0xffff, RZ, 0xc0, !PT ;  /* 0x0000ffff0d1a7812 */ /* 0x008fc600078ec0ff */
[----:B------:R-:W3:Y:S01]  /*1ce30*/  LDL.LU R10, [R1+0x94] ;  /* 0x00009400010a7983 */ /* 0x000ee20000300800 */
[----:B------:R-:W-:-:S03]  /*1ce40*/  LOP3.LUT R27, R14, 0xffff, RZ, 0xc0, !PT ;  /* 0x0000ffff0e1b7812 */ /* 0x000fc600078ec0ff */
[----:B------:R-:W2:Y:S04]  /*1ce50*/  LDL.LU R28, [R1+0x26c] ;  /* 0x00026c00011c7983 */ /* 0x000ea80000300800 */
[----:B------:R-:W2:Y:S04]  /*1ce60*/  LDL.LU R12, [R1+0x218] ;  /* 0x00021800010c7983 */ /* 0x000ea80000300800 */
[----:B------:R0:W-:Y:S04]  /*1ce70*/  STSM.16.M88.4 [R0], R20 ;  /* 0x0000001400007844 */ /* 0x0001e80000000200 */
[----:B------:R-:W2:Y:S04]  /*1ce80*/  LDL.LU R13, [R1+0x214] ;  /* 0x00021400010d7983 */ /* 0x000ea80000300800 */
[----:B------:R-:W2:Y:S01]  /*1ce90*/  LDL.LU R14, [R1+0x1bc] ;  /* 0x0001bc00010e7983 */ /* 0x000ea20000300800 */
[----:B0-----:R-:W-:-:S03]  /*1cea0*/  PRMT R20, R15, 0x4210, R2 ;  /* 0x000042100f147816 */ /* 0x001fc60000000002 */
[----:B------:R-:W2:Y:S01]  /*1ceb0*/  LDL.LU R15, [R1+0x18c] ;  /* 0x00018c00010f7983 */ /* 0x000ea20000300800 */
[----:B------:R-:W-:Y:S02]  /*1cec0*/  PRMT R21, R19, 0x4210, R3 ;  /* 0x0000421013157816 */ /* 0x000fe40000000003 */
[----:B------:R-:W-:Y:S02]  /*1ced0*/  PRMT R22, R16, 0x4210, R26 ;  /* 0x0000421010167816 */ /* 0x000fe4000000001a */
[----:B------:R-:W-:Y:S01]  /*1cee0*/  PRMT R23, R17, 0x4210, R27 ;  /* 0x0000421011177816 */ /* 0x000fe2000000001b */
[----:B------:R-:W-:Y:S06]  /*1cef0*/  BAR.SYNC.DEFER_BLOCKING 0x0 ;  /* 0x0000000000007b1d */ /* 0x000fec0000010000 */
[----:B--2---:R-:W-:Y:S04]  /*1cf00*/  STL.64 [R1+0xac0], R14 ;  /* 0x000ac00e01007387 */ /* 0x004fe80000100a00 */
[----:B------:R-:W-:Y:S04]  /*1cf10*/  STL.64 [R1+0xab8], R12 ;  /* 0x000ab80c01007387 */ /* 0x000fe80000100a00 */
[----:B------:R-:W0:Y:S01]  /*1cf20*/  LDS.128 R12, [R7] ;  /* 0x00000000070c7984 */ /* 0x000e220000000c00 */
[----:B------:R-:W-:Y:S06]  /*1cf30*/  BAR.SYNC.DEFER_BLOCKING 0x0 ;  /* 0x0000000000007b1d */ /* 0x000fec0000010000 */
[----:B------:R2:W-:Y:S04]  /*1cf40*/  STSM.16.M88.4 [R0], R20 ;  /* 0x0000001400007844 */ /* 0x0005e80000000200 */
[----:B0-----:R-:W-:Y:S04]  /*1cf50*/  STL.64 [R1+0x80], R12 ;  /* 0x0000800c01007387 */ /* 0x001fe80000100a00 */
[----:B------:R-:W-:Y:S01]  /*1cf60*/  STL.64 [R1+0x88], R14 ;  /* 0x0000880e01007387 */ /* 0x000fe20000100a00 */
[----:B------:R-:W-:Y:S01]  /*1cf70*/  BAR.SYNC.DEFER_BLOCKING 0x0 ;  /* 0x0000000000007b1d */ /* 0x000fe20000010000 */
[----:B------:R-:W-:-:S02]  /*1cf80*/  PRMT R24, R11, 0x5210, R2 ;  /* 0x000052100b187816 */ /* 0x000fc40000000002 */
[----:B------:R-:W-:-:S03]  /*1cf90*/  PRMT R26, R6, 0x5210, R26 ;  /* 0x00005210061a7816 */ /* 0x000fc6000000001a */
[----:B--2---:R-:W2:Y:S04]  /*1cfa0*/  LDL.LU R21, [R1+0x280] ;  /* 0x0002800001157983 */ /* 0x004ea80000300800 */
[----:B------:R-:W2:Y:S04]  /*1cfb0*/  LDL.LU R22, [R1+0x27c] ;  /* 0x00027c0001167983 */ /* 0x000ea80000300800 */
[----:B------:R-:W2:Y:S01]  /*1cfc0*/  LDL.LU R23, [R1+0x270] ;  /* 0x0002700001177983 */ /* 0x000ea20000300800 */
[----:B---3--:R-:W-:-:S03]  /*1cfd0*/  PRMT R27, R10, 0x5210, R27 ;  /* 0x000052100a1b7816 */ /* 0x008fc6000000001b */
[----:B------:R-:W3:Y:S04]  /*1cfe0*/  LDL.LU R16, [R1+0xc4] ;  /* 0x0000c40001107983 */ /* 0x000ee80000300800 */
[----:B------:R-:W0:Y:S04]  /*1cff0*/  LDS.128 R12, [R7] ;  /* 0x00000000070c7984 */ /* 0x000e280000000c00 */
[----:B------:R-:W3:Y:S04]  /*1d000*/  LDL.LU R17, [R1+0xc0] ;  /* 0x0000c00001117983 */ /* 0x000ee80000300800 */
[----:B------:R-:W3:Y:S04]  /*1d010*/  LDL.LU R11, [R1+0x8] ;  /* 0x00000800010b7983 */ /* 0x000ee80000300800 */
[----:B------:R-:W3:Y:S04]  /*1d020*/  LDL R19, [R1+0x640] ;  /* 0x0006400001137983 */ /* 0x000ee80000100800 */
[----:B------:R-:W3:Y:S04]  /*1d030*/  LDL R6, [R1+0x5d8] ;  /* 0x0005d80001067983 */ /* 0x000ee80000100800 */
[----:B------:R-:W3:Y:S04]  /*1d040*/  LDL.LU R10, [R1+0x4] ;  /* 0x00000400010a7983 */ /* 0x000ee80000300800 */
[----:B0-----:R-:W-:Y:S04]  /*1d050*/  STL.64 [R1+0xa0], R12 ;  /* 0x0000a00c01007387 */ /* 0x001fe80000100a00 */
[----:B------:R0:W-:Y:S04]  /*1d060*/  STL.64 [R1+0xa8], R14 ;  /* 0x0000a80e01007387 */ /* 0x0001e80000100a00 */
[----:B0-----:R-:W3:Y:S04]  /*1d070*/  LDL.LU.64 R14, [R1+0xac0] ;  /* 0x000ac000010e7983 */ /* 0x001ee80000300a00 */
[----:B------:R-:W3:Y:S01]  /*1d080*/  LDL.LU.64 R12, [R1+0xab8] ;  /* 0x000ab800010c7983 */ /* 0x000ee20000300a00 */
[----:B----4-:R-:W-:Y:S01]  /*1d090*/  PRMT R25, R25, 0x5210, R3 ;  /* 0x0000521019197816 */ /* 0x010fe20000000003 */
[----:B------:R-:W-:Y:S01]  /*1d0a0*/  BAR.SYNC.DEFER_BLOCKING 0x0 ;  /* 0x0000000000007b1d */ /* 0x000fe20000010000 */
[----:B------:R-:W-:-:S05]  /*1d0b0*/  LOP3.LUT R28, R28, 0xffff, RZ, 0xc0, !PT ;  /* 0x0000ffff1c1c7812 */ /* 0x000fca00078ec0ff */
[----:B------:R2:W-:Y:S02]  /*1d0c0*/  STSM.16.M88.4 [R0], R24 ;  /* 0x0000001800007844 */ /* 0x0005e40000000200 */
[----:B------:R-:W-:Y:S01]  /*1d0d0*/  BAR.SYNC.DEFER_BLOCKING 0x0 ;  /* 0x0000000000007b1d */ /* 0x000fe20000010000 */
[----:B--2---:R-:W-:Y:S02]  /*1d0e0*/  LOP3.LUT R24, R21, 0xffff, RZ, 0xc0, !PT ;  /* 0x0000ffff15187812 */ /* 0x004fe400078ec0ff */
[----:B------:R-:W-:Y:S02]  /*1d0f0*/  LOP3.LUT R25, R22, 0xffff, RZ, 0xc0, !PT ;  /* 0x0000ffff16197812 */ /* 0x000fe400078ec0ff */
[----:B------:R-:W-:-:S04]  /*1d100*/  LOP3.LUT R27, R23, 0xffff, RZ, 0xc0, !PT ;  /* 0x0000ffff171b7812 */ /* 0x000fc800078ec0ff */
[----:B---3--:R-:W-:Y:S02]  /*1d110*/  PRMT R22, R14, 0x4210, R27 ;  /* 0x000042100e167816 */ /* 0x008fe4000000001b */
[----:B------:R-:W-:Y:S02]  /*1d120*/  PRMT R23, R15, 0x4210, R28 ;  /* 0x000042100f177816 */ /* 0x000fe4000000001c */
[----:B------:R-:W-:Y:S02]  /*1d130*/  PRMT R20, R12, 0x4210, R24 ;  /* 0x000042100c147816 */ /* 0x000fe40000000018 */
[----:B------:R-:W-:Y:S02]  /*1d140*/  PRMT R21, R13, 0x4210, R25 ;  /* 0x000042100d157816 */ /* 0x000fe40000000019 */
[----:B------:R-:W0:Y:S01]  /*1d150*/  LDS.128 R12, [R7] ;  /* 0x00000000070c7984 */ /* 0x000e220000000c00 */
[----:B------:R-:W-:Y:S06]  /*1d160*/  BAR.SYNC.DEFER_BLOCKING 0x0 ;  /* 0x0000000000007b1d */ /* 0x000fec0000010000 */
[----:B------:R2:W-:Y:S04]  /*1d170*/  STSM.16.M88.4 [R0], R20 ;  /* 0x0000001400007844 */ /* 0x0005e80000000200 */
[----:B0-----:R-:W-:Y:S04]  /*1d180*/  STL.64 [R1+0xb0], R12 ;  /* 0x0000b00c01007387 */ /* 0x001fe80000100a00 */
[----:B------:R-:W-:Y:S01]  /*1d190*/  STL.64 [R1+0xb8], R14 ;  /* 0x0000b80e01007387 */ /* 0x000fe20000100a00 */
[----:B------:R-:W-:Y:S06]  /*1d1a0*/  BAR.SYNC.DEFER_BLOCKING 0x0 ;  /* 0x0000000000007b1d */ /* 0x000fec0000010000 */
[----:B------:R-:W0:Y:S01]  /*1d1b0*/  LDS.128 R12, [R7] ;  /* 0x00000000070c7984 */ /* 0x000e220000000c00 */
[----:B--2---:R-:W-:-:S02]  /*1d1c0*/  PRMT R22, R11, 0x5210, R27 ;  /* 0x000052100b167816 */ /* 0x004fc4000000001b */
[----:B------:R-:W-:Y:S01]  /*1d1d0*/  PRMT R23, R10, 0x5210, R28 ;  /* 0x000052100a177816 */ /* 0x000fe2000000001c */
[----:B------:R-:W2:Y:S01]  /*1d1e0*/  LDL R11, [R1+0x680] ;  /* 0x00068000010b7983 */ /* 0x000ea20000100800 */
[----:B------:R-:W-:Y:S01]  /*1d1f0*/  PRMT R20, R16, 0x5210, R24 ;  /* 0x0000521010147816 */ /* 0x000fe20000000018 */
[----:B------:R-:W3:Y:S01]  /*1d200*/  LDC R27, c[0x0][0x3b4] ;  /* 0x0000ed00ff1b7b82 */ /* 0x000ee20000000800 */
[----:B------:R-:W-:-:S07]  /*1d210*/  PRMT R21, R17, 0x5210, R25 ;  /* 0x0000521011157816 */ /* 0x000fce0000000019 */
[----:B------:R-:W-:Y:S01]  /*1d220*/  BAR.SYNC.DEFER_BLOCKING 0x0 ;  /* 0x0000000000007b1d */ /* 0x000fe20000010000 */
[C---:B------:R-:W-:Y:S01]  /*1d230*/  IMAD R26, R19.reuse, UR4, RZ ;  /* 0x00000004131a7c24 */ /* 0x040fe2000f8e02ff */
[----:B------:R-:W-:-:S06]  /*1d240*/  ISETP.GE.AND P3, PT, R19, UR16, PT ;  /* 0x0000001013007c0c */ /* 0x000fcc000bf66270 */
[----:B------:R-:W4:Y:S01]  /*1d250*/  LDC R28, c[0x0][0x3b4] ;  /* 0x0000ed00ff1c7b82 */ /* 0x000f220000000800 */
[----:B0-----:R-:W-:Y:S01]  /*1d260*/  STL.64 [R1+0xc0], R12 ;  /* 0x0000c00c01007387 */ /* 0x001fe20000100a00 */
[----:B------:R-:W2:Y:S03]  /*1d270*/  LDCU.64 UR4, c[0x0][0x398] ;  /* 0x00007300ff0477ac */ /* 0x000ea60008000a00 */
[----:B------:R0:W-:Y:S04]  /*1d280*/  STL.64 [R1+0xc8], R14 ;  /* 0x0000c80e01007387 */ /* 0x0001e80000100a00 */
[----:B0-----:R-:W2:Y:S04]  /*1d290*/  LDL.LU.64 R14, [R1+0xab0] ;  /* 0x000ab000010e7983 */ /* 0x001ea80000300a00 */
[----:B------:R-:W2:Y:S04]  /*1d2a0*/  LDL.LU.64 R12, [R1+0xaa8] ;  /* 0x000aa800010c7983 */ /* 0x000ea80000300a00 */
[----:B------:R-:W2:Y:S04]  /*1d2b0*/  LDL R7, [R1+0x67c] ;  /* 0x00067c0001077983 */ /* 0x000ea80000100800 */
[----:B------:R-:W2:Y:S04]  /*1d2c0*/  LDL R10, [R1+0x678] ;  /* 0x00067800010a7983 */ /* 0x000ea80000100800 */
[----:B------:R0:W-:Y:S01]  /*1d2d0*/  STSM.16.M88.4 [R0], R20 ;  /* 0x0000001400007844 */ /* 0x0001e20000000200 */
[----:B------:R-:W-:Y:S01]  /*1d2e0*/  BAR.SYNC.DEFER_BLOCKING 0x0 ;  /* 0x0000000000007b1d */ /* 0x000fe20000010000 */
[----:B------:R-:W-:Y:S01]  /*1d2f0*/  IADD3 R2, P1, PT, R26, UR6, RZ ;  /* 0x000000061a027c10 */ /* 0x000fe2000ff3e0ff */
[C---:B------:R-:W-:Y:S01]  /*1d300*/  IMAD R17, R6.reuse, UR10, RZ ;  /* 0x0000000a06117c24 */ /* 0x040fe2000f8e02ff */
[----:B------:R-:W-:-:S02]  /*1d310*/  ISETP.LT.AND P3, PT, R6, UR29, !P3 ;  /* 0x0000001d06007c0c */ /* 0x000fc4000df61270 */
[----:B------:R-:W-:Y:S01]  /*1d320*/  LEA.HI.X.SX32 R3, R26, UR7, 0x1, P1 ;  /* 0x000000071a037c11 */ /* 0x000fe200088f0eff */
[----:B------:R-:W2:Y:S01]  /*1d330*/  LDCU.64 UR10, c[0x0][0x398] ;  /* 0x00007300ff0a77ac */ /* 0x000ea20008000a00 */
[----:B------:R-:W-:Y:S02]  /*1d340*/  SHF.R.S32.HI R16, RZ, 0x1f, R17 ;  /* 0x0000001fff107819 */ /* 0x000fe40000011411 */
[----:B------:R-:W-:Y:S01]  /*1d350*/  IADD3 R24, P1, PT, R17, R2, RZ ;  /* 0x0000000211187210 */ /* 0x000fe20007f3e0ff */
[----:B------:R-:W2:Y:S01]  /*1d360*/  LDCU.64 UR6, c[0x0][0x398] ;  /* 0x00007300ff0677ac */ /* 0x000ea20008000a00 */
[----:B0-----:R-:W-:Y:S01]  /*1d370*/  PRMT R0, R4, 0x7770, RZ ;  /* 0x0000777004007816 */ /* 0x001fe200000000ff */
[----:B-1----:R-:W-:Y:S02]  /*1d380*/  IMAD R20, R29, 0x40, R26 ;  /* 0x000000401d147824 */ /* 0x002fe400078e021a */
[----:B------:R-:W-:Y:S01]  /*1d390*/  IMAD.X R25, R16, 0x1, R3, P1 ;  /* 0x0000000110197824 */ /* 0x000fe200008e0603 */
[----:B------:R-:W-:Y:S01]  /*1d3a0*/  ISETP.GE.AND P1, PT, R6, UR17, PT ;  /* 0x0000001106007c0c */ /* 0x000fe2000bf26270 */
[----:B------:R-:W0:Y:S01]  /*1d3b0*/  LDCU.64 UR16, c[0x0][0x390] ;  /* 0x00007200ff1077ac */ /* 0x000e220008000a00 */
[----:B------:R-:W-:-:S02]  /*1d3c0*/  IADD3 R22, P4, PT, R20, UR12, RZ ;  /* 0x0000000c14167c10 */ /* 0x000fc4000ff9e0ff */
[----:B------:R3:W-:Y:S02]  /*1d3d0*/  @P3 STG.E.U8 desc[UR8][R24.64], R0 ;  /* 0x0000000018003986 */ /* 0x0007e4000c101108 */
[----:B------:R-:W-:Y:S01]  /*1d3e0*/  IADD3 R26, P6, PT, R17, R22, RZ ;  /* 0x00000016111a7210 */ /* 0x000fe20007fde0ff */
[----:B---3--:R-:W-:Y:S01]  /*1d3f0*/  IMAD R0, R27, 0x40, R20 ;  /* 0x000000401b007824 */ /* 0x008fe200078e0214 */
[----:B------:R-:W-:Y:S01]  /*1d400*/  LEA.HI.X.SX32 R20, R20, UR13, 0x1, P4 ;  /* 0x0000000d14147c11 */ /* 0x000fe2000a0f0eff */
[----:B------:R-:W1:Y:S03]  /*1d410*/  LDCU.64 UR12, c[0x0][0x398] ;  /* 0x00007300ff0c77ac */ /* 0x000e660008000a00 */
[----:B------:R-:W-:Y:S01]  /*1d420*/  IADD3 R21, P5, PT, R0, UR14, RZ ;  /* 0x0000000e00157c10 */ /* 0x000fe2000ffbe0ff */
[----:B----4-:R-:W-:Y:S02]  /*1d430*/  IMAD R25, R28, 0x40, R0 ;  /* 0x000000401c197824 */ /* 0x010fe400078e0200 */
[----:B------:R-:W-:Y:S01]  /*1d440*/  IMAD.X R27, R16, 0x1, R20, P6 ;  /* 0x00000001101b7824 */ /* 0x000fe200030e0614 */
[----:B------:R-:W-:Y:S01]  /*1d450*/  LEA.HI.X.SX32 R24, R0, UR15, 0x1, P5 ;  /* 0x0000000f00187c11 */ /* 0x000fe2000a8f0eff */
[----:B------:R-:W3:Y:S01]  /*1d460*/  LDCU.64 UR14, c[0x0][0x398] ;  /* 0x00007300ff0e77ac */ /* 0x000ee20008000a00 */
[----:B------:R-:W-:-:S02]  /*1d470*/  PRMT R0, R4, 0x7771, RZ ;  /* 0x0000777104007816 */ /* 0x000fc400000000ff */
[----:B------:R-:W-:-:S05]  /*1d480*/  IADD3 R28, P5, PT, R17, R21, RZ ;  /* 0x00000015111c7210 */ /* 0x000fca0007fbe0ff */
[----:B------:R-:W-:Y:S01]  /*1d490*/  IMAD.X R29, R16, 0x1, R24, P5 ;  /* 0x00000001101d7824 */ /* 0x000fe200028e0618 */
[----:B--2---:R-:W-:Y:S01]  /*1d4a0*/  ISETP.LT.AND P3, PT, R11, UR4, !P1 ;  /* 0x000000040b007c0c */ /* 0x004fe2000cf61270 */
[----:B------:R-:W2:-:S12]  /*1d4b0*/  LDCU UR4, c[0x0][0x3b8] ;  /* 0x00007700ff0477ac */ /* 0x000e980008000800 */
[----:B------:R4:W-:Y:S01]  /*1d4c0*/  @P3 STG.E.U8 desc[UR8][R26.64], R0 ;  /* 0x000000001a003986 */ /* 0x0009e2000c101108 */
[C---:B0-----:R-:W-:Y:S02]  /*1d4d0*/  IADD3 R23, P3, PT, R25.reuse, UR16, RZ ;  /* 0x0000001019177c10 */ /* 0x041fe4000ff7e0ff */
[----:B----4-:R-:W-:Y:S02]  /*1d4e0*/  PRMT R27, R4, 0x7772, RZ ;  /* 0x00007772041b7816 */ /* 0x010fe400000000ff */
[----:B------:R-:W-:Y:S01]  /*1d4f0*/  LEA.HI.X.SX32 R0, R25, UR17, 0x1, P3 ;  /* 0x0000001119007c11 */ /* 0x000fe200098f0eff */
[----:B------:R-:W-:Y:S01]  /*1d500*/  VIADD R25, R17, UR18 ;  /* 0x0000001211197c36 */ /* 0x000fe20008000000 */
[----:B------:R-:W0:Y:S04]  /*1d510*/  LDCU.64 UR16, c[0x0][0x398] ;  /* 0x00007300ff1077ac */ /* 0x000e280008000a00 */
[----:B------:R-:W-:-:S02]  /*1d520*/  IADD3 R26, P5, PT, R25, R2, RZ ;  /* 0x00000002191a7210 */ /* 0x000fc40007fbe0ff */
[----:B---3--:R-:W-:Y:S01]  /*1d530*/  ISETP.LT.AND P6, PT, R11, UR14, !P2 ;  /* 0x0000000e0b007c0c */ /* 0x008fe2000d7c1270 */
[----:B------:R-:W3:Y:S01]  /*1d540*/  LDCU UR14, c[0x0][0x398] ;  /* 0x00007300ff0e77ac */ /* 0x000ee20008000800 */
[----:B------:R-:W-:Y:S01]  /*1d550*/  ISETP.LT.AND P4, PT, R7, UR10, !P1 ;  /* 0x0000000a07007c0c */ /* 0x000fe2000cf81270 */
[----:B------:R-:W4:Y:S01]  /*1d560*/  LDCU UR10, c[0x0][0x39c] ;  /* 0x00007380ff0a77ac */ /* 0x000f220008000800 */
[----:B------:R-:W-:Y:S01]  /*1d570*/  ISETP.LT.AND P1, PT, R10, UR6, !P1 ;  /* 0x000000060a007c0c */ /* 0x000fe2000cf21270 */
[----:B------:R-:W0:Y:S10]  /*1d580*/  LDCU UR6, c[0x0][0x39c] ;  /* 0x00007380ff0677ac */ /* 0x000e340008000800 */
[----:B------:R0:W-:Y:S01]  /*1d590*/  @P4 STG.E.U8 desc[UR8][R28.64], R27 ;  /* 0x0000001b1c004986 */ /* 0x0001e2000c101108 */
[----:B-1----:R-:W-:Y:S01]  /*1d5a0*/  ISETP.LT.AND P4, PT, R19, UR12, !P2 ;  /* 0x0000000c13007c0c */ /* 0x002fe2000d781270 */
[----:B------:R-:W1:Y:S01]  /*1d5b0*/  LDCU UR12, c[0x0][0x398] ;  /* 0x00007300ff0c77ac */ /* 0x000e620008000800 */
[----:B0-----:R-:W-:Y:S01]  /*1d5c0*/  IADD3 R28, P3, PT, R17, R23, RZ ;  /* 0x00000017111c7210 */ /* 0x001fe20007f7e0ff */
[----:B------:R-:W-:Y:S01]  /*1d5d0*/  VIADD R27, R6, 0x2 ;  /* 0x00000002061b7836 */ /* 0x000fe20000000000 */
[----:B------:R-:W-:-:S03]  /*1d5e0*/  SHF.R.S32.HI R17, RZ, 0x1f, R25 ;  /* 0x0000001fff117819 */ /* 0x000fc60000011419 */
[----:B------:R-:W-:Y:S01]  /*1d5f0*/  IMAD.X R29, R16, 0x1, R0, P3 ;  /* 0x00000001101d7824 */ /* 0x000fe200018e0600 */
[----:B------:R-:W-:Y:S01]  /*1d600*/  ISETP.GE.AND P3, PT, R27, UR19, PT ;  /* 0x000000131b007c0c */ /* 0x000fe2000bf66270 */
[----:B------:R-:W-:Y:S01]  /*1d610*/  IMAD.X R27, R17, 0x1, R3, P5 ;  /* 0x00000001111b7824 */ /* 0x000fe200028e0603 */
[----:B------:R-:W-:Y:S01]  /*1d620*/  PRMT R16, R4, 0x7773, RZ ;  /* 0x0000777304107816 */ /* 0x000fe200000000ff */
[----:B------:R-:W0:Y:S01]  /*1d630*/  LDCU.64 UR18, c[0x0][0x398] ;  /* 0x00007300ff1277ac */ /* 0x000e220008000a00 */
[----:B------:R-:W-:-:S03]  /*1d640*/  PRMT R4, R8, 0x7770, RZ ;  /* 0x0000777008047816 */ /* 0x000fc600000000ff */
[----:B------:R-:W-:Y:S04]  /*1d650*/  @P1 STG.E.U8 desc[UR8][R28.64], R16 ;  /* 0x000000101c001986 */ /* 0x000fe8000c101108 */
[----:B------:R0:W-:Y:S01]  /*1d660*/  @P4 STG.E.U8 desc[UR8][R26.64], R4 ;  /* 0x000000041a004986 */ /* 0x0001e2000c101108 */
[----:B------:R-:W-:Y:S01]  /*1d670*/  ISETP.LT.AND P4, PT, R7, UR16, !P2 ;  /* 0x0000001007007c0c */ /* 0x000fe2000d781270 */
[----:B------:R-:W1:Y:S01]  /*1d680*/  LDCU UR16, c[0x0][0x398] ;  /* 0x00007300ff1077ac */ /* 0x000e620008000800 */
[----:B------:R-:W-:Y:S02]  /*1d690*/  ISETP.LT.AND P2, PT, R10, UR24, !P2 ;  /* 0x000000180a007c0c */ /* 0x000fe4000d741270 */
[----:B0-----:R-:W-:Y:S01]  /*1d6a0*/  IADD3 R26, P1, PT, R25, R22, RZ ;  /* 0x00000016191a7210 */ /* 0x001fe20007f3e0ff */
[----:B------:R-:W-:Y:S01]  /*1d6b0*/  VIADD R4, R6, 0x3 ;  /* 0x0000000306047836 */ /* 0x000fe20000000000 */
[----:B------:R-:W-:-:S02]  /*1d6c0*/  PRMT R29, R8, 0x7771, RZ ;  /* 0x00007771081d7816 */ /* 0x000fc400000000ff */
[----:B------:R-:W-:Y:S01]  /*1d6d0*/  IADD3 R28, P5, PT, R25, R21, RZ ;  /* 0x00000015191c7210 */ /* 0x000fe20007fbe0ff */
[----:B------:R-:W-:Y:S01]  /*1d6e0*/  IMAD.X R27, R17, 0x1, R20, P1 ;  /* 0x00000001111b7824 */ /* 0x000fe200008e0614 */
[----:B----4-:R-:W-:Y:S01]  /*1d6f0*/  ISETP.GE.AND P1, PT, R4, UR10, PT ;  /* 0x0000000a04007c0c */ /* 0x010fe2000bf26270 */
[----:B--2---:R-:W-:Y:S01]  /*1d700*/  VIADD R4, R25, UR4 ;  /* 0x0000000419047c36 */ /* 0x004fe20008000000 */
[C---:B------:R-:W-:Y:S01]  /*1d710*/  PRMT R16, R8.reuse, 0x7772, RZ ;  /* 0x0000777208107816 */ /* 0x040fe200000000ff */
[----:B------:R-:W0:Y:S01]  /*1d720*/  LDCU UR4, c[0x0][0x3b8] ;  /* 0x00007700ff0477ac */ /* 0x000e220008000800 */
[----:B------:R2:W-:Y:S01]  /*1d730*/  @P6 STG.E.U8 desc[UR8][R26.64], R29 ;  /* 0x0000001d1a006986 */ /* 0x0005e2000c101108 */
[----:B------:R-:W-:Y:S01]  /*1d740*/  PRMT R8, R8, 0x7773, RZ ;  /* 0x0000777308087816 */ /* 0x000fe200000000ff */
[----:B------:R-:W4:Y:S01]  /*1d750*/  LDCU UR10, c[0x0][0x398] ;  /* 0x00007300ff0a77ac */ /* 0x000f220008000800 */
[----:B--2---:R-:W-:Y:S01]  /*1d760*/  IMAD.X R29, R17, 0x1, R24, P5 ;  /* 0x00000001111d7824 */ /* 0x004fe200028e0618 */
[----:B------:R-:W-:-:S02]  /*1d770*/  IADD3 R26, P6, PT, R25, R23, RZ ;  /* 0x00000017191a7210 */ /* 0x000fc40007fde0ff */
[----:B------:R-:W-:Y:S02]  /*1d780*/  ISETP.LT.AND P5, PT, R19, UR22, !P3 ;  /* 0x0000001613007c0c */ /* 0x000fe4000dfa1270 */
[----:B------:R2:W-:Y:S01]  /*1d790*/  @P4 STG.E.U8 desc[UR8][R28.64], R16 ;  /* 0x000000101c004986 */ /* 0x0005e2000c101108 */
[----:B------:R-:W-:Y:S01]  /*1d7a0*/  IMAD.X R27, R17, 0x1, R0, P6 ;  /* 0x00000001111b7824 */ /* 0x000fe200030e0600 */
[----:B------:R-:W-:Y:S02]  /*1d7b0*/  SHF.R.S32.HI R25, RZ, 0x1f, R4 ;  /* 0x0000001fff197819 */ /* 0x000fe40000011404 */
[----:B------:R-:W-:Y:S02]  /*1d7c0*/  ISETP.LT.AND P6, PT, R11, UR20, !P3 ;  /* 0x000000140b007c0c */ /* 0x000fe4000dfc1270 */
[----:B------:R0:W-:Y:S01]  /*1d7d0*/  @P2 STG.E.U8 desc[UR8][R26.64], R8 ;  /* 0x000000081a002986 */ /* 0x0001e2000c101108 */
[C---:B--2---:R-:W-:Y:S02]  /*1d7e0*/  IADD3 R16, P4, PT, R4.reuse, R2, RZ ;  /* 0x0000000204107210 */ /* 0x044fe40007f9e0ff */
[----:B------:R-:W-:-:S03]  /*1d7f0*/  IADD3 R28, P2, PT, R4, R22, RZ ;  /* 0x00000016041c7210 */ /* 0x000fc60007f5e0ff */
[----:B------:R-:W-:Y:S01]  /*1d800*/  IMAD.X R17, R25, 0x1, R3, P4 ;  /* 0x0000000119117824 */ /* 0x000fe200020e0603 */
[----:B0-----:R-:W-:Y:S01]  /*1d810*/  PRMT R8, R5, 0x7770, RZ ;  /* 0x0000777005087816 */ /* 0x001fe200000000ff */
[----:B------:R-:W-:Y:S01]  /*1d820*/  VIADD R26, R6, 0x4 ;  /* 0x00000004061a7836 */ /* 0x000fe20000000000 */
[----:B------:R-:W-:Y:S01]  /*1d830*/  ISETP.LT.AND P4, PT, R7, UR18, !P3 ;  /* 0x0000001207007c0c */ /* 0x000fe2000df81270 */
[----:B------:R-:W-:Y:S01]  /*1d840*/  IMAD.X R29, R25, 0x1, R20, P2 ;  /* 0x00000001191d7824 */ /* 0x000fe200010e0614 */
[----:B------:R-:W0:Y:S01]  /*1d850*/  LDCU UR18, c[0x0][0x398] ;  /* 0x00007300ff1277ac */ /* 0x000e220008000800 */
[----:B------:R2:W-:Y:S01]  /*1d860*/  @P5 STG.E.U8 desc[UR8][R16.64], R8 ;  /* 0x0000000810005986 */ /* 0x0005e2000c101108 */
[----:B------:R-:W-:Y:S02]  /*1d870*/  ISETP.GE.AND P2, PT, R26, UR6, PT ;  /* 0x000000061a007c0c */ /* 0x000fe4000bf46270 */
[----:B------:R-:W-:Y:S01]  /*1d880*/  IADD3 R26, P5, PT, R4, R21, RZ ;  /* 0x00000015041a7210 */ /* 0x000fe20007fbe0ff */
[----:B------:R-:W0:Y:S01]  /*1d890*/  LDCU UR6, c[0x0][0x3b8] ;  /* 0x00007700ff0677ac */ /* 0x000e220008000800 */
[----:B--2---:R-:W-:-:S03]  /*1d8a0*/  PRMT R8, R5, 0x7771, RZ ;  /* 0x0000777105087816 */ /* 0x004fc600000000ff */
[----:B------:R-:W-:Y:S01]  /*1d8b0*/  IMAD.X R27, R25, 0x1, R24, P5 ;  /* 0x00000001191b7824 */ /* 0x000fe200028e0618 */
[----:B------:R-:W-:Y:S01]  /*1d8c0*/  ISETP.LT.AND P3, PT, R10, UR26, !P3 ;  /* 0x0000001a0a007c0c */ /* 0x000fe2000df61270 */
[----:B------:R-:W2:Y:S04]  /*1d8d0*/  LDL.LU.64 R16, [R1+0xaa0] ;  /* 0x000aa00001107983 */ /* 0x000ea80000300a00 */
[----:B------:R0:W-:Y:S01]  /*1d8e0*/  @P6 STG.E.U8 desc[UR8][R28.64], R8 ;  /* 0x000000081c006986 */ /* 0x0001e2000c101108 */
[----:B------:R-:W-:Y:S02]  /*1d8f0*/  ISETP.LT.AND P6, PT, R19, UR28, !P1 ;  /* 0x0000001c13007c0c */ /* 0x000fe4000cfc1270 */
[C---:B0-----:R-:W-:Y:S01]  /*1d900*/  PRMT R29, R5.reuse, 0x7772, RZ ;  /* 0x00007772051d7816 */ /* 0x041fe200000000ff */
[----:B------:R-:W-:Y:S01]  /*1d910*/  VIADD R8, R4, UR4 ;  /* 0x0000000404087c36 */ /* 0x000fe20008000000 */
[----:B------:R-:W0:Y:S03]  /*1d920*/  LDCU UR4, c[0x0][0x39c] ;  /* 0x00007380ff0477ac */ /* 0x000e260008000800 */
[----:B------:R1:W-:Y:S01]  /*1d930*/  @P4 STG.E.U8 desc[UR8][R26.64], R29 ;  /* 0x0000001d1a004986 */ /* 0x0003e2000c101108 */
[----:B------:R-:W-:-:S02]  /*1d940*/  PRMT R5, R5, 0x7773, RZ ;  /* 0x0000777305057816 */ /* 0x000fc400000000ff */
[----:B-1----:R-:W-:Y:S02]  /*1d950*/  IADD3 R26, P4, PT, R4, R23, RZ ;  /* 0x00000017041a7210 */ /* 0x002fe40007f9e0ff */
[----:B------:R-:W-:-:S03]  /*1d960*/  SHF.R.S32.HI R29, RZ, 0x1f, R8 ;  /* 0x0000001fff1d7819 */ /* 0x000fc60000011408 */
[----:B------:R-:W-:Y:S01]  /*1d970*/  IMAD.X R27, R25, 0x1, R0, P4 ;  /* 0x00000001191b7824 */ /* 0x000fe200020e0600 */
[C---:B------:R-:W-:Y:S02]  /*1d980*/  IADD3 R4, P4, PT, R8.reuse, R2, RZ ;  /* 0x0000000208047210 */ /* 0x040fe40007f9e0ff */
[----:B------:R-:W-:Y:S02]  /*1d990*/  PRMT R25, R9, 0x7770, RZ ;  /* 0x0000777009197816 */ /* 0x000fe400000000ff */
[----:B------:R1:W-:Y:S01]  /*1d9a0*/  @P3 STG.E.U8 desc[UR8][R26.64], R5 ;  /* 0x000000051a003986 */ /* 0x0003e2000c101108 */
[----:B----4-:R-:W-:Y:S01]  /*1d9b0*/  ISETP.LT.AND P5, PT, R11, UR10, !P1 ;  /* 0x0000000a0b007c0c */ /* 0x010fe2000cfa1270 */
[----:B------:R-:W4:Y:S01]  /*1d9c0*/  LDCU UR10, c[0x0][0x398] ;  /* 0x00007300ff0a77ac */ /* 0x000f220008000800 */
[----:B------:R-:W-:Y:S01]  /*1d9d0*/  ISETP.LT.AND P3, PT, R7, UR12, !P1 ;  /* 0x0000000c07007c0c */ /* 0x000fe2000cf61270 */
[C---:B-1----:R-:W-:Y:S01]  /*1d9e0*/  IMAD.X R5, R29.reuse, 0x1, R3, P4 ;  /* 0x000000011d057824 */ /* 0x042fe200020e0603 */
[----:B------:R-:W-:Y:S01]  /*1d9f0*/  IADD3 R26, P4, PT, R8, R22, RZ ;  /* 0x00000016081a7210 */ /* 0x000fe20007f9e0ff */
[----:B------:R-:W1:Y:S03]  /*1da00*/  LDCU UR12, c[0x0][0x398] ;  /* 0x00007300ff0c77ac */ /* 0x000e660008000800 */
[----:B------:R0:W-:Y:S01]  /*1da10*/  @P6 STG.E.U8 desc[UR8][R4.64], R25 ;  /* 0x0000001904006986 */ /* 0x0001e2000c101108 */
[----:B------:R-:W-:Y:S01]  /*1da20*/  IMAD.X R27, R29, 0x1, R20, P4 ;  /* 0x000000011d1b7824 */ /* 0x000fe200020e0614 */
[----:B------:R-:W-:Y:S01]  /*1da30*/  PRMT R28, R9, 0x7771, RZ ;  /* 0x00007771091c7816 */ /* 0x000fe200000000ff */
[----:B0-----:R-:W-:Y:S01]  /*1da40*/  VIADD R5, R6, 0x5 ;  /* 0x0000000506057836 */ /* 0x001fe20000000000 */
[----:B------:R-:W-:-:S02]  /*1da50*/  IADD3 R4, P6, PT, R8, R21, RZ ;  /* 0x0000001508047210 */ /* 0x000fc40007fde0ff */
[----:B------:R-:W-:Y:S01]  /*1da60*/  PRMT R25, R9, 0x7772, RZ ;  /* 0x0000777209197816 */ /* 0x000fe200000000ff */
[----:B------:R0:W-:Y:S01]  /*1da70*/  @P5 STG.E.U8 desc[UR8][R26.64], R28 ;  /* 0x0000001c1a005986 */ /* 0x0001e2000c101108 */
[----:B------:R-:W-:Y:S01]  /*1da80*/  ISETP.GE.AND P4, PT, R5, UR4, PT ;  /* 0x0000000405007c0c */ /* 0x000fe2000bf86270 */
[----:B------:R-:W-:Y:S02]  /*1da90*/  IMAD.X R5, R29, 0x1, R24, P6 ;  /* 0x000000011d057824 */ /* 0x000fe400030e0618 */
[----:B------:R-:W2:Y:S01]  /*1daa0*/  LDL.LU R6, [R1+0xa98] ;  /* 0x000a980001067983 */ /* 0x000ea20000300800 */
[----:B---3--:R-:W-:Y:S01]  /*1dab0*/  ISETP.LT.AND P1, PT, R10, UR14, !P1 ;  /* 0x0000000e0a007c0c */ /* 0x008fe2000cf21270 */
[----:B------:R-:W3:Y:S02]  /*1dac0*/  LDCU UR14, c[0x0][0x398] ;  /* 0x00007300ff0e77ac */ /* 0x000ee40008000800 */
[----:B------:R1:W-:Y:S01]  /*1dad0*/  @P3 STG.E.U8 desc[UR8][R4.64], R25 ;  /* 0x0000001904003986 */ /* 0x0003e2000c101108 */
[----:B------:R-:W-:Y:S01]  /*1dae0*/  PRMT R9, R9, 0x7773, RZ ;  /* 0x0000777309097816 */ /* 0x000fe200000000ff */
[----:B------:R-:W2:Y:S01]  /*1daf0*/  LDCU UR4, c[0x0][0x3b8] ;  /* 0x00007700ff0477ac */ /* 0x000ea20008000800 */
[----:B0-----:R-:W-:-:S05]  /*1db00*/  IADD3 R26, P3, PT, R8, R23, RZ ;  /* 0x00000017081a7210 */ /* 0x001fca0007f7e0ff */
[----:B------:R-:W-:Y:S02]  /*1db10*/  IMAD.X R27, R29, 0x1, R0, P3 ;  /* 0x000000011d1b7824 */ /* 0x000fe400018e0600 */
[----:B------:R-:W2:Y:S01]  /*1db20*/  LDL.LU R29, [R1+0x5d8] ;  /* 0x0005d800011d7983 */ /* 0x000ea20000300800 */
[----:B----4-:R-:W-:Y:S01]  /*1db30*/  ISETP.LT.AND P6, PT, R19, UR10, !P2 ;  /* 0x0000000a13007c0c */ /* 0x010fe2000d7c1270 */
[----:B------:R-:W0:Y:S01]  /*1db40*/  LDCU UR10, c[0x0][0x398] ;  /* 0x00007300ff0a77ac */ /* 0x000e220008000800 */
[----:B-1----:R-:W-:Y:S01]  /*1db50*/  ISETP.LT.AND P3, PT, R11, UR12, !P2 ;  /* 0x0000000c0b007c0c */ /* 0x002fe2000d761270 */
[----:B------:R1:W-:Y:S01]  /*1db60*/  @P1 STG.E.U8 desc[UR8][R26.64], R9 ;  /* 0x000000091a001986 */ /* 0x0003e2000c101108 */
[----:B---3--:R-:W-:Y:S01]  /*1db70*/  ISETP.LT.AND P1, PT, R7, UR14, !P2 ;  /* 0x0000000e07007c0c */ /* 0x008fe2000d721270 */
[----:B------:R-:W-:Y:S01]  /*1db80*/  VIADD R25, R8, UR6 ;  /* 0x0000000608197c36 */ /* 0x000fe20008000000 */
[----:B------:R-:W3:Y:S01]  /*1db90*/  LDCU UR6, c[0x0][0x39c] ;  /* 0x00007380ff0677ac */ /* 0x000ee20008000800 */
[----:B------:R-:W4:Y:S01]  /*1dba0*/  LDCU UR12, c[0x0][0x398] ;  /* 0x00007300ff0c77ac */ /* 0x000f220008000800 */
[----:B------:R-:W1:Y:S01]  /*1dbb0*/  LDCU UR14, c[0x0][0x398] ;  /* 0x00007300ff0e77ac */ /* 0x000e620008000800 */
[----:B0-----:R-:W-:Y:S01]  /*1dbc0*/  ISETP.LT.AND P2, PT, R10, UR10, !P2 ;  /* 0x0000000a0a007c0c */ /* 0x001fe2000d741270 */
[----:B------:R-:W0:Y:S01]  /*1dbd0*/  LDCU UR10, c[0x0][0x39c] ;  /* 0x00007380ff0a77ac */ /* 0x000e220008000800 */
[----:B------:R-:W4:Y:S01]  /*1dbe0*/  LDL.LU R10, [R1+0xa94] ;  /* 0x000a9400010a7983 */ /* 0x000f220000300800 */
[----:B------:R-:W-:-:S02]  /*1dbf0*/  SHF.R.S32.HI R28, RZ, 0x1f, R25 ;  /* 0x0000001fff1c7819 */ /* 0x000fc40000011419 */
[----:B------:R-:W-:-:S05]  /*1dc00*/  IADD3 R4, P5, PT, R25, R2, RZ ;  /* 0x0000000219047210 */ /* 0x000fca0007fbe0ff */
[----:B------:R-:W-:Y:S01]  /*1dc10*/  IMAD.X R5, R28, 0x1, R3, P5 ;  /* 0x000000011c057824 */ /* 0x000fe200028e0603 */
[----:B--2---:R-:W-:-:S05]  /*1dc20*/  PRMT R8, R6, 0x7770, RZ ;  /* 0x0000777006087816 */ /* 0x004fca00000000ff */
[----:B------:R2:W-:Y:S01]  /*1dc30*/  @P6 STG.E.U8 desc[UR8][R4.64], R8 ;  /* 0x0000000804006986 */ /* 0x0005e2000c101108 */
[C---:B-1----:R-:W-:Y:S02]  /*1dc40*/  PRMT R26, R6.reuse, 0x7771, RZ ;  /* 0x00007771061a7816 */ /* 0x042fe400000000ff */
[----:B------:R-:W-:Y:S02]  /*1dc50*/  PRMT R27, R6, 0x7772, RZ ;  /* 0x00007772061b7816 */ /* 0x000fe400000000ff */
[----:B--2---:R-:W-:Y:S01]  /*1dc60*/  IADD3 R8, P5, PT, R25, R22, RZ ;  /* 0x0000001619087210 */ /* 0x004fe20007fbe0ff */
[----:B------:R-:W-:Y:S01]  /*1dc70*/  VIADD R5, R29, 0x6 ;  /* 0x000000061d057836 */ /* 0x000fe20000000000 */
[----:B------:R-:W-:-:S03]  /*1dc80*/  IADD3 R4, P6, PT, R25, R21, RZ ;  /* 0x0000001519047210 */ /* 0x000fc60007fde0ff */
[C---:B------:R-:W-:Y:S01]  /*1dc90*/  IMAD.X R9, R28.reuse, 0x1, R20, P5 ;  /* 0x000000011c097824 */ /* 0x040fe200028e0614 */
[----:B---3--:R-:W-:Y:S01]  /*1dca0*/  ISETP.GE.AND P5, PT, R5, UR6, PT ;  /* 0x0000000605007c0c */ /* 0x008fe2000bfa6270 */
[----:B------:R-:W-:-:S03]  /*1dcb0*/  IMAD.X R5, R28, 0x1, R24, P6 ;  /* 0x000000011c057824 */ /* 0x000fc600030e0618 */
[----:B------:R-:W-:Y:S01]  /*1dcc0*/  @P3 STG.E.U8 desc[UR8][R8.64], R26 ;  /* 0x0000001a08003986 */ /* 0x000fe2000c101108 */
[----:B------:R-:W-:Y:S01]  /*1dcd0*/  PRMT R6, R6, 0x7773, RZ ;  /* 0x0000777306067816 */ /* 0x000fe200000000ff */
[----:B------:R-:W1:Y:S02]  /*1dce0*/  LDCU UR6, c[0x0][0x3b8] ;  /* 0x00007700ff0677ac */ /* 0x000e640008000800 */
[----:B------:R2:W-:Y:S01]  /*1dcf0*/  @P1 STG.E.U8 desc[UR8][R4.64], R27 ;  /* 0x0000001b04001986 */ /* 0x0005e2000c101108 */
[----:B----4-:R-:W-:Y:S01]  /*1dd00*/  ISETP.LT.AND P6, PT, R19, UR12, !P4 ;  /* 0x0000000c13007c0c */ /* 0x010fe2000e7c1270 */
[----:B------:R-:W3:Y:S01]  /*1dd10*/  LDCU UR12, c[0x0][0x398] ;  /* 0x00007300ff0c77ac */ /* 0x000ee20008000800 */
[C---:B--2---:R-:W-:Y:S01]  /*1dd20*/  IADD3 R4, P1, PT, R25.reuse, R23, RZ ;  /* 0x0000001719047210 */ /* 0x044fe20007f3e0ff */
[----:B------:R-:W-:Y:S01]  /*1dd30*/  VIADD R25, R25, UR4 ;  /* 0x0000000419197c36 */ /* 0x000fe20008000000 */
[----:B------:R-:W2:Y:S03]  /*1dd40*/  LDCU UR4, c[0x0][0x398] ;  /* 0x00007300ff0477ac */ /* 0x000ea60008000800 */
[----:B------:R-:W-:Y:S01]  /*1dd50*/  IMAD.X R5, R28, 0x1, R0, P1 ;  /* 0x000000011c057824 */ /* 0x000fe200008e0600 */
[----:B------:R-:W-:-:S02]  /*1dd60*/  SHF.R.S32.HI R28, RZ, 0x1f, R25 ;  /* 0x0000001fff1c7819 */ /* 0x000fc40000011419 */
[----:B------:R-:W-:Y:S02]  /*1dd70*/  IADD3 R26, P1, PT, R25, R2, RZ ;  /* 0x00000002191a7210 */ /* 0x000fe40007f3e0ff */
[----:B------:R4:W-:Y:S03]  /*1dd80*/  @P2 STG.E.U8 desc[UR8][R4.64], R6 ;  /* 0x0000000604002986 */ /* 0x0009e6000c101108 */
[----:B------:R-:W-:Y:S01]  /*1dd90*/  IMAD.X R27, R28, 0x1, R3, P1 ;  /* 0x000000011c1b7824 */ /* 0x000fe200008e0603 */
[----:B------:R-:W-:Y:S01]  /*1dda0*/  ISETP.LT.AND P1, PT, R7, UR16, !P4 ;  /* 0x0000001007007c0c */ /* 0x000fe2000e721270 */
[----:B------:R-:W0:Y:S01]  /*1ddb0*/  LDCU UR16, c[0x0][0x398] ;  /* 0x00007300ff1077ac */ /* 0x000e220008000800 */
[----:B------:R-:W2:Y:S01]  /*1ddc0*/  LDL.LU R7, [R1+0xa90] ;  /* 0x000a900001077983 */ /* 0x000ea20000300800 */
[----:B----4-:R-:W-:-:S05]  /*1ddd0*/  PRMT R4, R10, 0x7770, RZ ;  /* 0x000077700a047816 */ /* 0x010fca00000000ff */
[----:B------:R4:W-:Y:S04]  /*1dde0*/  @P6 STG.E.U8 desc[UR8][R26.64], R4 ;  /* 0x000000041a006986 */ /* 0x0009e8000c101108 */
[----:B----4-:R-:W4:Y:S01]  /*1ddf0*/  LDL.LU R27, [R1+0x678] ;  /* 0x00067800011b7983 */ /* 0x010f220000300800 */
[----:B------:R-:W-:Y:S02]  /*1de00*/  ISETP.LT.AND P2, PT, R11, UR14, !P4 ;  /* 0x0000000e0b007c0c */ /* 0x000fe4000e741270 */
[----:B------:R-:W-:Y:S02]  /*1de10*/  IADD3 R8, P3, PT, R25, R22, RZ ;  /* 0x0000001619087210 */ /* 0x000fe40007f7e0ff */
[----:B------:R-:W-:Y:S01]  /*1de20*/  PRMT R6, R10, 0x7771, RZ ;  /* 0x000077710a067816 */ /* 0x000fe200000000ff */
[----:B------:R-:W-:Y:S01]  /*1de30*/  VIADD R5, R29, 0x7 ;  /* 0x000000071d057836 */ /* 0x000fe20000000000 */
[----:B------:R-:W-:Y:S01]  /*1de40*/  IADD3 R4, P6, PT, R25, R21, RZ ;  /* 0x0000001519047210 */ /* 0x000fe20007fde0ff */
[----:B------:R-:W-:Y:S01]  /*1de50*/  IMAD.X R9, R28, 0x1, R20, P3 ;  /* 0x000000011c097824 */ /* 0x000fe200018e0614 */
[----:B------:R-:W-:Y:S01]  /*1de60*/  PRMT R26, R10, 0x7772, RZ ;  /* 0x000077720a1a7816 */ /* 0x000fe200000000ff */
[----:B------:R-:W1:Y:S04]  /*1de70*/  LDCU UR14, c[0x0][0x398] ;  /* 0x00007300ff0e77ac */ /* 0x000e680008000800 */
[----:B------:R3:W-:Y:S01]  /*1de80*/  @P2 STG.E.U8 desc[UR8][R8.64], R6 ;  /* 0x0000000608002986 */ /* 0x0007e2000c101108 */
[----:B0-----:R-:W-:Y:S01]  /*1de90*/  ISETP.GE.AND P3, PT, R5, UR10, PT ;  /* 0x0000000a05007c0c */ /* 0x001fe2000bf66270 */
[----:B------:R-:W-:Y:S01]  /*1dea0*/  IMAD.X R5, R28, 0x1, R24, P6 ;  /* 0x000000011c057824 */ /* 0x000fe200030e0618 */
[----:B------:R-:W0:Y:S01]  /*1deb0*/  LDCU UR10, c[0x0][0x398] ;  /* 0x00007300ff0a77ac */ /* 0x000e220008000800 */
[----:B---3--:R-:W-:-:S05]  /*1dec0*/  IADD3 R8, P2, PT, R25, R23, RZ ;  /* 0x0000001719087210 */ /* 0x008fca0007f5e0ff */
[----:B------:R-:W-:Y:S02]  /*1ded0*/  IMAD.X R9, R28, 0x1, R0, P2 ;  /* 0x000000011c097824 */ /* 0x000fe400010e0600 */
[----:B------:R-:W3:Y:S01]  /*1dee0*/  LDL.LU R28, [R1+0x67c] ;  /* 0x00067c00011c7983 */ /* 0x000ee20000300800 */
[----:B-1----:R-:W-:Y:S01]  /*1def0*/  VIADD R6, R25, UR6 ;  /* 0x0000000619067c36 */ /* 0x002fe20008000000 */
[----:B------:R-:W-:Y:S01]  /*1df00*/  PRMT R10, R10, 0x7773, RZ ;  /* 0x000077730a0a7816 */ /* 0x000fe200000000ff */
[----:B------:R-:W1:Y:S01]  /*1df10*/  LDCU UR6, c[0x0][0x39c] ;  /* 0x00007380ff0677ac */ /* 0x000e620008000800 */
[----:B------:R0:W-:Y:S01]  /*1df20*/  @P1 STG.E.U8 desc[UR8][R4.64], R26 ;  /* 0x0000001a04001986 */ /* 0x0001e2000c101108 */
[----:B------:R-:W-:Y:S02]  /*1df30*/  ISETP.LT.AND P1, PT, R19, UR12, !P5 ;  /* 0x0000000c13007c0c */ /* 0x000fe4000ef21270 */
[----:B------:R-:W-:Y:S01]  /*1df40*/  SHF.R.S32.HI R25, RZ, 0x1f, R6 ;  /* 0x0000001fff197819 */ /* 0x000fe20000011406 */
[----:B------:R-:W1:Y:S01]  /*1df50*/  LDCU UR12, c[0x0][0x398] ;  /* 0x00007300ff0c77ac */ /* 0x000e620008000800 */
[----:B0-----:R-:W-:-:S05]  /*1df60*/  IADD3 R4, P6, PT, R6, R2, RZ ;  /* 0x0000000206047210 */ /* 0x001fca0007fde0ff */
[----:B------:R-:W-:Y:S01]  /*1df70*/  IMAD.X R5, R25, 0x1, R3, P6 ;  /* 0x0000000119057824 */ /* 0x000fe200030e0603 */
[----:B------:R-:W-:Y:S01]  /*1df80*/  ISETP.LT.AND P6, PT, R11, UR10, !P5 ;  /* 0x0000000a0b007c0c */ /* 0x000fe2000efc1270 */
[----:B------:R-:W0:Y:S01]  /*1df90*/  LDCU UR10, c[0x0][0x39c] ;  /* 0x00007380ff0a77ac */ /* 0x000e220008000800 */
[----:B------:R-:W3:Y:S01]  /*1dfa0*/  LDL.LU R11, [R1+0xa8c] ;  /* 0x000a8c00010b7983 */ /* 0x000ee20000300800 */
[----:B--2---:R-:W-:Y:S02]  /*1dfb0*/  PRMT R26, R7, 0x7770, RZ ;  /* 0x00007770071a7816 */ /* 0x004fe400000000ff */
[----:B----4-:R-:W-:Y:S01]  /*1dfc0*/  ISETP.LT.AND P4, PT, R27, UR4, !P4 ;  /* 0x000000041b007c0c */ /* 0x010fe2000e781270 */
[----:B------:R-:W2:-:S12]  /*1dfd0*/  LDCU UR4, c[0x0][0x3b8] ;  /* 0x00007700ff0477ac */ /* 0x000e980008000800 */
[----:B------:R-:W-:Y:S04]  /*1dfe0*/  @P4 STG.E.U8 desc[UR8][R8.64], R10 ;  /* 0x0000000a08004986 */ /* 0x000fe8000c101108 */
[----:B------:R4:W-:Y:S04]  /*1dff0*/  @P1 STG.E.U8 desc[UR8][R4.64], R26 ;  /* 0x0000001a04001986 */ /* 0x0009e8000c101108 */
[----:B----4-:R-:W4:Y:S01]  /*1e000*/  LDL.LU R26, [R1+0x680] ;  /* 0x00068000011a7983 */ /* 0x010f220000300800 */
[----:B------:R-:W-:Y:S01]  /*1e010*/  IADD3 R8, P1, PT, R6, R22, RZ ;  /* 0x0000001606087210 */ /* 0x000fe20007f3e0ff */
[----:B------:R-:W-:Y:S01]  /*1e020*/  VIADD R4, R29, 0x8 ;  /* 0x000000081d047836 */ /* 0x000fe20000000000 */
[----:B---3--:R-:W-:Y:S01]  /*1e030*/  ISETP.LT.AND P4, PT, R28, UR14, !P5 ;  /* 0x0000000e1c007c0c */ /* 0x008fe2000ef81270 */
[----:B------:R-:W4:Y:S02]  /*1e040*/  LDCU UR14, c[0x0][0x398] ;  /* 0x00007300ff0e77ac */ /* 0x000f240008000800 */
[----:B------:R-:W-:Y:S01]  /*1e050*/  IMAD.X R9, R25, 0x1, R20, P1 ;  /* 0x0000000119097824 */ /* 0x000fe200008e0614 */
[----:B------:R-:W-:-:S02]  /*1e060*/  PRMT R5, R7, 0x7771, RZ ;  /* 0x0000777107057816 */ /* 0x000fc400000000ff */
[----:B-1----:R-:W-:Y:S01]  /*1e070*/  ISETP.GE.AND P2, PT, R4, UR6, PT ;  /* 0x0000000604007c0c */ /* 0x002fe2000bf46270 */
[----:B------:R-:W1:Y:S01]  /*1e080*/  LDCU UR6, c[0x0][0x3b8] ;  /* 0x00007700ff0677ac */ /* 0x000e620008000800 */
[----:B------:R-:W-:Y:S01]  /*1e090*/  IADD3 R4, P1, PT, R6, R21, RZ ;  /* 0x0000001506047210 */ /* 0x000fe20007f3e0ff */
[----:B------:R3:W-:Y:S01]  /*1e0a0*/  @P6 STG.E.U8 desc[UR8][R8.64], R5 ;  /* 0x0000000508006986 */ /* 0x0007e2000c101108 */
[----:B------:R-:W-:Y:S01]  /*1e0b0*/  ISETP.LT.AND P5, PT, R27, UR12, !P5 ;  /* 0x0000000c1b007c0c */ /* 0x000fe2000efa1270 */
[----:B------:R-:W1:Y:S02]  /*1e0c0*/  LDCU UR12, c[0x0][0x398] ;  /* 0x00007300ff0c77ac */ /* 0x000e640008000800 */
[----:B---3--:R-:W-:Y:S01]  /*1e0d0*/  IMAD.X R5, R25, 0x1, R24, P1 ;  /* 0x0000000119057824 */ /* 0x008fe200008e0618 */
[----:B------:R-:W-:Y:S01]  /*1e0e0*/  PRMT R8, R7, 0x7772, RZ ;  /* 0x0000777207087816 */ /* 0x000fe200000000ff */
[----:B------:R-:W-:-:S04]  /*1e0f0*/  VIADD R9, R29, 0x9 ;  /* 0x000000091d097836 */ /* 0x000fc80000000000 */
[----:B------:R3:W-:Y:S01]  /*1e100*/  @P4 STG.E.U8 desc[UR8][R4.64], R8 ;  /* 0x0000000804004986 */ /* 0x0007e2000c101108 */
[----:B0-----:R-:W-:Y:S01]  /*1e110*/  ISETP.GE.AND P1, PT, R9, UR10, PT ;  /* 0x0000000a09007c0c */ /* 0x001fe2000bf26270 */
[----:B------:R-:W0:Y:S01]  /*1e120*/  LDCU UR10, c[0x0][0x398] ;  /* 0x00007300ff0a77ac */ /* 0x000e220008000800 */
[----:B------:R-:W-:Y:S02]  /*1e130*/  ISETP.LT.AND P4, PT, R19, UR16, !P3 ;  /* 0x0000001013007c0c */ /* 0x000fe4000df81270 */
[----:B------:R-:W-:Y:S01]  /*1e140*/  PRMT R7, R7, 0x7773, RZ ;  /* 0x0000777307077816 */ /* 0x000fe200000000ff */
[----:B------:R-:W0:Y:S01]  /*1e150*/  LDCU UR16, c[0x0][0x398] ;  /* 0x00007300ff1077ac */ /* 0x000e220008000800 */
[C---:B---3--:R-:W-:Y:S01]  /*1e160*/  IADD3 R4, P6, PT, R6.reuse, R23, RZ ;  /* 0x0000001706047210 */ /* 0x048fe20007fde0ff */
[----:B--2---:R-:W-:Y:S01]  /*1e170*/  VIADD R8, R6, UR4 ;  /* 0x0000000406087c36 */ /* 0x004fe20008000000 */
[----:B------:R-:W-:Y:S01]  /*1e180*/  PRMT R10, R11, 0x7772, RZ ;  /* 0x000077720b0a7816 */ /* 0x000fe200000000ff */
[----:B------:R-:W2:Y:S02]  /*1e190*/  LDCU UR4, c[0x0][0x3b8] ;  /* 0x00007700ff0477ac */ /* 0x000ea40008000800 */
[----:B------:R-:W-:Y:S01]  /*1e1a0*/  IMAD.X R5, R25, 0x1, R0, P6 ;  /* 0x0000000119057824 */ /* 0x000fe200030e0600 */
[----:B------:R-:W-:-:S02]  /*1e1b0*/  SHF.R.S32.HI R9, RZ, 0x1f, R8 ;  /* 0x0000001fff097819 */ /* 0x000fc40000011408 */
[C---:B------:R-:W-:Y:S02]  /*1e1c0*/  IADD3 R6, P6, PT, R8.reuse, R2, RZ ;  /* 0x0000000208067210 */ /* 0x040fe40007fde0ff */
[----:B------:R3:W-:Y:S03]  /*1e1d0*/  @P5 STG.E.U8 desc[UR8][R4.64], R7 ;  /* 0x0000000704005986 */ /* 0x0007e6000c101108 */
[----:B---3--:R-:W-:Y:S01]  /*1e1e0*/  IMAD.X R7, R9, 0x1, R3, P6 ;  /* 0x0000000109077824 */ /* 0x008fe200030e0603 */
[----:B------:R-:W-:Y:S02]  /*1e1f0*/  PRMT R5, R11, 0x7770, RZ ;  /* 0x000077700b057816 */ /* 0x000fe400000000ff */
[----:B------:R-:W-:-:S03]  /*1e200*/  IADD3 R4, P6, PT, R8, R22, RZ ;  /* 0x0000001608047210 */ /* 0x000fc60007fde0ff */
[----:B------:R3:W-:Y:S01]  /*1e210*/  @P4 STG.E.U8 desc[UR8][R6.64], R5 ;  /* 0x0000000506004986 */ /* 0x0007e2000c101108 */
[----:B------:R-:W-:Y:S01]  /*1e220*/  ISETP.LT.AND P4, PT, R28, UR18, !P3 ;  /* 0x000000121c007c0c */ /* 0x000fe2000df81270 */
[----:B------:R-:W0:Y:S01]  /*1e230*/  LDCU UR18, c[0x0][0x398] ;  /* 0x00007300ff1277ac */ /* 0x000e220008000800 */
[----:B---3--:R-:W-:Y:S01]  /*1e240*/  IMAD.X R5, R9, 0x1, R20, P6 ;  /* 0x0000000109057824 */ /* 0x008fe200030e0614 */
[C---:B------:R-:W-:Y:S02]  /*1e250*/  PRMT R7, R11.reuse, 0x7771, RZ ;  /* 0x000077710b077816 */ /* 0x040fe400000000ff */
[----:B------:R-:W-:Y:S02]  /*1e260*/  IADD3 R6, P6, PT, R8, R21, RZ ;  /* 0x0000001508067210 */ /* 0x000fe40007fde0ff */
[----:B------:R-:W-:Y:S02]  /*1e270*/  PRMT R25, R11, 0x7773, RZ ;  /* 0x000077730b197816 */ /* 0x000fe400000000ff */
[----:B------:R-:W-:-:S02]  /*1e280*/  PRMT R11, R16, 0x7772, RZ ;  /* 0x00007772100b7816 */ /* 0x000fc400000000ff */
[----:B----4-:R-:W-:Y:S01]  /*1e290*/  ISETP.LT.AND P5, PT, R26, UR14, !P3 ;  /* 0x0000000e1a007c0c */ /* 0x010fe2000dfa1270 */
[----:B------:R-:W3:Y:S01]  /*1e2a0*/  LDCU UR14, c[0x0][0x398] ;  /* 0x00007300ff0e77ac */ /* 0x000ee20008000800 */
[----:B0-----:R-:W-:Y:S01]  /*1e2b0*/  ISETP.LT.AND P3, PT, R27, UR10, !P3 ;  /* 0x0000000a1b007c0c */ /* 0x001fe2000df61270 */
[----:B------:R-:W0:Y:S10]  /*1e2c0*/  LDCU UR10, c[0x0][0x39c] ;  /* 0x00007380ff0a77ac */ /* 0x000e340008000800 */
[----:B------:R4:W-:Y:S02]  /*1e2d0*/  @P5 STG.E.U8 desc[UR8][R4.64], R7 ;  /* 0x0000000704005986 */ /* 0x0009e4000c101108 */
[----:B----4-:R-:W-:Y:S01]  /*1e2e0*/  IADD3 R4, P5, PT, R8, R23, RZ ;  /* 0x0000001708047210 */ /* 0x010fe20007fbe0ff */
[----:B------:R-:W-:-:S02]  /*1e2f0*/  IMAD.X R7, R9, 0x1, R24, P6 ;  /* 0x0000000109077824 */ /* 0x000fc400030e0618 */
[----:B-1----:R-:W-:Y:S01]  /*1e300*/  VIADD R8, R8, UR6 ;  /* 0x0000000608087c36 */ /* 0x002fe20008000000 */
[----:B------:R-:W-:Y:S01]  /*1e310*/  ISETP.LT.AND P6, PT, R19, UR12, !P2 ;  /* 0x0000000c13007c0c */ /* 0x000fe2000d7c1270 */
[----:B------:R-:W-:Y:S01]  /*1e320*/  IMAD.X R5, R9, 0x1, R0, P5 ;  /* 0x0000000109057824 */ /* 0x000fe200028e0600 */
[----:B------:R1:W-:Y:S01]  /*1e330*/  @P4 STG.E.U8 desc[UR8][R6.64], R10 ;  /* 0x0000000a06004986 */ /* 0x0003e2000c101108 */
[----:B------:R-:W4:Y:S01]  /*1e340*/  LDCU UR6, c[0x0][0x398] ;  /* 0x00007300ff0677ac */ /* 0x000f220008000800 */
[----:B------:R-:W-:Y:S02]  /*1e350*/  SHF.R.S32.HI R9, RZ, 0x1f, R8 ;  /* 0x0000001fff097819 */ /* 0x000fe40000011408 */
[----:B------:R0:W-:Y:S01]  /*1e360*/  @P3 STG.E.U8 desc[UR8][R4.64], R25 ;  /* 0x0000001904003986 */ /* 0x0001e2000c101108 */
[----:B------:R-:W2:Y:S03]  /*1e370*/  LDCU UR12, c[0x0][0x398] ;  /* 0x00007300ff0c77ac */ /* 0x000ea60008000800 */
[----:B------:R-:W2:Y:S01]  /*1e380*/  LDL.LU R19, [R1+0xa88] ;  /* 0x000a880001137983 */ /* 0x000ea20000300800 */
[----:B-1----:R-:W-:-:S02]  /*1e390*/  IADD3 R6, P4, PT, R8, R2, RZ ;  /* 0x0000000208067210 */ /* 0x002fc40007f9e0ff */
[----:B0-----:R-:W-:-:S03]  /*1e3a0*/  PRMT R5, R16, 0x7770, RZ ;  /* 0x0000777010057816 */ /* 0x001fc600000000ff */
[----:B------:R-:W-:Y:S01]  /*1e3b0*/  IMAD.X R7, R9, 0x1, R3, P4 ;  /* 0x0000000109077824 */ /* 0x000fe200020e0603 */
[----:B------:R-:W-:Y:S02]  /*1e3c0*/  IADD3 R4, P3, PT, R8, R22, RZ ;  /* 0x0000001608047210 */ /* 0x000fe40007f7e0ff */
[----:B------:R-:W-:Y:S01]  /*1e3d0*/  ISETP.LT.AND P5, PT, R26, UR16, !P2 ;  /* 0x000000101a007c0c */ /* 0x000fe2000d7a1270 */
[----:B------:R-:W-:Y:S01]  /*1e3e0*/  VIADD R10, R29, 0xa ;  /* 0x0000000a1d0a7836 */ /* 0x000fe20000000000 */
[----:B------:R0:W-:Y:S01]  /*1e3f0*/  @P6 STG.E.U8 desc[UR8][R6.64], R5 ;  /* 0x0000000506006986 */ /* 0x0001e2000c101108 */
[----:B---3--:R-:W-:Y:S01]  /*1e400*/  ISETP.LT.AND P6, PT, R28, UR14, !P2 ;  /* 0x0000000e1c007c0c */ /* 0x008fe2000d7c1270 */
[----:B------:R-:W1:Y:S02]  /*1e410*/  LDCU UR14, c[0x0][0x398] ;  /* 0x00007300ff0e77ac */ /* 0x000e640008000800 */
[----:B------:R-:W-:Y:S01]  /*1e420*/  ISETP.GE.AND P4, PT, R10, UR10, PT ;  /* 0x0000000a0a007c0c */ /* 0x000fe2000bf86270 */
[----:B------:R-:W3:Y:S01]  /*1e430*/  LDL.LU R25, [R1+0x640] ;  /* 0x0006400001197983 */ /* 0x000ee20000300800 */
[----:B------:R-:W-:Y:S01]  /*1e440*/  PRMT R10, R16, 0x7771, RZ ;  /* 0x00007771100a7816 */ /* 0x000fe200000000ff */
[----:B------:R-:W1:Y:S01]  /*1e450*/  LDCU UR10, c[0x0][0x398] ;  /* 0x00007300ff0a77ac */ /* 0x000e620008000800 */
[----:B------:R-:W1:Y:S01]  /*1e460*/  LDCU UR16, c[0x0][0x398] ;  /* 0x00007300ff1077ac */ /* 0x000e620008000800 */
[----:B0-----:R-:W-:Y:S01]  /*1e470*/  IMAD.X R5, R9, 0x1, R20, P3 ;  /* 0x0000000109057824 */ /* 0x001fe200018e0614 */
[----:B------:R-:W-:-:S05]  /*1e480*/  IADD3 R6, P3, PT, R8, R21, RZ ;  /* 0x0000001508067210 */ /* 0x000fca0007f7e0ff */
[----:B------:R-:W-:Y:S01]  /*1e490*/  IMAD.X R7, R9, 0x1, R24, P3 ;  /* 0x0000000109077824 */ /* 0x000fe200018e0618 */
[----:B------:R-:W-:Y:S04]  /*1e4a0*/  @P5 STG.E.U8 desc[UR8][R4.64], R10 ;  /* 0x0000000a04005986 */ /* 0x000fe8000c101108 */
[----:B------:R0:W-:Y:S02]  /*1e4b0*/  @P6 STG.E.U8 desc[UR8][R6.64], R11 ;  /* 0x0000000b06006986 */ /* 0x0001e4000c101108 */
[----:B0-----:R-:W-:Y:S02]  /*1e4c0*/  PRMT R7, R16, 0x7773, RZ ;  /* 0x0000777310077816 */ /* 0x001fe400000000ff */
[----:B------:R-:W3:Y:S01]  /*1e4d0*/  LDL.LU R16, [R1+0x20] ;  /* 0x0000200001107983 */ /* 0x000ee20000300800 */
[----:B----4-:R-:W-:Y:S01]  /*1e4e0*/  ISETP.LT.AND P2, PT, R27, UR6, !P2 ;  /* 0x000000061b007c0c */ /* 0x010fe2000d741270 */
[C---:B--2---:R-:W-:Y:S01]  /*1e4f0*/  VIADD R10, R8.reuse, UR4 ;  /* 0x00000004080a7c36 */ /* 0x044fe20008000000 */
[----:B------:R-:W-:Y:S01]  /*1e500*/  IADD3 R4, P5, PT, R8, R23, RZ ;  /* 0x0000001708047210 */ /* 0x000fe20007fbe0ff */
[----:B------:R-:W0:Y:S04]  /*1e510*/  LDCU UR6, c[0x0][0x398] ;  /* 0x00007300ff0677ac */ /* 0x000e280008000800 */
[----:B------:R-:W-:Y:S01]  /*1e520*/  IMAD.X R5, R9, 0x1, R0, P5 ;  /* 0x0000000109057824 */ /* 0x000fe200028e0600 */
[----:B------:R-:W-:Y:S01]  /*1e530*/  SHF.R.S32.HI R8, RZ, 0x1f, R10 ;  /* 0x0000001fff087819 */ /* 0x000fe2000001140a */
[----:B------:R-:W2:Y:S01]  /*1e540*/  LDCU UR4, c[0x0][0x3b8] ;  /* 0x00007700ff0477ac */ /* 0x000ea20008000800 */
[----:B------:R-:W-:-:S03]  /*1e550*/  IADD3 R6, P5, PT, R10, R2, RZ ;  /* 0x000000020a067210 */ /* 0x000fc60007fbe0ff */
[----:B------:R4:W-:Y:S01]  /*1e560*/  @P2 STG.E.U8 desc[UR8][R4.64], R7 ;  /* 0x0000000704002986 */ /* 0x0009e2000c101108 */
[----:B-1----:R-:W-:Y:S01]  /*1e570*/  ISETP.LT.AND P2, PT, R26, UR10, !P1 ;  /* 0x0000000a1a007c0c */ /* 0x002fe2000cf41270 */
[----:B------:R-:W1:Y:S01]  /*1e580*/  LDCU UR10, c[0x0][0x39c] ;  /* 0x00007380ff0a77ac */ /* 0x000e620008000800 */
[----:B----4-:R-:W-:Y:S01]  /*1e590*/  IMAD.X R7, R8, 0x1, R3, P5 ;  /* 0x0000000108077824 */ /* 0x010fe200028e0603 */
[----:B------:R-:W-:Y:S02]  /*1e5a0*/  IADD3 R4, P6, PT, R10, R22, RZ ;  /* 0x000000160a047210 */ /* 0x000fe40007fde0ff */
[----:B0-----:R-:W-:Y:S01]  /*1e5b0*/  ISETP.LT.AND P5, PT, R28, UR6, !P1 ;  /* 0x000000061c007c0c */ /* 0x001fe2000cfa1270 */
[----:B------:R-:W0:Y:S01]  /*1e5c0*/  LDCU UR6, c[0x0][0x39c] ;  /* 0x00007380ff0677ac */ /* 0x000e220008000800 */
[----:B---3--:R-:W-:Y:S01]  /*1e5d0*/  ISETP.LT.AND P3, PT, R25, UR12, !P1 ;  /* 0x0000000c19007c0c */ /* 0x008fe2000cf61270 */
[----:B------:R-:W3:Y:S01]  /*1e5e0*/  LDCU UR12, c[0x0][0x398] ;  /* 0x00007300ff0c77ac */ /* 0x000ee20008000800 */
[----:B------:R-:W-:-:S02]  /*1e5f0*/  PRMT R5, R16, 0x7770, RZ ;  /* 0x0000777010057816 */ /* 0x000fc400000000ff */
[----:B------:R-:W-:-:S09]  /*1e600*/  PRMT R9, R16, 0x7771, RZ ;  /* 0x0000777110097816 */ /* 0x000fd200000000ff */
[----:B------:R4:W-:Y:S02]  /*1e610*/  @P3 STG.E.U8 desc[UR8][R6.64], R5 ;  /* 0x0000000506003986 */ /* 0x0009e4000c101108 */
[----:B----4-:R-:W-:Y:S01]  /*1e620*/  IMAD.X R5, R8, 0x1, R20, P6 ;  /* 0x0000000108057824 */ /* 0x010fe200030e0614 */
[----:B------:R-:W-:-:S04]  /*1e630*/  IADD3 R6, P3, PT, R10, R21, RZ ;  /* 0x000000150a067210 */ /* 0x000fc80007f7e0ff */
[----:B------:R4:W-:Y:S01]  /*1e640*/  @P2 STG.E.U8 desc[UR8][R4.64], R9 ;  /* 0x0000000904002986 */ /* 0x0009e2000c101108 */
[----:B---3--:R-:W-:Y:S01]  /*1e650*/  ISETP.LT.AND P2, PT, R27, UR12, !P1 ;  /* 0x0000000c1b007c0c */ /* 0x008fe2000cf41270 */
[----:B------:R-:W-:Y:S01]  /*1e660*/  IMAD.X R7, R8, 0x1, R24, P3 ;  /* 0x0000000108077824 */ /* 0x000fe200018e0618 */
[----:B------:R-:W-:Y:S01]  /*1e670*/  PRMT R11, R16, 0x7772, RZ ;  /* 0x00007772100b7816 */ /* 0x000fe200000000ff */
[----:B------:R-:W3:Y:S01]  /*1e680*/  LDCU UR12, c[0x0][0x398] ;  /* 0x00007300ff0c77ac */ /* 0x000ee20008000800 */
[----:B----4-:R-:W-:-:S05]  /*1e690*/  IADD3 R4, P1, PT, R10, R23, RZ ;  /* 0x000000170a047210 */ /* 0x010fca0007f3e0ff */
[----:B------:R-:W-:Y:S01]  /*1e6a0*/  IMAD.X R5, R8, 0x1, R0, P1 ;  /* 0x0000000108057824 */ /* 0x000fe200008e0600 */
[----:B------:R-:W-:Y:S02]  /*1e6b0*/  PRMT R8, R16, 0x7773, RZ ;  /* 0x0000777310087816 */ /* 0x000fe400000000ff */
[----:B------:R-:W4:Y:S01]  /*1e6c0*/  LDL.LU R16, [R1+0x24] ;  /* 0x0000240001107983 */ /* 0x000f220000300800 */
[----:B--2---:R-:W-:Y:S01]  /*1e6d0*/  VIADD R9, R10, UR4 ;  /* 0x000000040a097c36 */ /* 0x004fe20008000000 */
[----:B------:R-:W-:Y:S01]  /*1e6e0*/  ISETP.LT.AND P3, PT, R25, UR14, !P4 ;  /* 0x0000000e19007c0c */ /* 0x000fe2000e761270 */
[----:B------:R-:W2:Y:S01]  /*1e6f0*/  LDCU UR4, c[0x0][0x3b8] ;  /* 0x00007700ff0477ac */ /* 0x000ea20008000800 */
[----:B------:R0:W-:Y:S02]  /*1e700*/  @P5 STG.E.U8 desc[UR8][R6.64], R11 ;  /* 0x0000000b06005986 */ /* 0x0001e4000c101108 */
[----:B------:R-:W-:Y:S01]  /*1e710*/  SHF.R.S32.HI R10, RZ, 0x1f, R9 ;  /* 0x0000001fff0a7819 */ /* 0x000fe20000011409 */
[----:B------:R-:W1:Y:S01]  /*1e720*/  LDCU UR14, c[0x0][0x398] ;  /* 0x00007300ff0e77ac */ /* 0x000e620008000800 */
[----:B0-----:R-:W-:Y:S01]  /*1e730*/  VIADD R7, R29, 0xb ;  /* 0x0000000b1d077836 */ /* 0x001fe20000000000 */
[----:B------:R-:W-:-:S04]  /*1e740*/  IADD3 R6, P5, PT, R9, R2, RZ ;  /* 0x0000000209067210 */ /* 0x000fc80007fbe0ff */
[----:B------:R-:W-:Y:S01]  /*1e750*/  ISETP.GE.AND P1, PT, R7, UR6, PT ;  /* 0x0000000607007c0c */ /* 0x000fe2000bf26270 */
[----:B------:R-:W0:Y:S01]  /*1e760*/  LDCU UR6, c[0x0][0x398] ;  /* 0x00007300ff0677ac */ /* 0x000e220008000800 */
[----:B------:R-:W-:Y:S01]  /*1e770*/  IMAD.X R7, R10, 0x1, R3, P5 ;  /* 0x000000010a077824 */ /* 0x000fe200028e0603 */
[----:B------:R-:W-:Y:S01]  /*1e780*/  PRMT R11, R17, 0x7770, RZ ;  /* 0x00007770110b7816 */ /* 0x000fe200000000ff */
[----:B------:R1:W-:Y:S01]  /*1e790*/  @P2 STG.E.U8 desc[UR8][R4.64], R8 ;  /* 0x0000000804002986 */ /* 0x0003e2000c101108 */
[----:B------:R-:W-:Y:S01]  /*1e7a0*/  ISETP.LT.AND P5, PT, R26, UR16, !P4 ;  /* 0x000000101a007c0c */ /* 0x000fe2000e7a1270 */
[----:B------:R-:W0:Y:S01]  /*1e7b0*/  LDCU UR16, c[0x0][0x398] ;  /* 0x00007300ff1077ac */ /* 0x000e220008000800 */
[----:B------:R-:W-:Y:S01]  /*1e7c0*/  ISETP.LT.AND P2, PT, R28, UR18, !P4 ;  /* 0x000000121c007c0c */ /* 0x000fe2000e741270 */
[----:B------:R2:W-:Y:S01]  /*1e7d0*/  @P3 STG.E.U8 desc[UR8][R6.64], R11 ;  /* 0x0000000b06003986 */ /* 0x0005e2000c101108 */
[----:B------:R-:W0:Y:S01]  /*1e7e0*/  LDCU UR18, c[0x0][0x398] ;  /* 0x00007300ff1277ac */ /* 0x000e220008000800 */
[----:B-1----:R-:W-:Y:S01]  /*1e7f0*/  IADD3 R4, P3, PT, R9, R22, RZ ;  /* 0x0000001609047210 */ /* 0x002fe20007f7e0ff */
[----:B--2---:R-:W-:Y:S01]  /*1e800*/  VIADD R7, R29, 0xc ;  /* 0x0000000c1d077836 */ /* 0x004fe20000000000 */
[----:B------:R-:W-:-:S03]  /*1e810*/  IADD3 R6, P6, PT, R9, R21, RZ ;  /* 0x0000001509067210 */ /* 0x000fc60007fde0ff */
[C---:B------:R-:W-:Y:S01]  /*1e820*/  IMAD.X R5, R10.reuse, 0x1, R20, P3 ;  /* 0x000000010a057824 */ /* 0x040fe200018e0614 */
[----:B------:R-:W-:Y:S02]  /*1e830*/  PRMT R8, R17, 0x7771, RZ ;  /* 0x0000777111087816 */ /* 0x000fe400000000ff */
[----:B------:R-:W-:Y:S01]  /*1e840*/  ISETP.GE.AND P3, PT, R7, UR10, PT ;  /* 0x0000000a07007c0c */ /* 0x000fe2000bf66270 */
[----:B------:R-:W-:Y:S01]  /*1e850*/  IMAD.X R7, R10, 0x1, R24, P6 ;  /* 0x000000010a077824 */ /* 0x000fe200030e0618 */
[----:B------:R-:W-:Y:S01]  /*1e860*/  PRMT R11, R17, 0x7772, RZ ;  /* 0x00007772110b7816 */ /* 0x000fe200000000ff */
[----:B------:R1:W-:Y:S01]  /*1e870*/  @P5 STG.E.U8 desc[UR8][R4.64], R8 ;  /* 0x0000000804005986 */ /* 0x0003e2000c101108 */
[----:B0-----:R-:W-:Y:S01]  /*1e880*/  ISETP.LT.AND P4, PT, R27, UR6, !P4 ;  /* 0x000000061b007c0c */ /* 0x001fe2000e781270 */
[----:B------:R-:W0:Y:S02]  /*1e890*/  LDCU UR10, c[0x0][0x39c] ;  /* 0x00007380ff0a77ac */ /* 0x000e240008000800 */
[----:B------:R2:W-:Y:S01]  /*1e8a0*/  @P2 STG.E.U8 desc[UR8][R6.64], R11 ;  /* 0x0000000b06002986 */ /* 0x0005e2000c101108 */
[----:B---3--:R-:W-:Y:S01]  /*1e8b0*/  ISETP.LT.AND P6, PT, R25, UR12, !P1 ;  /* 0x0000000c19007c0c */ /* 0x008fe2000cfc1270 */
[----:B------:R-:W3:Y:S01]  /*1e8c0*/  LDCU UR6, c[0x0][0x3b8] ;  /* 0x00007700ff0677ac */ /* 0x000ee20008000800 */
[----:B------:R-:W-:Y:S01]  /*1e8d0*/  ISETP.LT.AND P5, PT, R26, UR14, !P1 ;  /* 0x0000000e1a007c0c */ /* 0x000fe2000cfa1270 */
[----:B------:R-:W0:Y:S01]  /*1e8e0*/  LDCU UR12, c[0x0][0x398] ;  /* 0x00007300ff0c77ac */ /* 0x000e220008000800 */
[C---:B-1----:R-:W-:Y:S01]  /*1e8f0*/  IADD3 R4, P2, PT, R9.reuse, R23, RZ ;  /* 0x0000001709047210 */ /* 0x042fe20007f5e0ff */
[----:B------:R-:W1:Y:S01]  /*1e900*/  LDCU UR14, c[0x0][0x398] ;  /* 0x00007300ff0e77ac */ /* 0x000e620008000800 */
[----:B--2---:R-:W-:Y:S01]  /*1e910*/  VIADD R6, R9, UR4 ;  /* 0x0000000409067c36 */ /* 0x004fe20008000000 */
[----:B------:R-:W-:-:S02]  /*1e920*/  PRMT R9, R17, 0x7773, RZ ;  /* 0x0000777311097816 */ /* 0x000fc400000000ff */
[----:B------:R-:W-:Y:S01]  /*1e930*/  IMAD.X R5, R10, 0x1, R0, P2 ;  /* 0x000000010a057824 */ /* 0x000fe200010e0600 */
[----:B------:R-:W2:Y:S01]  /*1e940*/  LDCU UR4, c[0x0][0x398] ;  /* 0x00007300ff0477ac */ /* 0x000ea20008000800 */
[----:B------:R-:W-:Y:S02]  /*1e950*/  SHF.R.S32.HI R7, RZ, 0x1f, R6 ;  /* 0x0000001fff077819 */ /* 0x000fe40000011406 */
[----:B------:R-:W-:Y:S01]  /*1e960*/  IADD3 R8, P2, PT, R6, R2, RZ ;  /* 0x0000000206087210 */ /* 0x000fe20007f5e0ff */
[----:B------:R0:W-:Y:S01]  /*1e970*/  @P4 STG.E.U8 desc[UR8][R4.64], R9 ;  /* 0x0000000904004986 */ /* 0x0001e2000c101108 */
[----:B------:R-:W-:-:S03]  /*1e980*/  VIADD R10, R29, 0xd ;  /* 0x0000000d1d0a7836 */ /* 0x000fc60000000000 */
[----:B0-----:R-:W-:Y:S01]  /*1e990*/  IMAD.X R9, R7, 0x1, R3, P2 ;  /* 0x0000000107097824 */ /* 0x001fe200010e0603 */
[----:B------:R-:W-:Y:S02]  /*1e9a0*/  IADD3 R4, P2, PT, R6, R22, RZ ;  /* 0x0000001606047210 */ /* 0x000fe40007f5e0ff */
[----:B------:R-:W-:Y:S01]  /*1e9b0*/  ISETP.LT.AND P4, PT, R28, UR16, !P1 ;  /* 0x000000101c007c0c */ /* 0x000fe2000cf81270 */
[----:B------:R-:W0:Y:S01]  /*1e9c0*/  LDCU UR16, c[0x0][0x398] ;  /* 0x00007300ff1077ac */ /* 0x000e220008000800 */
[----:B--2---:R-:W-:Y:S01]  /*1e9d0*/  ISETP.LT.AND P1, PT, R27, UR4, !P1 ;  /* 0x000000041b007c0c */ /* 0x004fe2000cf21270 */
[----:B------:R-:W2:Y:S01]  /*1e9e0*/  LDCU UR4, c[0x0][0x3b8] ;  /* 0x00007700ff0477ac */ /* 0x000ea20008000800 */
[----:B----4-:R-:W-:-:S05]  /*1e9f0*/  PRMT R5, R16, 0x7770, RZ ;  /* 0x0000777010057816 */ /* 0x010fca00000000ff */
[----:B------:R4:W-:Y:S01]  /*1ea00*/  @P6 STG.E.U8 desc[UR8][R8.64], R5 ;  /* 0x0000000508006986 */ /* 0x0009e2000c101108 */
[----:B------:R-:W-:Y:S01]  /*1ea10*/  PRMT R11, R16, 0x7772, RZ ;  /* 0x00007772100b7816 */ /* 0x000fe200000000ff */
[----:B----4-:R-:W-:Y:S01]  /*1ea20*/  IMAD.X R5, R7, 0x1, R20, P2 ;  /* 0x0000000107057824 */ /* 0x010fe200010e0614 */
[----:B------:R-:W-:Y:S01]  /*1ea30*/  ISETP.GE.AND P2, PT, R10, UR10, PT ;  /* 0x0000000a0a007c0c */ /* 0x000fe2000bf46270 */
[----:B------:R-:W4:Y:S01]  /*1ea40*/  LDCU UR10, c[0x0][0x398] ;  /* 0x00007300ff0a77ac */ /* 0x000f220008000800 */
[----:B------:R-:W-:-:S05]  /*1ea50*/  PRMT R10, R16, 0x7771, RZ ;  /* 0x00007771100a7816 */ /* 0x000fca00000000ff */
[----:B------:R0:W-:Y:S02]  /*1ea60*/  @P5 STG.E.U8 desc[UR8][R4.64], R10 ;  /* 0x0000000a04005986 */ /* 0x0001e4000c101108 */
[----:B0-----:R-:W-:Y:S02]  /*1ea70*/  PRMT R10, R16, 0x7773, RZ ;  /* 0x00007773100a7816 */ /* 0x001fe400000000ff */
[----:B------:R-:W2:Y:S01]  /*1ea80*/  LDL.LU R16, [R1+0x28] ;  /* 0x0000280001107983 */ /* 0x000ea20000300800 */
[----:B------:R-:W-:-:S05]  /*1ea90*/  IADD3 R8, P6, PT, R6, R21, RZ ;  /* 0x0000001506087210 */ /* 0x000fca0007fde0ff */
[----:B------:R-:W-:Y:S01]  /*1eaa0*/  IMAD.X R9, R7, 0x1, R24, P6 ;  /* 0x0000000107097824 */ /* 0x000fe200030e0618 */
[----:B------:R-:W-:Y:S01]  /*1eab0*/  ISETP.LT.AND P6, PT, R25, UR12, !P3 ;  /* 0x0000000c19007c0c */ /* 0x000fe2000dfc1270 */
[----:B------:R-:W0:Y:S03]  /*1eac0*/  LDCU UR12, c[0x0][0x398] ;  /* 0x00007300ff0c77ac */ /* 0x000e260008000800 */
[----:B------:R3:W-:Y:S02]  /*1ead0*/  @P4 STG.E.U8 desc[UR8][R8.64], R11 ;  /* 0x0000000b08004986 */ /* 0x0007e4000c101108 */
[C---:B---3--:R-:W-:Y:S01]  /*1eae0*/  VIADD R8, R6.reuse, UR6 ;  /* 0x0000000606087c36 */ /* 0x048fe20008000000 */
[----:B------:R-:W3:Y:S01]  /*1eaf0*/  LDCU UR6, c[0x0][0x39c] ;  /* 0x00007380ff0677ac */ /* 0x000ee20008000800 */
[----:B------:R-:W-:-:S03]  /*1eb00*/  IADD3 R6, P4, PT, R6, R23, RZ ;  /* 0x0000001706067210 */ /* 0x000fc60007f9e0ff */
[----:B------:R-:W-:Y:S02]  /*1eb10*/  SHF.R.S32.HI R9, RZ, 0x1f, R8 ;  /* 0x0000001fff097819 */ /* 0x000fe40000011408 */
[----:B------:R-:W-:Y:S01]  /*1eb20*/  IADD3 R4, P5, PT, R8, R2, RZ ;  /* 0x0000000208047210 */ /* 0x000fe20007fbe0ff */
[----:B------:R-:W-:Y:S01]  /*1eb30*/  IMAD.X R7, R7, 0x1, R0, P4 ;  /* 0x0000000107077824 */ /* 0x000fe200020e0600 */
[----:B------:R-:W-:-:S03]  /*1eb40*/  PRMT R11, R18, 0x7770, RZ ;  /* 0x00007770120b7816 */ /* 0x000fc600000000ff */
[----:B------:R-:W-:Y:S01]  /*1eb50*/  IMAD.X R5, R9, 0x1, R3, P5 ;  /* 0x0000000109057824 */ /* 0x000fe200028e0603 */
[----:B------:R0:W-:Y:S01]  /*1eb60*/  @P1 STG.E.U8 desc[UR8][R6.64], R10 ;  /* 0x0000000a06001986 */ /* 0x0001e2000c101108 */
[----:B----4-:R-:W-:Y:S01]  /*1eb70*/  ISETP.LT.AND P5, PT, R26, UR10, !P3 ;  /* 0x0000000a1a007c0c */ /* 0x010fe2000dfa1270 */
[----:B------:R-:W4:Y:S02]  /*1eb80*/  LDCU UR10, c[0x0][0x398] ;  /* 0x00007300ff0a77ac */ /* 0x000f240008000800 */
[----:B------:R3:W-:Y:S01]  /*1eb90*/  @P6 STG.E.U8 desc[UR8][R4.64], R11 ;  /* 0x0000000b04006986 */ /* 0x0007e2000c101108 */
[----:B-1----:R-:W-:Y:S01]  /*1eba0*/  ISETP.LT.AND P4, PT, R28, UR14, !P3 ;  /* 0x0000000e1c007c0c */ /* 0x002fe2000df81270 */
[----:B------:R-:W1:Y:S01]  /*1ebb0*/  LDCU UR14, c[0x0][0x398] ;  /* 0x00007300ff0e77ac */ /* 0x000e620008000800 */
[----:B0-----:R-:W-:Y:S01]  /*1ebc0*/  IADD3 R6, P6, PT, R8, R22, RZ ;  /* 0x0000001608067210 */ /* 0x001fe20007fde0ff */
[----:B---3--:R-:W-:-:S04]  /*1ebd0*/  VIADD R4, R29, 0xe ;  /* 0x0000000e1d047836 */ /* 0x008fc80000000000 */
[C---:B------:R-:W-:Y:S01]  /*1ebe0*/  IMAD.X R7, R9.reuse, 0x1, R20, P6 ;  /* 0x0000000109077824 */ /* 0x040fe200030e0614 */
[----:B------:R-:W-:Y:S01]  /*1ebf0*/  ISETP.GE.AND P1, PT, R4, UR6, PT ;  /* 0x0000000604007c0c */ /* 0x000fe2000bf26270 */
[----:B------:R-:W0:Y:S01]  /*1ec00*/  LDCU UR6, c[0x0][0x39c] ;  /* 0x00007380ff0677ac */ /* 0x000e220008000800 */
[----:B------:R-:W-:Y:S02]  /*1ec10*/  IADD3 R4, P6, PT, R8, R21, RZ ;  /* 0x0000001508047210 */ /* 0x000fe40007fde0ff */
[C---:B------:R-:W-:Y:S02]  /*1ec20*/  PRMT R11, R18.reuse, 0x7771, RZ ;  /* 0x00007771120b7816 */ /* 0x040fe400000000ff */
[C---:B------:R-:W-:Y:S01]  /*1ec30*/  PRMT R10, R18.reuse, 0x7772, RZ ;  /* 0x00007772120a7816 */ /* 0x040fe200000000ff */
[----:B------:R-:W-:Y:S02]  /*1ec40*/  IMAD.X R5, R9, 0x1, R24, P6 ;  /* 0x0000000109057824 */ /* 0x000fe400030e0618 */
[----:B------:R-:W-:Y:S04]  /*1ec50*/  @P5 STG.E.U8 desc[UR8][R6.64], R11 ;  /* 0x0000000b06005986 */ /* 0x000fe8000c101108 */
[----:B------:R3:W-:Y:S02]  /*1ec60*/  @P4 STG.E.U8 desc[UR8][R4.64], R10 ;  /* 0x0000000a04004986 */ /* 0x0007e4000c101108 */
[----:B---3--:R-:W-:-:S02]  /*1ec70*/  PRMT R4, R18, 0x7773, RZ ;  /* 0x0000777312047816 */ /* 0x008fc400000000ff */
[----:B------:R-:W3:Y:S04]  /*1ec80*/  LDL.LU R18, [R1+0x30] ;  /* 0x0000300001127983 */ /* 0x000ee80000300800 */
[----:B------:R-:W3:Y:S01]  /*1ec90*/  LDL.LU R17, [R1+0x2c] ;  /* 0x00002c0001117983 */ /* 0x000ee20000300800 */
[----:B------:R-:W-:Y:S01]  /*1eca0*/  ISETP.LT.AND P3, PT, R27, UR12, !P3 ;  /* 0x0000000c1b007c0c */ /* 0x000fe2000df61270 */
[----:B------:R-:W0:Y:S01]  /*1ecb0*/  LDCU UR12, c[0x0][0x398] ;  /* 0x00007300ff0c77ac */ /* 0x000e220008000800 */
[C---:B------:R-:W-:Y:S01]  /*1ecc0*/  IADD3 R6, P5, PT, R8.reuse, R23, RZ ;  /* 0x0000001708067210 */ /* 0x040fe20007fbe0ff */
[----:B--2---:R-:W-:Y:S01]  /*1ecd0*/  VIADD R8, R8, UR4 ;  /* 0x0000000408087c36 */ /* 0x004fe20008000000 */
[----:B------:R-:W-:Y:S01]  /*1ece0*/  ISETP.LT.AND P4, PT, R25, UR16, !P2 ;  /* 0x0000001019007c0c */ /* 0x000fe2000d781270 */
[----:B------:R-:W2:Y:S02]  /*1ecf0*/  LDCU UR4, c[0x0][0x3b8] ;  /* 0x00007700ff0477ac */ /* 0x000ea40008000800 */
[----:B------:R-:W-:Y:S01]  /*1ed00*/  IMAD.X R7, R9, 0x1, R0, P5 ;  /* 0x0000000109077824 */ /* 0x000fe200028e0600 */
[----:B------:R-:W-:Y:S01]  /*1ed10*/  SHF.R.S32.HI R9, RZ, 0x1f, R8 ;  /* 0x0000001fff097819 */ /* 0x000fe20000011408 */
[----:B------:R-:W0:Y:S04]  /*1ed20*/  LDCU UR16, c[0x0][0x398] ;  /* 0x00007300ff1077ac */ /* 0x000e280008000800 */
[----:B------:R1:W-:Y:S01]  /*1ed30*/  @P3 STG.E.U8 desc[UR8][R6.64], R4 ;  /* 0x0000000406003986 */ /* 0x0003e2000c101108 */
[----:B----4-:R-:W-:Y:S01]  /*1ed40*/  ISETP.LT.AND P5, PT, R26, UR10, !P2 ;  /* 0x0000000a1a007c0c */ /* 0x010fe2000d7a1270 */
[----:B------:R-:W4:Y:S01]  /*1ed50*/  LDCU UR10, c[0x0][0x39c] ;  /* 0x00007380ff0a77ac */ /* 0x000f220008000800 */
[----:B-1----:R-:W-:Y:S01]  /*1ed60*/  IADD3 R6, P3, PT, R8, R2, RZ ;  /* 0x0000000208067210 */ /* 0x002fe20007f7e0ff */
[----:B------:R-:W-:-:S04]  /*1ed70*/  VIADD R4, R29, 0xf ;  /* 0x0000000f1d047836 */ /* 0x000fc80000000000 */
[----:B------:R-:W-:Y:S01]  /*1ed80*/  IMAD.X R7, R9, 0x1, R3, P3 ;  /* 0x0000000109077824 */ /* 0x000fe200018e0603 */
[----:B0-----:R-:W-:Y:S01]  /*1ed90*/  ISETP.GE.AND P3, PT, R4, UR6, PT ;  /* 0x0000000604007c0c */ /* 0x001fe2000bf66270 */
[----:B------:R-:W-:Y:S01]  /*1eda0*/  VIADD R11, R29, 0x10 ;  /* 0x000000101d0b7836 */ /* 0x000fe20000000000 */
[----:B------:R-:W-:Y:S01]  /*1edb0*/  IADD3 R4, P6, PT, R8, R22, RZ ;  /* 0x0000001608047210 */ /* 0x000fe20007fde0ff */
[----:B------:R-:W0:Y:S01]  /*1edc0*/  LDCU UR6, c[0x0][0x3b8] ;  /* 0x00007700ff0677ac */ /* 0x000e220008000800 */
[----:B------:R-:W-:-:S05]  /*1edd0*/  PRMT R5, R16, 0x7770, RZ ;  /* 0x0000777010057816 */ /* 0x000fca00000000ff */
[----:B------:R1:W-:Y:S01]  /*1ede0*/  @P4 STG.E.U8 desc[UR8][R6.64], R5 ;  /* 0x0000000506004986 */ /* 0x0003e2000c101108 */
[----:B------:R-:W-:Y:S01]  /*1edf0*/  ISETP.LT.AND P4, PT, R28, UR12, !P2 ;  /* 0x0000000c1c007c0c */ /* 0x000fe2000d781270 */
[----:B------:R-:W0:Y:S01]  /*1ee00*/  LDCU UR12, c[0x0][0x398] ;  /* 0x00007300ff0c77ac */ /* 0x000e220008000800 */
[----:B------:R-:W-:Y:S02]  /*1ee10*/  ISETP.LT.AND P2, PT, R27, UR14, !P2 ;  /* 0x0000000e1b007c0c */ /* 0x000fe4000d741270 */
[C---:B------:R-:W-:Y:S01]  /*1ee20*/  PRMT R10, R16.reuse, 0x7772, RZ ;  /* 0x00007772100a7816 */ /* 0x040fe200000000ff */
[----:B------:R-:W0:Y:S01]  /*1ee30*/  LDCU UR14, c[0x0][0x398] ;  /* 0x00007300ff0e77ac */ /* 0x000e220008000800 */
[----:B-1----:R-:W-:Y:S01]  /*1ee40*/  IMAD.X R5, R9, 0x1, R20, P6 ;  /* 0x0000000109057824 */ /* 0x002fe200030e0614 */
[----:B------:R-:W-:Y:S02]  /*1ee50*/  PRMT R7, R16, 0x7771, RZ ;  /* 0x0000777110077816 */ /* 0x000fe400000000ff */
[----:B------:R-:W-:-:S03]  /*1ee60*/  IADD3 R6, P6, PT, R8, R21, RZ ;  /* 0x0000001508067210 */ /* 0x000fc60007fde0ff */
[----:B------:R1:W-:Y:S02]  /*1ee70*/  @P5 STG.E.U8 desc[UR8][R4.64], R7 ;  /* 0x0000000704005986 */ /* 0x0003e4000c101108 */
[C---:B-1----:R-:W-:Y:S01]  /*1ee80*/  IADD3 R4, P5, PT, R8.reuse, R23, RZ ;  /* 0x0000001708047210 */ /* 0x042fe20007fbe0ff */
[C---:B------:R-:W-:Y:S02]  /*1ee90*/  IMAD.X R7, R9.reuse, 0x1, R24, P6 ;  /* 0x0000000109077824 */ /* 0x040fe400030e0618 */
[----:B--2---:R-:W-:Y:S01]  /*1eea0*/  VIADD R8, R8, UR4 ;  /* 0x0000000408087c36 */ /* 0x004fe20008000000 */
[----:B------:R-:W1:Y:S01]  /*1eeb0*/  LDCU UR4, c[0x0][0x39c] ;  /* 0x00007380ff0477ac */ /* 0x000e620008000800 */
[----:B------:R-:W-:Y:S01]  /*1eec0*/  IMAD.X R5, R9, 0x1, R0, P5 ;  /* 0x0000000109057824 */ /* 0x000fe200028e0600 */
[----:B------:R-:W-:Y:S01]  /*1eed0*/  PRMT R9, R16, 0x7773, RZ ;  /* 0x0000777310097816 */ /* 0x000fe200000000ff */
[----:B------:R2:W-:Y:S01]  /*1eee0*/  @P4 STG.E.U8 desc[UR8][R6.64], R10 ;  /* 0x0000000a06004986 */ /* 0x0005e2000c101108 */
[----:B------:R-:W-:Y:S01]  /*1eef0*/  ISETP.LT.AND P4, PT, R25, UR16, !P1 ;  /* 0x0000001019007c0c */ /* 0x000fe2000cf81270 */
[----:B------:R-:W0:Y:S02]  /*1ef00*/  LDCU UR16, c[0x0][0x398] ;  /* 0x00007300ff1077ac */ /* 0x000e240008000800 */
[----:B------:R1:W-:Y:S01]  /*1ef10*/  @P2 STG.E.U8 desc[UR8][R4.64], R9 ;  /* 0x0000000904002986 */ /* 0x0003e2000c101108 */
[----:B------:R-:W-:Y:S01]  /*1ef20*/  ISETP.LT.AND P2, PT, R26, UR18, !P1 ;  /* 0x000000121a007c0c */ /* 0x000fe2000cf41270 */
[----:B------:R-:W3:Y:S01]  /*1ef30*/  LDCU UR18, c[0x0][0x398] ;  /* 0x00007300ff1277ac */ /* 0x000ee20008000800 */
[----:B------:R-:W-:-:S02]  /*1ef40*/  PRMT R16, R19, 0x7770, RZ ;  /* 0x0000777013107816 */ /* 0x000fc400000000ff */
[C---:B--2---:R-:W-:Y:S02]  /*1ef50*/  IADD3 R6, P6, PT, R8.reuse, R2, RZ ;  /* 0x0000000208067210 */ /* 0x044fe40007fde0ff */
[----:B-1----:R-:W-:Y:S02]  /*1ef60*/  SHF.R.S32.HI R9, RZ, 0x1f, R8 ;  /* 0x0000001fff097819 */ /* 0x002fe40000011408 */
[----:B------:R-:W-:-:S03]  /*1ef70*/  IADD3 R4, P5, PT, R8, R22, RZ ;  /* 0x0000001608047210 */ /* 0x000fc60007fbe0ff */
[C---:B------:R-:W-:Y:S01]  /*1ef80*/  IMAD.X R7, R9.reuse, 0x1, R3, P6 ;  /* 0x0000000109077824 */ /* 0x040fe200030e0603 */
[----:B0-----:R-:W-:Y:S01]  /*1ef90*/  ISETP.LT.AND P6, PT, R28, UR12, !P1 ;  /* 0x0000000c1c007c0c */ /* 0x001fe2000cfc1270 */
[----:B------:R-:W-:Y:S01]  /*1efa0*/  IMAD.X R5, R9, 0x1, R20, P5 ;  /* 0x0000000109057824 */ /* 0x000fe200028e0614 */
[----:B------:R-:W-:Y:S01]  /*1efb0*/  PRMT R10, R19, 0x7771, RZ ;  /* 0x00007771130a7816 */ /* 0x000fe200000000ff */
[----:B------:R-:W0:Y:S01]  /*1efc0*/  LDCU UR12, c[0x0][0x398] ;  /* 0x00007300ff0c77ac */ /* 0x000e220008000800 */
[----:B------:R1:W-:Y:S04]  /*1efd0*/  @P4 STG.E.U8 desc[UR8][R6.64], R16 ;  /* 0x0000001006004986 */ /* 0x0003e8000c101108 */
[----:B------:R2:W-:Y:S01]  /*1efe0*/  @P2 STG.E.U8 desc[UR8][R4.64], R10 ;  /* 0x0000000a04002986 */ /* 0x0005e2000c101108 */
[----:B-1----:R-:W-:Y:S01]  /*1eff0*/  IADD3 R6, P5, PT, R8, R21, RZ ;  /* 0x0000001508067210 */ /* 0x002fe20007fbe0ff */
[----:B--2---:R-:W-:Y:S01]  /*1f000*/  VIADD R4, R29, 0x11 ;  /* 0x000000111d047836 */ /* 0x004fe20000000000 */
[----:B------:R-:W-:-:S03]  /*1f010*/  PRMT R5, R19, 0x7772, RZ ;  /* 0x0000777213057816 */ /* 0x000fc600000000ff */
[----:B------:R-:W-:Y:S01]  /*1f020*/  IMAD.X R7, R9, 0x1, R24, P5 ;  /* 0x0000000109077824 */ /* 0x000fe200028e0618 */
[----:B------:R-:W-:Y:S01]  /*1f030*/  ISETP.LT.AND P5, PT, R27, UR14, !P1 ;  /* 0x0000000e1b007c0c */ /* 0x000fe2000cfa1270 */
[----:B------:R-:W1:Y:S01]  /*1f040*/  LDCU UR14, c[0x0][0x398] ;  /* 0x00007300ff0e77ac */ /* 0x000e620008000800 */
[----:B------:R-:W-:Y:S02]  /*1f050*/  ISETP.GE.AND P2, PT, R4, UR4, PT ;  /* 0x0000000404007c0c */ /* 0x000fe4000bf46270 */
[----:B------:R2:W-:Y:S01]  /*1f060*/  @P6 STG.E.U8 desc[UR8][R6.64], R5 ;  /* 0x0000000506006986 */ /* 0x0005e2000c101108 */
[----:B------:R-:W-:Y:S01]  /*1f070*/  IADD3 R4, P6, PT, R8, R23, RZ ;  /* 0x0000001708047210 */ /* 0x000fe20007fde0ff */
[----:B------:R-:W0:Y:S01]  /*1f080*/  LDCU UR4, c[0x0][0x3b8] ;  /* 0x00007700ff0477ac */ /* 0x000e220008000800 */
[----:B----4-:R-:W-:Y:S02]  /*1f090*/  ISETP.GE.AND P4, PT, R11, UR10, PT ;  /* 0x0000000a0b007c0c */ /* 0x010fe4000bf86270 */
[----:B---3--:R-:W-:Y:S01]  /*1f0a0*/  PRMT R10, R17, 0x7773, RZ ;  /* 0x00007773110a7816 */ /* 0x008fe200000000ff */
[----:B------:R-:W3:Y:S01]  /*1f0b0*/  LDCU UR10, c[0x0][0x398] ;  /* 0x00007300ff0a77ac */ /* 0x000ee20008000800 */
[----:B--2---:R-:W-:Y:S01]  /*1f0c0*/  IMAD.X R5, R9, 0x1, R0, P6 ;  /* 0x0000000109057824 */ /* 0x004fe200030e0600 */
[----:B------:R-:W-:-:S02]  /*1f0d0*/  PRMT R7, R19, 0x7773, RZ ;  /* 0x0000777313077816 */ /* 0x000fc400000000ff */
[C---:B------:R-:W-:Y:S02]  /*1f0e0*/  PRMT R11, R17.reuse, 0x7772, RZ ;  /* 0x00007772110b7816 */ /* 0x040fe400000000ff */
[C---:B------:R-:W-:Y:S01]  /*1f0f0*/  PRMT R16, R17.reuse, 0x7771, RZ ;  /* 0x0000777111107816 */ /* 0x040fe200000000ff */
[----:B------:R2:W-:Y:S02]  /*1f100*/  @P5 STG.E.U8 desc[UR8][R4.64], R7 ;  /* 0x0000000704005986 */ /* 0x0005e4000c101108 */
[----:B--2---:R-:W-:Y:S02]  /*1f110*/  PRMT R5, R17, 0x7770, RZ ;  /* 0x0000777011057816 */ /* 0x004fe400000000ff */
[----:B------:R-:W2:Y:S01]  /*1f120*/  LDL.LU R17, [R1+0x10] ;  /* 0x0000100001117983 */ /* 0x000ea20000300800 */
[----:B------:R-:W-:Y:S01]  /*1f130*/  VIADD R8, R8, UR6 ;  /* 0x0000000608087c36 */ /* 0x000fe20008000000 */
[----:B------:R-:W-:Y:S01]  /*1f140*/  ISETP.LT.AND P1, PT, R25, UR16, !P3 ;  /* 0x0000001019007c0c */ /* 0x000fe2000df21270 */
[----:B------:R-:W4:Y:S03]  /*1f150*/  LDCU UR6, c[0x0][0x398] ;  /* 0x00007300ff0677ac */ /* 0x000f260008000800 */
[----:B------:R-:W-:Y:S01]  /*1f160*/  SHF.R.S32.HI R9, RZ, 0x1f, R8 ;  /* 0x0000001fff097819 */ /* 0x000fe20000011408 */
[----:B------:R-:W4:Y:S01]  /*1f170*/  LDCU UR16, c[0x0][0x398] ;  /* 0x00007300ff1077ac */ /* 0x000f220008000800 */
[----:B------:R-:W-:-:S02]  /*1f180*/  IADD3 R6, P6, PT, R8, R2, RZ ;  /* 0x0000000208067210 */ /* 0x000fc40007fde0ff */
[----:B---3--:R-:W-:Y:S01]  /*1f190*/  ISETP.LT.AND P5, PT, R26, UR10, !P3 ;  /* 0x0000000a1a007c0c */ /* 0x008fe2000dfa1270 */
[----:B------:R-:W3:Y:S02]  /*1f1a0*/  LDCU UR10, c[0x0][0x398] ;  /* 0x00007300ff0a77ac */ /* 0x000ee40008000800 */
[----:B------:R-:W-:Y:S01]  /*1f1b0*/  IMAD.X R7, R9, 0x1, R3, P6 ;  /* 0x0000000109077824 */ /* 0x000fe200030e0603 */
[----:B------:R-:W-:-:S04]  /*1f1c0*/  IADD3 R4, P6, PT, R8, R22, RZ ;  /* 0x0000001608047210 */ /* 0x000fc80007fde0ff */
[----:B------:R3:W-:Y:S01]  /*1f1d0*/  @P1 STG.E.U8 desc[UR8][R6.64], R5 ;  /* 0x0000000506001986 */ /* 0x0007e2000c101108 */
[----:B0-----:R-:W-:Y:S01]  /*1f1e0*/  ISETP.LT.AND P1, PT, R28, UR12, !P3 ;  /* 0x0000000c1c007c0c */ /* 0x001fe2000df21270 */
[----:B------:R-:W0:Y:S01]  /*1f1f0*/  LDCU UR12, c[0x0][0x398] ;  /* 0x00007300ff0c77ac */ /* 0x000e220008000800 */
[----:B-1----:R-:W-:Y:S01]  /*1f200*/  ISETP.LT.AND P3, PT, R27, UR14, !P3 ;  /* 0x0000000e1b007c0c */ /* 0x002fe2000df61270 */
[----:B------:R-:W1:Y:S01]  /*1f210*/  LDCU UR14, c[0x0][0x398] ;  /* 0x00007300ff0e77ac */ /* 0x000e620008000800 */
[----:B---3--:R-:W-:Y:S01]  /*1f220*/  IMAD.X R5, R9, 0x1, R20, P6 ;  /* 0x0000000109057824 */ /* 0x008fe200030e0614 */
[----:B------:R-:W-:-:S05]  /*1f230*/  IADD3 R6, P6, PT, R8, R21, RZ ;  /* 0x0000001508067210 */ /* 0x000fca0007fde0ff */
[----:B------:R-:W-:Y:S01]  /*1f240*/  IMAD.X R7, R9, 0x1, R24, P6 ;  /* 0x0000000109077824 */ /* 0x000fe200030e0618 */
[----:B------:R3:W-:Y:S04]  /*1f250*/  @P5 STG.E.U8 desc[UR8][R4.64], R16 ;  /* 0x0000001004005986 */ /* 0x0007e8000c101108 */
[----:B------:R0:W-:Y:S01]  /*1f260*/  @P1 STG.E.U8 desc[UR8][R6.64], R11 ;  /* 0x0000000b06001986 */ /* 0x0001e2000c101108 */
[----:B----4-:R-:W-:Y:S01]  /*1f270*/  ISETP.LT.AND P1, PT, R25, UR6, !P4 ;  /* 0x0000000619007c0c */ /* 0x010fe2000e721270 */
[----:B------:R-:W4:Y:S01]  /*1f280*/  LDCU UR6, c[0x0][0x39c] ;  /* 0x00007380ff0677ac */ /* 0x000f220008000800 */
[C---:B---3--:R-:W-:Y:S01]  /*1f290*/  IADD3 R4, P5, PT, R8.reuse, R23, RZ ;  /* 0x0000001708047210 */ /* 0x048fe20007fbe0ff */
[----:B0-----:R-:W-:Y:S01]  /*1f2a0*/  VIADD R11, R8, UR4 ;  /* 0x00000004080b7c36 */ /* 0x001fe20008000000 */
[----:B------:R-:W0:Y:S03]  /*1f2b0*/  LDCU UR4, c[0x0][0x3b8] ;  /* 0x00007700ff0477ac */ /* 0x000e260008000800 */
[----:B------:R-:W-:Y:S01]  /*1f2c0*/  IMAD.X R5, R9, 0x1, R0, P5 ;  /* 0x0000000109057824 */ /* 0x000fe200028e0600 */
[----:B------:R-:W-:-:S02]  /*1f2d0*/  SHF.R.S32.HI R8, RZ, 0x1f, R11 ;  /* 0x0000001fff087819 */ /* 0x000fc4000001140b */
[C---:B------:R-:W-:Y:S02]  /*1f2e0*/  IADD3 R6, P5, PT, R11.reuse, R2, RZ ;  /* 0x000000020b067210 */ /* 0x040fe40007fbe0ff */
[----:B------:R3:W-:Y:S01]  /*1f2f0*/  @P3 STG.E.U8 desc[UR8][R4.64], R10 ;  /* 0x0000000a04003986 */ /* 0x0007e2000c101108 */
[----:B------:R-:W-:Y:S01]  /*1f300*/  ISETP.LT.AND P3, PT, R26, UR10, !P4 ;  /* 0x0000000a1a007c0c */ /* 0x000fe2000e761270 */
[----:B------:R-:W0:Y:S01]  /*1f310*/  LDCU UR10, c[0x0][0x39c] ;  /* 0x00007380ff0a77ac */ /* 0x000e220008000800 */
[----:B------:R-:W-:Y:S01]  /*1f320*/  IMAD.X R7, R8, 0x1, R3, P5 ;  /* 0x0000000108077824 */ /* 0x000fe200028e0603 */
[C---:B------:R-:W-:Y:S02]  /*1f330*/  PRMT R9, R18.reuse, 0x7771, RZ ;  /* 0x0000777112097816 */ /* 0x040fe400000000ff */
[----:B---3--:R-:W-:Y:S02]  /*1f340*/  PRMT R5, R18, 0x7770, RZ ;  /* 0x0000777012057816 */ /* 0x008fe400000000ff */
[----:B------:R-:W-:-:S03]  /*1f350*/  IADD3 R4, P6, PT, R11, R22, RZ ;  /* 0x000000160b047210 */ /* 0x000fc60007fde0ff */
[----:B------:R3:W-:Y:S01]  /*1f360*/  @P1 STG.E.U8 desc[UR8][R6.64], R5 ;  /* 0x0000000506001986 */ /* 0x0007e2000c101108 */
[----:B------:R-:W-:Y:S01]  /*1f370*/  ISETP.LT.AND P5, PT, R28, UR12, !P4 ;  /* 0x0000000c1c007c0c */ /* 0x000fe2000e7a1270 */
[----:B------:R-:W0:Y:S01]  /*1f380*/  LDCU UR12, c[0x0][0x398] ;  /* 0x00007300ff0c77ac */ /* 0x000e220008000800 */
[----:B------:R-:W-:Y:S01]  /*1f390*/  PRMT R10, R18, 0x7772, RZ ;  /* 0x00007772120a7816 */ /* 0x000fe200000000ff */
[----:B---3--:R-:W-:Y:S01]  /*1f3a0*/  IMAD.X R5, R8, 0x1, R20, P6 ;  /* 0x0000000108057824 */ /* 0x008fe200030e0614 */
[----:B------:R-:W-:-:S04]  /*1f3b0*/  IADD3 R6, P1, PT, R11, R21, RZ ;  /* 0x000000150b067210 */ /* 0x000fc80007f3e0ff */
[----:B------:R3:W-:Y:S01]  /*1f3c0*/  @P3 STG.E.U8 desc[UR8][R4.64], R9 ;  /* 0x0000000904003986 */ /* 0x0007e2000c101108 */
[C---:B------:R-:W-:Y:S01]  /*1f3d0*/  IMAD.X R7, R8.reuse, 0x1, R24, P1 ;  /* 0x0000000108077824 */ /* 0x040fe200008e0618 */
[----:B-1----:R-:W-:Y:S01]  /*1f3e0*/  ISETP.LT.AND P4, PT, R27, UR14, !P4 ;  /* 0x0000000e1b007c0c */ /* 0x002fe2000e781270 */
[----:B------:R-:W1:Y:S01]  /*1f3f0*/  LDCU UR14, c[0x0][0x398] ;  /* 0x00007300ff0e77ac */ /* 0x000e620008000800 */
[----:B------:R-:W-:Y:S02]  /*1f400*/  ISETP.LT.AND P1, PT, R25, UR16, !P2 ;  /* 0x0000001019007c0c */ /* 0x000fe4000d721270 */
[C---:B---3--:R-:W-:Y:S01]  /*1f410*/  IADD3 R4, P3, PT, R11.reuse, R23, RZ ;  /* 0x000000170b047210 */ /* 0x048fe20007f7e0ff */
[----:B0-----:R-:W-:Y:S01]  /*1f420*/  VIADD R9, R11, UR4 ;  /* 0x000000040b097c36 */ /* 0x001fe20008000000 */
[----:B------:R0:W-:Y:S01]  /*1f430*/  @P5 STG.E.U8 desc[UR8][R6.64], R10 ;  /* 0x0000000a06005986 */ /* 0x0001e2000c101108 */
[----:B------:R-:W3:Y:S02]  /*1f440*/  LDCU UR4, c[0x0][0x3b8] ;  /* 0x00007700ff0477ac */ /* 0x000ee40008000800 */
[----:B------:R-:W-:Y:S01]  /*1f450*/  IMAD.X R5, R8, 0x1, R0, P3 ;  /* 0x0000000108057824 */ /* 0x000fe200018e0600 */
[----:B------:R-:W-:Y:S01]  /*1f460*/  PRMT R8, R18, 0x7773, RZ ;  /* 0x0000777312087816 */ /* 0x000fe200000000ff */
[----:B------:R-:W1:Y:S01]  /*1f470*/  LDCU UR16, c[0x0][0x398] ;  /* 0x00007300ff1077ac */ /* 0x000e620008000800 */
[----:B------:R-:W3:Y:S01]  /*1f480*/  LDL.LU R18, [R1+0x34] ;  /* 0x0000340001127983 */ /* 0x000ee20000300800 */
[----:B0-----:R-:W-:Y:S01]  /*1f490*/  VIADD R7, R29, 0x12 ;  /* 0x000000121d077836 */ /* 0x001fe20000000000 */
[----:B------:R-:W-:-:S02]  /*1f4a0*/  SHF.R.S32.HI R10, RZ, 0x1f, R9 ;  /* 0x0000001fff0a7819 */ /* 0x000fc40000011409 */
[----:B------:R-:W-:Y:S02]  /*1f4b0*/  IADD3 R6, P5, PT, R9, R2, RZ ;  /* 0x0000000209067210 */ /* 0x000fe40007fbe0ff */
[----:B----4-:R-:W-:Y:S01]  /*1f4c0*/  ISETP.GE.AND P3, PT, R7, UR6, PT ;  /* 0x0000000607007c0c */ /* 0x010fe2000bf66270 */
[----:B------:R0:W-:Y:S02]  /*1f4d0*/  @P4 STG.E.U8 desc[UR8][R4.64], R8 ;  /* 0x0000000804004986 */ /* 0x0001e4000c101108 */
[----:B------:R-:W-:Y:S01]  /*1f4e0*/  IMAD.X R7, R10, 0x1, R3, P5 ;  /* 0x000000010a077824 */ /* 0x000fe200028e0603 */
[----:B------:R-:W-:Y:S01]  /*1f4f0*/  ISETP.LT.AND P5, PT, R26, UR12, !P2 ;  /* 0x0000000c1a007c0c */ /* 0x000fe2000d7a1270 */
[----:B------:R-:W4:Y:S01]  /*1f500*/  LDCU UR6, c[0x0][0x398] ;  /* 0x00007300ff0677ac */ /* 0x000f220008000800 */
[----:B------:R-:W-:Y:S01]  /*1f510*/  ISETP.LT.AND P4, PT, R28, UR18, !P2 ;  /* 0x000000121c007c0c */ /* 0x000fe2000d781270 */
[----:B------:R-:W0:Y:S01]  /*1f520*/  LDCU UR12, c[0x0][0x398] ;  /* 0x00007300ff0c77ac */ /* 0x000e220008000800 */
[----:B------:R-:W0:Y:S01]  /*1f530*/  LDCU UR18, c[0x0][0x398] ;  /* 0x00007300ff1277ac */ /* 0x000e220008000800 */
[----:B--2---:R-:W-:-:S05]  /*1f540*/  PRMT R11, R17, 0x7770, RZ ;  /* 0x00007770110b7816 */ /* 0x004fca00000000ff */
[----:B------:R2:W-:Y:S01]  /*1f550*/  @P1 STG.E.U8 desc[UR8][R6.64], R11 ;  /* 0x0000000b06001986 */ /* 0x0005e2000c101108 */
[----:B0-----:R-:W-:Y:S02]  /*1f560*/  IADD3 R4, P1, PT, R9, R22, RZ ;  /* 0x0000001609047210 */ /* 0x001fe40007f3e0ff */
[----:B------:R-:W-:-:S03]  /*1f570*/  PRMT R8, R17, 0x7771, RZ ;  /* 0x0000777111087816 */ /* 0x000fc600000000ff */
[C---:B------:R-:W-:Y:S02]  /*1f580*/  IMAD.X R5, R10.reuse, 0x1, R20, P1 ;  /* 0x000000010a057824 */ /* 0x040fe400008e0614 */
[----:B--2---:R-:W-:Y:S01]  /*1f590*/  VIADD R7, R29, 0x13 ;  /* 0x000000131d077836 */ /* 0x004fe20000000000 */
[----:B------:R-:W-:Y:S02]  /*1f5a0*/  IADD3 R6, P6, PT, R9, R21, RZ ;  /* 0x0000001509067210 */ /* 0x000fe40007fde0ff */
[----:B------:R-:W-:Y:S02]  /*1f5b0*/  PRMT R11, R17, 0x7772, RZ ;  /* 0x00007772110b7816 */ /* 0x000fe400000000ff */
[----:B------:R-:W-:Y:S01]  /*1f5c0*/  ISETP.GE.AND P1, PT, R7, UR10, PT ;  /* 0x0000000a07007c0c */ /* 0x000fe2000bf26270 */
[----:B------:R-:W-:Y:S01]  /*1f5d0*/  IMAD.X R7, R10, 0x1, R24, P6 ;  /* 0x000000010a077824 */ /* 0x000fe200030e0618 */
[----:B------:R-:W-:Y:S01]  /*1f5e0*/  @P5 STG.E.U8 desc[UR8][R4.64], R8 ;  /* 0x0000000804005986 */ /* 0x000fe2000c101108 */
[----:B----4-:R-:W-:Y:S01]  /*1f5f0*/  ISETP.LT.AND P2, PT, R27, UR6, !P2 ;  /* 0x000000061b007c0c */ /* 0x010fe2000d741270 */
[----:B------:R-:W0:Y:S02]  /*1f600*/  LDCU UR10, c[0x0][0x39c] ;  /* 0x00007380ff0a77ac */ /* 0x000e240008000800 */
[----:B------:R2:W-:Y:S01]  /*1f610*/  @P4 STG.E.U8 desc[UR8][R6.64], R11 ;  /* 0x0000000b06004986 */ /* 0x0005e2000c101108 */
[----:B------:R-:W-:Y:S01]  /*1f620*/  ISETP.LT.AND P6, PT, R25, UR12, !P3 ;  /* 0x0000000c19007c0c */ /* 0x000fe2000dfc1270 */
[----:B------:R-:W4:Y:S01]  /*1f630*/  LDCU UR6, c[0x0][0x3b8] ;  /* 0x00007700ff0677ac */ /* 0x000f220008000800 */
[----:B-1----:R-:W-:Y:S01]  /*1f640*/  ISETP.LT.AND P5, PT, R26, UR14, !P3 ;  /* 0x0000000e1a007c0c */ /* 0x002fe2000dfa1270 */
[----:B------:R-:W1:Y:S01]  /*1f650*/  LDCU UR12, c[0x0][0x398] ;  /* 0x00007300ff0c77ac */ /* 0x000e620008000800 */
[----:B--2---:R-:W-:Y:S01]  /*1f660*/  PRMT R7, R17, 0x7773, RZ ;  /* 0x0000777311077816 */ /* 0x004fe200000000ff */
[----:B------:R-:W2:Y:S01]  /*1f670*/  LDCU UR14, c[0x0][0x398] ;  /* 0x00007300ff0e77ac */ /* 0x000ea20008000800 */
[----:B------:R-:W2:Y:S01]  /*1f680*/  LDL.LU R17, [R1+0x14] ;  /* 0x0000140001117983 */ /* 0x000ea20000300800 */
[C---:B------:R-:W-:Y:S01]  /*1f690*/  IADD3 R4, P4, PT, R9.reuse, R23, RZ ;  /* 0x0000001709047210 */ /* 0x040fe20007f9e0ff */
[----:B---3--:R-:W-:Y:S01]  /*1f6a0*/  VIADD R9, R9, UR4 ;  /* 0x0000000409097c36 */ /* 0x008fe20008000000 */
[----:B------:R-:W3:Y:S03]  /*1f6b0*/  LDCU UR4, c[0x0][0x398] ;  /* 0x00007300ff0477ac */ /* 0x000ee60008000800 */
[----:B------:R-:W-:Y:S01]  /*1f6c0*/  IMAD.X R5, R10, 0x1, R0, P4 ;  /* 0x000000010a057824 */ /* 0x000fe200020e0600 */
[----:B------:R-:W-:-:S02]  /*1f6d0*/  SHF.R.S32.HI R8, RZ, 0x1f, R9 ;  /* 0x0000001fff087819 */ /* 0x000fc40000011409 */
[----:B------:R-:W-:Y:S02]  /*1f6e0*/  IADD3 R6, P4, PT, R9, R2, RZ ;  /* 0x0000000209067210 */ /* 0x000fe40007f9e0ff */
[----:B------:R0:W-:Y:S01]  /*1f6f0*/  @P2 STG.E.U8 desc[UR8][R4.64], R7 ;  /* 0x0000000704002986 */ /* 0x0001e2000c101108 */
[----:B------:R-:W-:Y:S02]  /*1f700*/  VIADD R10, R29, 0x14 ;  /* 0x000000141d0a7836 */ /* 0x000fe40000000000 */
[----:B0-----:R-:W-:Y:S01]  /*1f710*/  IMAD.X R7, R8, 0x1, R3, P4 ;  /* 0x0000000108077824 */ /* 0x001fe200020e0603 */
[----:B------:R-:W-:Y:S01]  /*1f720*/  ISETP.LT.AND P4, PT, R28, UR16, !P3 ;  /* 0x000000101c007c0c */ /* 0x000fe2000df81270 */
[----:B------:R-:W0:Y:S01]  /*1f730*/  LDCU UR16, c[0x0][0x398] ;  /* 0x00007300ff1077ac */ /* 0x000e220008000800 */
[----:B------:R-:W-:Y:S02]  /*1f740*/  IADD3 R4, P2, PT, R9, R22, RZ ;  /* 0x0000001609047210 */ /* 0x000fe40007f5e0ff */
[----:B---3--:R-:W-:Y:S01]  /*1f750*/  ISETP.LT.AND P3, PT, R27, UR4, !P3 ;  /* 0x000000041b007c0c */ /* 0x008fe2000df61270 */
[----:B------:R-:W3:Y:S01]  /*1f760*/  LDCU UR4, c[0x0][0x3b8] ;  /* 0x00007700ff0477ac */ /* 0x000ee20008000800 */
[----:B------:R-:W-:-:S05]  /*1f770*/  PRMT R5, R18, 0x7770, RZ ;  /* 0x0000777012057816 */ /* 0x000fca00000000ff */
[----:B------:R0:W-:Y:S01]  /*1f780*/  @P6 STG.E.U8 desc[UR8][R6.64], R5 ;  /* 0x0000000506006986 */ /* 0x0001e2000c101108 */
[----:B------:R-:W-:Y:S02]  /*1f790*/  PRMT R11, R18, 0x7772, RZ ;  /* 0x00007772120b7816 */ /* 0x000fe400000000ff */
[----:B0-----:R-:W-:Y:S01]  /*1f7a0*/  IADD3 R6, P6, PT, R9, R21, RZ ;  /* 0x0000001509067210 */ /* 0x001fe20007fde0ff */
[----:B------:R-:W-:Y:S01]  /*1f7b0*/  IMAD.X R5, R8, 0x1, R20, P2 ;  /* 0x0000000108057824 */ /* 0x000fe200010e0614 */
[----:B------:R-:W-:Y:S01]  /*1f7c0*/  ISETP.GE.AND P2, PT, R10, UR10, PT ;  /* 0x0000000a0a007c0c */ /* 0x000fe2000bf46270 */
[----:B------:R-:W0:Y:S01]  /*1f7d0*/  LDCU UR10, c[0x0][0x398] ;  /* 0x00007300ff0a77ac */ /* 0x000e220008000800 */
[----:B------:R-:W-:Y:S01]  /*1f7e0*/  PRMT R10, R18, 0x7771, RZ ;  /* 0x00007771120a7816 */ /* 0x000fe200000000ff */
[----:B------:R-:W-:-:S04]  /*1f7f0*/  IMAD.X R7, R8, 0x1, R24, P6 ;  /* 0x0000000108077824 */ /* 0x000fc800030e0618 */
[----:B------:R0:W-:Y:S04]  /*1f800*/  @P5 STG.E.U8 desc[UR8][R4.64], R10 ;  /* 0x0000000a04005986 */ /* 0x0001e8000c101108 */
[----:B------:R3:W-:Y:S01]  /*1f810*/  @P4 STG.E.U8 desc[UR8][R6.64], R11 ;  /* 0x0000000b06004986 */ /* 0x0007e2000c101108 */
[----:B-1----:R-:W-:Y:S01]  /*1f820*/  ISETP.LT.AND P6, PT, R25, UR12, !P1 ;  /* 0x0000000c19007c0c */ /* 0x002fe2000cfc1270 */
[----:B------:R-:W1:Y:S01]  /*1f830*/  LDCU UR12, c[0x0][0x398] ;  /* 0x00007300ff0c77ac */ /* 0x000e620008000800 */
[----:B0-----:R-:W-:Y:S02]  /*1f840*/  PRMT R5, R18, 0x7773, RZ ;  /* 0x0000777312057816 */ /* 0x001fe400000000ff */
[----:B------:R-:W2:Y:S01]  /*1f850*/  LDL.LU R18, [R1+0x38] ;  /* 0x0000380001127983 */ /* 0x000ea20000300800 */
[C---:B---3--:R-:W-:Y:S01]  /*1f860*/  IADD3 R6, P4, PT, R9.reuse, R23, RZ ;  /* 0x0000001709067210 */ /* 0x048fe20007f9e0ff */
[----:B----4-:R-:W-:Y:S01]  /*1f870*/  VIADD R9, R9, UR6 ;  /* 0x0000000609097c36 */ /* 0x010fe20008000000 */
[----:B------:R-:W0:Y:S03]  /*1f880*/  LDCU UR6, c[0x0][0x39c] ;  /* 0x00007380ff0677ac */ /* 0x000e260008000800 */
[----:B------:R-:W-:Y:S01]  /*1f890*/  IMAD.X R7, R8, 0x1, R0, P4 ;  /* 0x0000000108077824 */ /* 0x000fe200020e0600 */
[----:B------:R-:W-:-:S02]  /*1f8a0*/  SHF.R.S32.HI R8, RZ, 0x1f, R9 ;  /* 0x0000001fff087819 */ /* 0x000fc40000011409 */
[C---:B------:R-:W-:Y:S02]  /*1f8b0*/  IADD3 R4, P4, PT, R9.reuse, R2, RZ ;  /* 0x0000000209047210 */ /* 0x040fe40007f9e0ff */
[----:B------:R3:W-:Y:S01]  /*1f8c0*/  @P3 STG.E.U8 desc[UR8][R6.64], R5 ;  /* 0x0000000506003986 */ /* 0x0007e2000c101108 */
[----:B------:R-:W-:Y:S01]  /*1f8d0*/  ISETP.LT.AND P5, PT, R26, UR10, !P1 ;  /* 0x0000000a1a007c0c */ /* 0x000fe2000cfa1270 */
[----:B------:R-:W4:Y:S01]  /*1f8e0*/  LDCU UR10, c[0x0][0x398] ;  /* 0x00007300ff0a77ac */ /* 0x000f220008000800 */
[----:B--2---:R-:W-:Y:S01]  /*1f8f0*/  ISETP.LT.AND P3, PT, R28, UR14, !P1 ;  /* 0x0000000e1c007c0c */ /* 0x004fe2000cf61270 */
[----:B---3--:R-:W-:Y:S01]  /*1f900*/  IMAD.X R5, R8, 0x1, R3, P4 ;  /* 0x0000000108057824 */ /* 0x008fe200020e0603 */
[----:B------:R-:W-:Y:S01]  /*1f910*/  IADD3 R6, P4, PT, R9, R22, RZ ;  /* 0x0000001609067210 */ /* 0x000fe20007f9e0ff */
[----:B------:R-:W2:Y:S01]  /*1f920*/  LDCU UR14, c[0x0][0x398] ;  /* 0x00007300ff0e77ac */ /* 0x000ea20008000800 */
[----:B------:R-:W-:-:S05]  /*1f930*/  PRMT R7, R17, 0x7770, RZ ;  /* 0x0000777011077816 */ /* 0x000fca00000000ff */
[----:B------:R3:W-:Y:S01]  /*1f940*/  @P6 STG.E.U8 desc[UR8][R4.64], R7 ;  /* 0x0000000704006986 */ /* 0x0007e2000c101108 */
[C---:B------:R-:W-:Y:S02]  /*1f950*/  PRMT R10, R17.reuse, 0x7771, RZ ;  /* 0x00007771110a7816 */ /* 0x040fe400000000ff */
[----:B------:R-:W-:Y:S01]  /*1f960*/  PRMT R11, R17, 0x7772, RZ ;  /* 0x00007772110b7816 */ /* 0x000fe200000000ff */
[----:B---3--:R-:W-:Y:S01]  /*1f970*/  VIADD R5, R29, 0x15 ;  /* 0x000000151d057836 */ /* 0x008fe20000000000 */
[----:B------:R-:W-:Y:S01]  /*1f980*/  IADD3 R4, P6, PT, R9, R21, RZ ;  /* 0x0000001509047210 */ /* 0x000fe20007fde0ff */
[----:B------:R-:W-:-:S03]  /*1f990*/  IMAD.X R7, R8, 0x1, R20, P4 ;  /* 0x0000000108077824 */ /* 0x000fc600020e0614 */
[----:B0-----:R-:W-:Y:S01]  /*1f9a0*/  ISETP.GE.AND P4, PT, R5, UR6, PT ;  /* 0x0000000605007c0c */ /* 0x001fe2000bf86270 */
[----:B------:R-:W-:Y:S01]  /*1f9b0*/  IMAD.X R5, R8, 0x1, R24, P6 ;  /* 0x0000000108057824 */ /* 0x000fe200030e0618 */
[----:B------:R-:W-:Y:S01]  /*1f9c0*/  @P5 STG.E.U8 desc[UR8][R6.64], R10 ;  /* 0x0000000a06005986 */ /* 0x000fe2000c101108 */
[----:B-1----:R-:W-:Y:S01]  /*1f9d0*/  ISETP.LT.AND P1, PT, R27, UR12, !P1 ;  /* 0x0000000c1b007c0c */ /* 0x002fe2000cf21270 */
[----:B------:R-:W0:Y:S02]  /*1f9e0*/  LDCU UR12, c[0x0][0x398] ;  /* 0x00007300ff0c77ac */ /* 0x000e240008000800 */
[----:B------:R1:W-:Y:S01]  /*1f9f0*/  @P3 STG.E.U8 desc[UR8][R4.64], R11 ;  /* 0x0000000b04003986 */ /* 0x0003e2000c101108 */
[----:B------:R-:W3:Y:S01]  /*1fa00*/  LDCU UR6, c[0x0][0x39c] ;  /* 0x00007380ff0677ac */ /* 0x000ee20008000800 */
[----:B-1----:R-:W-:-:S05]  /*1fa10*/  IADD3 R4, P3, PT, R9, R23, RZ ;  /* 0x0000001709047210 */ /* 0x002fca0007f7e0ff */
[----:B------:R-:W-:Y:S01]  /*1fa20*/  IMAD.X R5, R8, 0x1, R0, P3 ;  /* 0x0000000108057824 */ /* 0x000fe200018e0600 */
[----:B------:R-:W-:Y:S02]  /*1fa30*/  PRMT R8, R17, 0x7773, RZ ;  /* 0x0000777311087816 */ /* 0x000fe400000000ff */
[----:B------:R-:W3:Y:S01]  /*1fa40*/  LDL.LU R17, [R1+0x18] ;  /* 0x0000180001117983 */ /* 0x000ee20000300800 */
[----:B------:R-:W-:Y:S01]  /*1fa50*/  VIADD R10, R9, UR4 ;  /* 0x00000004090a7c36 */ /* 0x000fe20008000000 */
[----:B----4-:R-:W-:Y:S01]  /*1fa60*/  ISETP.LT.AND P6, PT, R25, UR10, !P2 ;  /* 0x0000000a19007c0c */ /* 0x010fe2000d7c1270 */
[----:B------:R-:W1:Y:S03]  /*1fa70*/  LDCU UR10, c[0x0][0x398] ;  /* 0x00007300ff0a77ac */ /* 0x000e660008000800 */
[----:B------:R-:W-:Y:S01]  /*1fa80*/  SHF.R.S32.HI R9, RZ, 0x1f, R10 ;  /* 0x0000001fff097819 */ /* 0x000fe2000001140a */
[----:B------:R4:W-:Y:S01]  /*1fa90*/  @P1 STG.E.U8 desc[UR8][R4.64], R8 ;  /* 0x0000000804001986 */ /* 0x0009e2000c101108 */
[----:B------:R-:W-:Y:S01]  /*1faa0*/  IADD3 R6, P5, PT, R10, R2, RZ ;  /* 0x000000020a067210 */ /* 0x000fe20007fbe0ff */
[----:B------:R-:W2:Y:S02]  /*1fab0*/  LDCU UR4, c[0x0][0x3b8] ;  /* 0x00007700ff0477ac */ /* 0x000ea40008000800 */
[----:B--2---:R-:W-:-:S02]  /*1fac0*/  ISETP.LT.AND P3, PT, R26, UR14, !P2 ;  /* 0x0000000e1a007c0c */ /* 0x004fc4000d761270 */
[C---:B------:R-:W-:Y:S01]  /*1fad0*/  IMAD.X R7, R9.reuse, 0x1, R3, P5 ;  /* 0x0000000109077824 */ /* 0x040fe200028e0603 */
[----:B0-----:R-:W-:Y:S01]  /*1fae0*/  ISETP.LT.AND P1, PT, R28, UR12, !P2 ;  /* 0x0000000c1c007c0c */ /* 0x001fe2000d721270 */
[----:B------:R-:W0:Y:S01]  /*1faf0*/  LDCU UR14, c[0x0][0x398] ;  /* 0x00007300ff0e77ac */ /* 0x000e220008000800 */
[----:B----4-:R-:W-:Y:S01]  /*1fb00*/  IADD3 R4, P5, PT, R10, R22, RZ ;  /* 0x000000160a047210 */ /* 0x010fe20007fbe0ff */
[----:B------:R-:W2:Y:S04]  /*1fb10*/  LDCU UR12, c[0x0][0x398] ;  /* 0x00007300ff0c77ac */ /* 0x000ea80008000800 */
[----:B------:R-:W-:Y:S01]  /*1fb20*/  IMAD.X R5, R9, 0x1, R20, P5 ;  /* 0x0000000109057824 */ /* 0x000fe200028e0614 */
[----:B-1----:R-:W-:Y:S01]  /*1fb30*/  ISETP.LT.AND P2, PT, R27, UR10, !P2 ;  /* 0x0000000a1b007c0c */ /* 0x002fe2000d741270 */
[----:B------:R-:W1:Y:S01]  /*1fb40*/  LDCU UR10, c[0x0][0x39c] ;  /* 0x00007380ff0a77ac */ /* 0x000e620008000800 */
[----:B------:R-:W-:-:S05]  /*1fb50*/  PRMT R11, R18, 0x7770, RZ ;  /* 0x00007770120b7816 */ /* 0x000fca00000000ff */
[----:B------:R4:W-:Y:S01]  /*1fb60*/  @P6 STG.E.U8 desc[UR8][R6.64], R11 ;  /* 0x0000000b06006986 */ /* 0x0009e2000c101108 */
[----:B------:R-:W-:Y:S01]  /*1fb70*/  PRMT R8, R18, 0x7771, RZ ;  /* 0x0000777112087816 */ /* 0x000fe200000000ff */
[----:B----4-:R-:W-:Y:S01]  /*1fb80*/  VIADD R7, R29, 0x16 ;  /* 0x000000161d077836 */ /* 0x010fe20000000000 */
[----:B------:R-:W-:Y:S02]  /*1fb90*/  IADD3 R6, P6, PT, R10, R21, RZ ;  /* 0x000000150a067210 */ /* 0x000fe40007fde0ff */
[----:B------:R-:W-:Y:S02]  /*1fba0*/  PRMT R11, R18, 0x7772, RZ ;  /* 0x00007772120b7816 */ /* 0x000fe400000000ff */
[----:B---3--:R-:W-:Y:S01]  /*1fbb0*/  ISETP.GE.AND P5, PT, R7, UR6, PT ;  /* 0x0000000607007c0c */ /* 0x008fe2000bfa6270 */
[----:B------:R-:W-:Y:S01]  /*1fbc0*/  IMAD.X R7, R9, 0x1, R24, P6 ;  /* 0x0000000109077824 */ /* 0x000fe200030e0618 */
[----:B------:R3:W-:Y:S01]  /*1fbd0*/  @P3 STG.E.U8 desc[UR8][R4.64], R8 ;  /* 0x0000000804003986 */ /* 0x0007e2000c101108 */
[----:B------:R-:W4:Y:S03]  /*1fbe0*/  LDCU UR6, c[0x0][0x3b8] ;  /* 0x00007700ff0677ac */ /* 0x000f260008000800 */
[----:B------:R1:W-:Y:S01]  /*1fbf0*/  @P1 STG.E.U8 desc[UR8][R6.64], R11 ;  /* 0x0000000b06001986 */ /* 0x0003e2000c101108 */
[----:B0-----:R-:W-:Y:S01]  /*1fc00*/  ISETP.LT.AND P6, PT, R25, UR14, !P4 ;  /* 0x0000000e19007c0c */ /* 0x001fe2000e7c1270 */
[----:B------:R-:W0:Y:S01]  /*1fc10*/  LDCU UR14, c[0x0][0x398] ;  /* 0x00007300ff0e77ac */ /* 0x000e220008000800 */
[----:B---3--:R-:W-:-:S02]  /*1fc20*/  IADD3 R4, P1, PT, R10, R23, RZ ;  /* 0x000000170a047210 */ /* 0x008fc40007f3e0ff */
[----:B-1----:R-:W-:Y:S02]  /*1fc30*/  PRMT R7, R18, 0x7773, RZ ;  /* 0x0000777312077816 */ /* 0x002fe400000000ff */
[----:B------:R-:W3:Y:S01]  /*1fc40*/  LDL.LU R18, [R1+0x3c] ;  /* 0x00003c0001127983 */ /* 0x000ee20000300800 */
[----:B------:R-:W-:Y:S01]  /*1fc50*/  VIADD R10, R10, UR4 ;  /* 0x000000040a0a7c36 */ /* 0x000fe20008000000 */
[----:B------:R-:W1:Y:S01]  /*1fc60*/  LDCU UR4, c[0x0][0x398] ;  /* 0x00007300ff0477ac */ /* 0x000e620008000800 */
[----:B------:R-:W-:-:S03]  /*1fc70*/  IMAD.X R5, R9, 0x1, R0, P1 ;  /* 0x0000000109057824 */ /* 0x000fc600008e0600 */
[----:B------:R-:W-:Y:S02]  /*1fc80*/  SHF.R.S32.HI R8, RZ, 0x1f, R10 ;  /* 0x0000001fff087819 */ /* 0x000fe4000001140a */
[----:B------:R-:W-:Y:S01]  /*1fc90*/  IADD3 R6, P1, PT, R10, R2, RZ ;  /* 0x000000020a067210 */ /* 0x000fe20007f3e0ff */
[----:B------:R0:W-:Y:S01]  /*1fca0*/  @P2 STG.E.U8 desc[UR8][R4.64], R7 ;  /* 0x0000000704002986 */ /* 0x0001e2000c101108 */
[----:B--2---:R-:W-:Y:S01]  /*1fcb0*/  ISETP.LT.AND P2, PT, R26, UR12, !P4 ;  /* 0x0000000c1a007c0c */ /* 0x004fe2000e741270 */
[----:B------:R-:W-:Y:S01]  /*1fcc0*/  VIADD R9, R29, 0x17 ;  /* 0x000000171d097836 */ /* 0x000fe20000000000 */
[----:B------:R-:W2:Y:S01]  /*1fcd0*/  LDCU UR12, c[0x0][0x398] ;  /* 0x00007300ff0c77ac */ /* 0x000ea20008000800 */
[----:B0-----:R-:W-:Y:S01]  /*1fce0*/  IMAD.X R7, R8, 0x1, R3, P1 ;  /* 0x0000000108077824 */ /* 0x001fe200008e0603 */
[----:B------:R-:W-:Y:S02]  /*1fcf0*/  IADD3 R4, P3, PT, R10, R22, RZ ;  /* 0x000000160a047210 */ /* 0x000fe40007f7e0ff */
[----:B------:R-:W-:-:S05]  /*1fd00*/  PRMT R5, R17, 0x7770, RZ ;  /* 0x0000777011057816 */ /* 0x000fca00000000ff */
[----:B------:R0:W-:Y:S02]  /*1fd10*/  @P6 STG.E.U8 desc[UR8][R6.64], R5 ;  /* 0x0000000506006986 */ /* 0x0001e4000c101108 */
[----:B0-----:R-:W-:Y:S01]  /*1fd20*/  IMAD.X R5, R8, 0x1, R20, P3 ;  /* 0x0000000108057824 */ /* 0x001fe200018e0614 */
[----:B------:R-:W-:Y:S01]  /*1fd30*/  ISETP.GE.AND P3, PT, R9, UR10, PT ;  /* 0x0000000a09007c0c */ /* 0x000fe2000bf66270 */
[----:B------:R-:W0:Y:S01]  /*1fd40*/  LDCU UR10, c[0x0][0x398] ;  /* 0x00007300ff0a77ac */ /* 0x000e220008000800 */
[----:B------:R-:W-:Y:S02]  /*1fd50*/  PRMT R9, R17, 0x7771, RZ ;  /* 0x0000777111097816 */ /* 0x000fe400000000ff */
[----:B------:R-:W-:-:S03]  /*1fd60*/  IADD3 R6, P6, PT, R10, R21, RZ ;  /* 0x000000150a067210 */ /* 0x000fc60007fde0ff */
[----:B------:R0:W-:Y:S01]  /*1fd70*/  @P2 STG.E.U8 desc[UR8][R4.64], R9 ;  /* 0x0000000904002986 */ /* 0x0001e2000c101108 */
[----:B------:R-:W-:Y:S01]  /*1fd80*/  PRMT R11, R17, 0x7772, RZ ;  /* 0x00007772110b7816 */ /* 0x000fe200000000ff */
[----:B------:R-:W-:Y:S01]  /*1fd90*/  IMAD.X R7, R8, 0x1, R24, P6 ;  /* 0x0000000108077824 */ /* 0x000fe200030e0618 */
[----:B0-----:R-:W-:-:S05]  /*1fda0*/  IADD3 R4, P2, PT, R10, R23, RZ ;  /* 0x000000170a047210 */ /* 0x001fca0007f5e0ff */
[----:B------:R-:W-:Y:S01]  /*1fdb0*/  IMAD.X R5, R8, 0x1, R0, P2 ;  /* 0x0000000108057824 */ /* 0x000fe200010e0600 */
[----:B------:R-:W-:Y:S02]  /*1fdc0*/  PRMT R8, R17, 0x7773, RZ ;  /* 0x0000777311087816 */ /* 0x000fe400000000ff */
[----:B------:R-:W3:Y:S01]  /*1fdd0*/  LDL.LU R17, [R1+0x1c] ;  /* 0x00001c0001117983 */ /* 0x000ee20000300800 */
[----:B------:R-:W-:Y:S01]  /*1fde0*/  ISETP.LT.AND P1, PT, R28, UR16, !P4 ;  /* 0x000000101c007c0c */ /* 0x000fe2000e721270 */
[----:B----4-:R-:W-:Y:S01]  /*1fdf0*/  VIADD R9, R10, UR6 ;  /* 0x000000060a097c36 */ /* 0x010fe20008000000 */
[----:B-1----:R-:W-:Y:S01]  /*1fe00*/  ISETP.LT.AND P4, PT, R27, UR4, !P4 ;  /* 0x000000041b007c0c */ /* 0x002fe2000e781270 */
[----:B------:R-:W0:Y:S03]  /*1fe10*/  LDCU UR6, c[0x0][0x39c] ;  /* 0x00007380ff0677ac */ /* 0x000e260008000800 */
[----:B------:R-:W-:Y:S01]  /*1fe20*/  SHF.R.S32.HI R10, RZ, 0x1f, R9 ;  /* 0x0000001fff0a7819 */ /* 0x000fe20000011409 */
[----:B------:R-:W1:Y:S01]  /*1fe30*/  LDCU UR4, c[0x0][0x3b8] ;  /* 0x00007700ff0477ac */ /* 0x000e620008000800 */
[----:B------:R-:W4:Y:S05]  /*1fe40*/  LDCU UR16, c[0x0][0x398] ;  /* 0x00007300ff1077ac */ /* 0x000f2a0008000800 */
[----:B------:R0:W-:Y:S01]  /*1fe50*/  @P1 STG.E.U8 desc[UR8][R6.64], R11 ;  /* 0x0000000b06001986 */ /* 0x0001e2000c101108 */
[----:B------:R-:W-:Y:S01]  /*1fe60*/  ISETP.LT.AND P1, PT, R25, UR14, !P5 ;  /* 0x0000000e19007c0c */ /* 0x000fe2000ef21270 */
[----:B------:R-:W1:Y:S01]  /*1fe70*/  LDCU UR14, c[0x0][0x398] ;  /* 0x00007300ff0e77ac */ /* 0x000e620008000800 */
[----:B0-----:R-:W-:Y:S01]  /*1fe80*/  IADD3 R6, P6, PT, R9, R2, RZ ;  /* 0x0000000209067210 */ /* 0x001fe20007fde0ff */
[----:B------:R0:W-:Y:S04]  /*1fe90*/  @P4 STG.E.U8 desc[UR8][R4.64], R8 ;  /* 0x0000000804004986 */ /* 0x0001e8000c101108 */
[----:B------:R-:W-:Y:S01]  /*1fea0*/  IMAD.X R7, R10, 0x1, R3, P6 ;  /* 0x000000010a077824 */ /* 0x000fe200030e0603 */
[----:B------:R-:W-:Y:S01]  /*1feb0*/  ISETP.LT.AND P6, PT, R26, UR10, !P5 ;  /* 0x0000000a1a007c0c */ /* 0x000fe2000efc1270 */
[----:B------:R-:W0:Y:S01]  /*1fec0*/  LDCU UR10, c[0x0][0x39c] ;  /* 0x00007380ff0a77ac */ /* 0x000e220008000800 */
[----:B--2---:R-:W-:-:S02]  /*1fed0*/  ISETP.LT.AND P4, PT, R28, UR12, !P5 ;  /* 0x0000000c1c007c0c */ /* 0x004fc4000ef81270 */
[----:B-1----:R-:W-:Y:S01]  /*1fee0*/  ISETP.LT.AND P5, PT, R27, UR14, !P5 ;  /* 0x0000000e1b007c0c */ /* 0x002fe2000efa1270 */
[----:B------:R-:W1:Y:S01]  /*1fef0*/  LDCU UR12, c[0x0][0x398] ;  /* 0x00007300ff0c77ac */ /* 0x000e620008000800 */
[----:B------:R-:W2:Y:S01]  /*1ff00*/  LDCU UR14, c[0x0][0x398] ;  /* 0x00007300ff0e77ac */ /* 0x000ea20008000800 */
[----:B---3--:R-:W-:-:S05]  /*1ff10*/  PRMT R11, R18, 0x7770, RZ ;  /* 0x00007770120b7816 */ /* 0x008fca00000000ff */
[----:B------:R3:W-:Y:S01]  /*1ff20*/  @P1 STG.E.U8 desc[UR8][R6.64], R11 ;  /* 0x0000000b06001986 */ /* 0x0007e2000c101108 */
[----:B0-----:R-:W-:-:S05]  /*1ff30*/  IADD3 R4, P1, PT, R9, R22, RZ ;  /* 0x0000001609047210 */ /* 0x001fca0007f3e0ff */
[----:B------:R-:W-:Y:S02]  /*1ff40*/  IMAD.X R5, R10, 0x1, R20, P1 ;  /* 0x000000010a057824 */ /* 0x000fe400008e0614 */
[----:B---3--:R-:W-:Y:S01]  /*1ff50*/  VIADD R6, R29, 0x18 ;  /* 0x000000181d067836 */ /* 0x008fe20000000000 */
[----:B------:R-:W-:-:S04]  /*1ff60*/  PRMT R7, R18, 0x7771, RZ ;  /* 0x0000777112077816 */ /* 0x000fc800000000ff */
[----:B------:R-:W-:Y:S01]  /*1ff70*/  ISETP.GE.AND P2, PT, R6, UR6, PT ;  /* 0x0000000606007c0c */ /* 0x000fe2000bf46270 */
[----:B------:R0:W-:Y:S01]  /*1ff80*/  @P6 STG.E.U8 desc[UR8][R4.64], R7 ;  /* 0x0000000704006986 */ /* 0x0001e2000c101108 */
[----:B------:R-:W-:Y:S01]  /*1ff90*/  IADD3 R6, P1, PT, R9, R21, RZ ;  /* 0x0000001509067210 */ /* 0x000fe20007f3e0ff */
[----:B------:R-:W3:Y:S01]  /*1ffa0*/  LDCU UR6, c[0x0][0x3b8] ;  /* 0x00007700ff0677ac */ /* 0x000ee20008000800 */
[----:B0-----:R-:W-:Y:S01]  /*1ffb0*/  VIADD R4, R29, 0x19 ;  /* 0x000000191d047836 */ /* 0x001fe20000000000 */
[----:B------:R-:W-:Y:S02]  /*1ffc0*/  PRMT R5, R18, 0x7772, RZ ;  /* 0x0000777212057816 */ /* 0x000fe400000000ff */
[----:B------:R-:W-:Y:S02]  /*1ffd0*/  IMAD.X R7, R10, 0x1, R24, P1 ;  /* 0x000000010a077824 */ /* 0x000fe400008e0618 */
[----:B------:R-:W-:Y:S01]  /*1ffe0*/  ISETP.GE.AND P1, PT, R4, UR10, PT ;  /* 0x0000000a04007c0c */ /* 0x000fe2000bf26270 */
[----:B------:R-:W0:Y:S01]  /*1fff0*/  LDCU UR10, c[0x0][0x398] ;  /* 0x00007300ff0a77ac */ /* 0x000e220008000800 */
[C---:B------:R-:W-:Y:S01]  /*20000*/  IADD3 R4, P6, PT, R9.reuse, R23, RZ ;  /* 0x0000001709047210 */ /* 0x040fe20007fde0ff */
[----:B------:R-:W-:Y:S01]  /*20010*/  VIADD R9, R9, UR4 ;  /* 0x0000000409097c36 */ /* 0x000fe20008000000 */
[----:B------:R1:W-:Y:S01]  /*20020*/  @P4 STG.E.U8 desc[UR8][R6.64], R5 ;  /* 0x0000000506004986 */ /* 0x0003e2000c101108 */
[----:B----4-:R-:W-:Y:S01]  /*20030*/  ISETP.LT.AND P4, PT, R25, UR16, !P3 ;  /* 0x0000001019007c0c */ /* 0x010fe2000df81270 */
[----:B------:R-:W4:Y:S02]  /*20040*/  LDCU UR16, c[0x0][0x398] ;  /* 0x00007300ff1077ac */ /* 0x000f240008000800 */
[----:B------:R-:W-:Y:S01]  /*20050*/  SHF.R.S32.HI R8, RZ, 0x1f, R9 ;  /* 0x0000001fff087819 */ /* 0x000fe20000011409 */
[----:B------:R-:W0:Y:S01]  /*20060*/  LDCU UR4, c[0x0][0x3b8] ;  /* 0x00007700ff0477ac */ /* 0x000e220008000800 */
[----:B-1----:R-:W-:Y:S01]  /*20070*/  IMAD.X R5, R10, 0x1, R0, P6 ;  /* 0x000000010a057824 */ /* 0x002fe200030e0600 */
[----:B------:R-:W-:-:S02]  /*20080*/  PRMT R7, R18, 0x7773, RZ ;  /* 0x0000777312077816 */ /* 0x000fc400000000ff */
[----:B------:R-:W-:-:S03]  /*20090*/  IADD3 R6, P6, PT, R9, R2, RZ ;  /* 0x0000000209067210 */ /* 0x000fc60007fde0ff */
[----:B------:R1:W-:Y:S02]  /*200a0*/  @P5 STG.E.U8 desc[UR8][R4.64], R7 ;  /* 0x0000000704005986 */ /* 0x0003e4000c101108 */
[----:B-1----:R-:W-:Y:S01]  /*200b0*/  IMAD.X R7, R8, 0x1, R3, P6 ;  /* 0x0000000108077824 */ /* 0x002fe200030e0603 */
[C---:B------:R-:W-:Y:S02]  /*200c0*/  PRMT R5, R17.reuse, 0x7770, RZ ;  /* 0x0000777011057816 */ /* 0x040fe400000000ff */
[C---:B------:R-:W-:Y:S02]  /*200d0*/  PRMT R10, R17.reuse, 0x7773, RZ ;  /* 0x00007773110a7816 */ /* 0x040fe400000000ff */
[C---:B------:R-:W-:Y:S01]  /*200e0*/  PRMT R11, R17.reuse, 0x7772, RZ ;  /* 0x00007772110b7816 */ /* 0x040fe200000000ff */
[----:B------:R1:W-:Y:S02]  /*200f0*/  @P4 STG.E.U8 desc[UR8][R6.64], R5 ;  /* 0x0000000506004986 */ /* 0x0003e4000c101108 */
[----:B-1----:R-:W-:-:S02]  /*20100*/  PRMT R7, R17, 0x7771, RZ ;  /* 0x0000777111077816 */ /* 0x002fc400000000ff */
[----:B------:R-:W4:Y:S01]  /*20110*/  LDL.LU R17, [R1+0x40] ;  /* 0x0000400001117983 */ /* 0x000f220000300800 */
[----:B------:R-:W-:Y:S01]  /*20120*/  ISETP.LT.AND P5, PT, R26, UR12, !P3 ;  /* 0x0000000c1a007c0c */ /* 0x000fe2000dfa1270 */
[----:B------:R-:W1:Y:S01]  /*20130*/  LDCU UR12, c[0x0][0x398] ;  /* 0x00007300ff0c77ac */ /* 0x000e620008000800 */
[C---:B------:R-:W-:Y:S01]  /*20140*/  IADD3 R4, P6, PT, R9.reuse, R22, RZ ;  /* 0x0000001609047210 */ /* 0x040fe20007fde0ff */
[----:B------:R-:W4:Y:S01]  /*20150*/  LDL.LU R18, [R1+0x50] ;  /* 0x0000500001127983 */ /* 0x000f220000300800 */
[----:B------:R-:W-:Y:S01]  /*20160*/  ISETP.LT.AND P4, PT, R28, UR18, !P3 ;  /* 0x000000121c007c0c */ /* 0x000fe2000df81270 */
[----:B------:R-:W1:Y:S02]  /*20170*/  LDCU UR18, c[0x0][0x398] ;  /* 0x00007300ff1277ac */ /* 0x000e640008000800 */
[C---:B------:R-:W-:Y:S01]  /*20180*/  IMAD.X R5, R8.reuse, 0x1, R20, P6 ;  /* 0x0000000108057824 */ /* 0x040fe200030e0614 */
[----:B------:R-:W-:Y:S02]  /*20190*/  IADD3 R6, P6, PT, R9, R21, RZ ;  /* 0x0000001509067210 */ /* 0x000fe40007fde0ff */
[----:B0-----:R-:W-:Y:S01]  /*201a0*/  ISETP.LT.AND P3, PT, R27, UR10, !P3 ;  /* 0x0000000a1b007c0c */ /* 0x001fe2000df61270 */
[----:B------:R-:W0:Y:S02]  /*201b0*/  LDCU UR10, c[0x0][0x39c] ;  /* 0x00007380ff0a77ac */ /* 0x000e240008000800 */
[----:B------:R1:W-:Y:S02]  /*201c0*/  @P5 STG.E.U8 desc[UR8][R4.64], R7 ;  /* 0x0000000704005986 */ /* 0x0003e4000c101108 */
[----:B-1----:R-:W-:Y:S01]  /*201d0*/  IADD3 R4, P5, PT, R9, R23, RZ ;  /* 0x0000001709047210 */ /* 0x002fe20007fbe0ff */
[----:B------:R-:W-:-:S02]  /*201e0*/  IMAD.X R7, R8, 0x1, R24, P6 ;  /* 0x0000000108077824 */ /* 0x000fc400030e0618 */
[----:B---3--:R-:W-:Y:S01]  /*201f0*/  VIADD R9, R9, UR6 ;  /* 0x0000000609097c36 */ /* 0x008fe20008000000 */
[----:B--2---:R-:W-:Y:S01]  /*20200*/  ISETP.LT.AND P6, PT, R25, UR14, !P2 ;  /* 0x0000000e19007c0c */ /* 0x004fe2000d7c1270 */
[----:B------:R-:W-:Y:S01]  /*20210*/  IMAD.X R5, R8, 0x1, R0, P5 ;  /* 0x0000000108057824 */ /* 0x000fe200028e0600 */
[----:B------:R1:W-:Y:S01]  /*20220*/  @P4 STG.E.U8 desc[UR8][R6.64], R11 ;  /* 0x0000000b06004986 */ /* 0x0003e2000c101108 */
[----:B------:R-:W2:Y:S01]  /*20230*/  LDCU UR6, c[0x0][0x398] ;  /* 0x00007300ff0677ac */ /* 0x000ea20008000800 */
[----:B------:R-:W-:Y:S02]  /*20240*/  SHF.R.S32.HI R8, RZ, 0x1f, R9 ;  /* 0x0000001fff087819 */ /* 0x000fe40000011409 */
[----:B------:R3:W-:Y:S01]  /*20250*/  @P3 STG.E.U8 desc[UR8][R4.64], R10 ;  /* 0x0000000a04003986 */ /* 0x0007e2000c101108 */
[----:B------:R-:W0:Y:S01]  /*20260*/  LDCU UR14, c[0x0][0x398] ;  /* 0x00007300ff0e77ac */ /* 0x000e220008000800 */
[----:B-1----:R-:W-:Y:S02]  /*20270*/  IADD3 R6, P4, PT, R9, R2, RZ ;  /* 0x0000000209067210 */ /* 0x002fe40007f9e0ff */
[----:B---3--:R-:W-:-:S03]  /*20280*/  PRMT R5, R12, 0x7770, RZ ;  /* 0x000077700c057816 */ /* 0x008fc600000000ff */
[----:B------:R-:W-:Y:S01]  /*20290*/  IMAD.X R7, R8, 0x1, R3, P4 ;  /* 0x0000000108077824 */ /* 0x000fe200020e0603 */
[----:B----4-:R-:W-:Y:S01]  /*202a0*/  ISETP.LT.AND P5, PT, R26, UR16, !P2 ;  /* 0x000000101a007c0c */ /* 0x010fe2000d7a1270 */
[----:B------:R-:W-:Y:S01]  /*202b0*/  VIADD R10, R29, 0x1a ;  /* 0x0000001a1d0a7836 */ /* 0x000fe20000000000 */
[C---:B------:R-:W-:Y:S01]  /*202c0*/  IADD3 R4, P3, PT, R9.reuse, R22, RZ ;  /* 0x0000001609047210 */ /* 0x040fe20007f7e0ff */
[----:B------:R-:W1:Y:S01]  /*202d0*/  LDCU UR16, c[0x0][0x398] ;  /* 0x00007300ff1077ac */ /* 0x000e620008000800 */
[----:B------:R3:W-:Y:S01]  /*202e0*/  @P6 STG.E.U8 desc[UR8][R6.64], R5 ;  /* 0x0000000506006986 */ /* 0x0007e2000c101108 */
[----:B------:R-:W-:Y:S02]  /*202f0*/  ISETP.LT.AND P6, PT, R28, UR12, !P2 ;  /* 0x0000000c1c007c0c */ /* 0x000fe4000d7c1270 */
[----:B0-----:R-:W-:Y:S01]  /*20300*/  ISETP.GE.AND P4, PT, R10, UR10, PT ;  /* 0x0000000a0a007c0c */ /* 0x001fe2000bf86270 */
[----:B------:R-:W0:Y:S01]  /*20310*/  LDCU UR10, c[0x0][0x398] ;  /* 0x00007300ff0a77ac */ /* 0x000e220008000800 */
[----:B------:R-:W-:Y:S01]  /*20320*/  PRMT R11, R12, 0x7771, RZ ;  /* 0x000077710c0b7816 */ /* 0x000fe200000000ff */
[----:B---3--:R-:W-:Y:S01]  /*20330*/  IMAD.X R5, R8, 0x1, R20, P3 ;  /* 0x0000000108057824 */ /* 0x008fe200018e0614 */
[----:B------:R-:W-:Y:S01]  /*20340*/  IADD3 R6, P3, PT, R9, R21, RZ ;  /* 0x0000001509067210 */ /* 0x000fe20007f7e0ff */
[----:B------:R-:W3:Y:S01]  /*20350*/  LDCU UR12, c[0x0][0x398] ;  /* 0x00007300ff0c77ac */ /* 0x000ee20008000800 */
[----:B--2---:R-:W-:-:S02]  /*20360*/  ISETP.LT.AND P2, PT, R27, UR6, !P2 ;  /* 0x000000061b007c0c */ /* 0x004fc4000d741270 */
[----:B------:R-:W-:Y:S01]  /*20370*/  PRMT R10, R12, 0x7772, RZ ;  /* 0x000077720c0a7816 */ /* 0x000fe200000000ff */
[----:B------:R-:W-:Y:S01]  /*20380*/  IMAD.X R7, R8, 0x1, R24, P3 ;  /* 0x0000000108077824 */ /* 0x000fe200018e0618 */
[----:B------:R2:W-:Y:S01]  /*20390*/  @P5 STG.E.U8 desc[UR8][R4.64], R11 ;  /* 0x0000000b04005986 */ /* 0x0005e2000c101108 */
[----:B------:R-:W-:Y:S01]  /*203a0*/  ISETP.LT.AND P3, PT, R25, UR14, !P1 ;  /* 0x0000000e19007c0c */ /* 0x000fe2000cf61270 */
[----:B------:R-:W4:Y:S02]  /*203b0*/  LDCU UR6, c[0x0][0x398] ;  /* 0x00007300ff0677ac */ /* 0x000f240008000800 */
[----:B------:R0:W-:Y:S01]  /*203c0*/  @P6 STG.E.U8 desc[UR8][R6.64], R10 ;  /* 0x0000000a06006986 */ /* 0x0001e2000c101108 */
[----:B------:R-:W1:Y:S01]  /*203d0*/  LDCU UR14, c[0x0][0x398] ;  /* 0x00007300ff0e77ac */ /* 0x000e620008000800 */
[C---:B--2---:R-:W-:Y:S01]  /*203e0*/  IADD3 R4, P5, PT, R9.reuse, R23, RZ ;  /* 0x0000001709047210 */ /* 0x044fe20007fbe0ff */
[----:B0-----:R-:W-:Y:S01]  /*203f0*/  VIADD R10, R9, UR4 ;  /* 0x00000004090a7c36 */ /* 0x001fe20008000000 */
[----:B------:R-:W-:-:S03]  /*20400*/  PRMT R7, R12, 0x7773, RZ ;  /* 0x000077730c077816 */ /* 0x000fc600000000ff */
[----:B------:R-:W-:Y:S01]  /*20410*/  IMAD.X R5, R8, 0x1, R0, P5 ;  /* 0x0000000108057824 */ /* 0x000fe200028e0600 */
[----:B------:R-:W0:Y:S01]  /*20420*/  LDCU UR4, c[0x0][0x3b8] ;  /* 0x00007700ff0477ac */ /* 0x000e220008000800 */
[----:B------:R-:W-:Y:S02]  /*20430*/  SHF.R.S32.HI R8, RZ, 0x1f, R10 ;  /* 0x0000001fff087819 */ /* 0x000fe4000001140a */
[----:B------:R-:W-:Y:S01]  /*20440*/  IADD3 R6, P5, PT, R10, R2, RZ ;  /* 0x000000020a067210 */ /* 0x000fe20007fbe0ff */
[----:B------:R2:W-:Y:S01]  /*20450*/  @P2 STG.E.U8 desc[UR8][R4.64], R7 ;  /* 0x0000000704002986 */ /* 0x0005e2000c101108 */
[----:B------:R-:W-:Y:S01]  /*20460*/  ISETP.LT.AND P2, PT, R26, UR10, !P1 ;  /* 0x0000000a1a007c0c */ /* 0x000fe2000cf41270 */
[----:B------:R-:W0:Y:S02]  /*20470*/  LDCU UR10, c[0x0][0x39c] ;  /* 0x00007380ff0a77ac */ /* 0x000e240008000800 */
[----:B--2---:R-:W-:Y:S01]  /*20480*/  IMAD.X R7, R8, 0x1, R3, P5 ;  /* 0x0000000108077824 */ /* 0x004fe200028e0603 */
[----:B------:R-:W-:-:S02]  /*20490*/  IADD3 R4, P6, PT, R10, R22, RZ ;  /* 0x000000160a047210 */ /* 0x000fc40007fde0ff */
[----:B----4-:R-:W-:Y:S01]  /*204a0*/  ISETP.LT.AND P5, PT, R28, UR6, !P1 ;  /* 0x000000061c007c0c */ /* 0x010fe2000cfa1270 */
[----:B------:R-:W2:Y:S01]  /*204b0*/  LDCU UR6, c[0x0][0x39c] ;  /* 0x00007380ff0677ac */ /* 0x000ea20008000800 */
[C---:B------:R-:W-:Y:S02]  /*204c0*/  PRMT R5, R17.reuse, 0x7770, RZ ;  /* 0x0000777011057816 */ /* 0x040fe400000000ff */
[----:B------:R-:W-:-:S03]  /*204d0*/  PRMT R9, R17, 0x7771, RZ ;  /* 0x0000777111097816 */ /* 0x000fc600000000ff */
        /* <DEDUP_REMOVED lines=12> */
[----:B0-----:R-:W-:Y:S01]  /*205a0*/  VIADD R9, R10, UR4 ;  /* 0x000000040a097c36 */ /* 0x001fe20008000000 */
[----:B-1----:R-:W-:Y:S01]  /*205b0*/  ISETP.LT.AND P3, PT, R25, UR14, !P4 ;  /* 0x0000000e19007c0c */ /* 0x002fe2000e761270 */
[----:B------:R-:W0:Y:S01]  /*205c0*/  LDCU UR4, c[0x0][0x3b8] ;  /* 0x00007700ff0477ac */ /* 0x000e220008000800 */
[----:B------:R1:W-:Y:S02]  /*205d0*/  @P5 STG.E.U8 desc[UR8][R6.64], R11 ;  /* 0x0000000b06005986 */ /* 0x0003e4000c101108 */
[----:B------:R-:W-:Y:S01]  /*205e0*/  SHF.R.S32.HI R10, RZ, 0x1f, R9 ;  /* 0x0000001fff0a7819 */ /* 0x000fe20000011409 */
[----:B------:R-:W0:Y:S01]  /*205f0*/  LDCU UR14, c[0x0][0x398] ;  /* 0x00007300ff0e77ac */ /* 0x000e220008000800 */
[----:B-1----:R-:W-:Y:S01]  /*20600*/  VIADD R7, R29, 0x1b ;  /* 0x0000001b1d077836 */ /* 0x002fe20000000000 */
[----:B------:R-:W-:-:S04]  /*20610*/  IADD3 R6, P5, PT, R9, R2, RZ ;  /* 0x0000000209067210 */ /* 0x000fc80007fbe0ff */
[----:B--2---:R-:W-:Y:S01]  /*20620*/  ISETP.GE.AND P1, PT, R7, UR6, PT ;  /* 0x0000000607007c0c */ /* 0x004fe2000bf26270 */
[----:B------:R-:W1:Y:S01]  /*20630*/  LDCU UR6, c[0x0][0x398] ;  /* 0x00007300ff0677ac */ /* 0x000e620008000800 */
        /* <DEDUP_REMOVED lines=8> */
[----:B--2---:R-:W-:Y:S01]  /*206c0*/  IADD3 R4, P3, PT, R9, R22, RZ ;  /* 0x0000001609047210 */ /* 0x004fe20007f7e0ff */
[----:B-1----:R-:W-:Y:S01]  /*206d0*/  VIADD R7, R29, 0x1c ;  /* 0x0000001c1d077836 */ /* 0x002fe20000000000 */
[----:B------:R-:W-:-:S03]  /*206e0*/  IADD3 R6, P6, PT, R9, R21, RZ ;  /* 0x0000001509067210 */ /* 0x000fc60007fde0ff */
[C---:B------:R-:W-:Y:S01]  /*206f0*/  IMAD.X R5, R10.reuse, 0x1, R20, P3 ;  /* 0x000000010a057824 */ /* 0x040fe200018e0614 */
[----:B------:R-:W-:Y:S02]  /*20700*/  PRMT R8, R13, 0x7771, RZ ;  /* 0x000077710d087816 */ /* 0x000fe400000000ff */
[----:B------:R-:W-:Y:S01]  /*20710*/  ISETP.GE.AND P3, PT, R7, UR10, PT ;  /* 0x0000000a07007c0c */ /* 0x000fe2000bf66270 */
[----:B------:R-:W-:Y:S01]  /*20720*/  IMAD.X R7, R10, 0x1, R24, P6 ;  /* 0x000000010a077824 */ /* 0x000fe200030e0618 */
[----:B------:R-:W-:Y:S01]  /*20730*/  PRMT R11, R13, 0x7772, RZ ;  /* 0x000077720d0b7816 */ /* 0x000fe200000000ff */
[----:B------:R1:W-:Y:S01]  /*20740*/  @P5 STG.E.U8 desc[UR8][R4.64], R8 ;  /* 0x0000000804005986 */ /* 0x0003e2000c101108 */
[----:B------:R-:W-:Y:S01]  /*20750*/  ISETP.LT.AND P4, PT, R27, UR6, !P4 ;  /* 0x000000061b007c0c */ /* 0x000fe2000e781270 */
[----:B------:R-:W2:Y:S02]  /*20760*/  LDCU UR10, c[0x0][0x39c] ;  /* 0x00007380ff0a77ac */ /* 0x000ea40008000800 */
[----:B------:R1:W-:Y:S01]  /*20770*/  @P2 STG.E.U8 desc[UR8][R6.64], R11 ;  /* 0x0000000b06002986 */ /* 0x0003e2000c101108 */
[----:B---3--:R-:W-:Y:S01]  /*20780*/  ISETP.LT.AND P6, PT, R25, UR12, !P1 ;  /* 0x0000000c19007c0c */ /* 0x008fe2000cfc1270 */
[----:B------:R-:W3:Y:S01]  /*20790*/  LDCU UR6, c[0x0][0x3b8] ;  /* 0x00007700ff0677ac */ /* 0x000ee20008000800 */
[----:B0-----:R-:W-:Y:S01]  /*207a0*/  ISETP.LT.AND P5, PT, R26, UR14, !P1 ;  /* 0x0000000e1a007c0c */ /* 0x001fe2000cfa1270 */
[----:B------:R-:W0:Y:S01]  /*207b0*/  LDCU UR12, c[0x0][0x398] ;  /* 0x00007300ff0c77ac */ /* 0x000e220008000800 */
[C---:B-1----:R-:W-:Y:S01]  /*207c0*/  IADD3 R4, P2, PT, R9.reuse, R23, RZ ;  /* 0x0000001709047210 */ /* 0x042fe20007f5e0ff */
[----:B------:R-:W1:Y:S01]  /*207d0*/  LDCU UR14, c[0x0][0x398] ;  /* 0x00007300ff0e77ac */ /* 0x000e620008000800 */
[----:B------:R-:W-:Y:S01]  /*207e0*/  VIADD R11, R9, UR4 ;  /* 0x00000004090b7c36 */ /* 0x000fe20008000000 */
[----:B------:R-:W-:-:S02]  /*207f0*/  PRMT R7, R13, 0x7773, RZ ;  /* 0x000077730d077816 */ /* 0x000fc400000000ff */
[----:B------:R-:W-:Y:S01]  /*20800*/  IMAD.X R5, R10, 0x1, R0, P2 ;  /* 0x000000010a057824 */ /* 0x000fe200010e0600 */
[----:B------:R-:W0:Y:S01]  /*20810*/  LDCU UR4, c[0x0][0x398] ;  /* 0x00007300ff0477ac */ /* 0x000e220008000800 */
[----:B------:R-:W-:Y:S02]  /*20820*/  SHF.R.S32.HI R8, RZ, 0x1f, R11 ;  /* 0x0000001fff087819 */ /* 0x000fe4000001140b */
[----:B------:R-:W-:Y:S01]  /*20830*/  IADD3 R6, P2, PT, R11, R2, RZ ;  /* 0x000000020b067210 */ /* 0x000fe20007f5e0ff */
[----:B------:R1:W-:Y:S01]  /*20840*/  @P4 STG.E.U8 desc[UR8][R4.64], R7 ;  /* 0x0000000704004986 */ /* 0x0003e2000c101108 */
[----:B------:R-:W-:Y:S01]  /*20850*/  ISETP.LT.AND P4, PT, R28, UR16, !P1 ;  /* 0x000000101c007c0c */ /* 0x000fe2000cf81270 */
[----:B------:R-:W-:Y:S01]  /*20860*/  VIADD R9, R29, 0x1d ;  /* 0x0000001d1d097836 */ /* 0x000fe20000000000 */
[----:B------:R-:W0:Y:S01]  /*20870*/  LDCU UR16, c[0x0][0x398] ;  /* 0x00007300ff1077ac */ /* 0x000e220008000800 */
[----:B-1----:R-:W-:Y:S01]  /*20880*/  IMAD.X R7, R8, 0x1, R3, P2 ;  /* 0x0000000108077824 */ /* 0x002fe200010e0603 */
[----:B------:R-:W-:-:S02]  /*20890*/  IADD3 R4, P2, PT, R11, R22, RZ ;  /* 0x000000160b047210 */ /* 0x000fc40007f5e0ff */
[----:B----4-:R-:W-:-:S05]  /*208a0*/  PRMT R5, R17, 0x7770, RZ ;  /* 0x0000777011057816 */ /* 0x010fca00000000ff */
[----:B------:R1:W-:Y:S01]  /*208b0*/  @P6 STG.E.U8 desc[UR8][R6.64], R5 ;  /* 0x0000000506006986 */ /* 0x0003e2000c101108 */
[----:B------:R-:W-:Y:S02]  /*208c0*/  PRMT R10, R17, 0x7772, RZ ;  /* 0x00007772110a7816 */ /* 0x000fe400000000ff */
[----:B-1----:R-:W-:Y:S01]  /*208d0*/  IADD3 R6, P6, PT, R11, R21, RZ ;  /* 0x000000150b067210 */ /* 0x002fe20007fde0ff */
[C---:B------:R-:W-:Y:S01]  /*208e0*/  IMAD.X R5, R8.reuse, 0x1, R20, P2 ;  /* 0x0000000108057824 */ /* 0x040fe200010e0614 */
[----:B--2---:R-:W-:Y:S01]  /*208f0*/  ISETP.GE.AND P2, PT, R9, UR10, PT ;  /* 0x0000000a09007c0c */ /* 0x004fe2000bf46270 */
[----:B------:R-:W1:Y:S01]  /*20900*/  LDCU UR10, c[0x0][0x398] ;  /* 0x00007300ff0a77ac */ /* 0x000e620008000800 */
[----:B------:R-:W-:Y:S01]  /*20910*/  PRMT R9, R17, 0x7771, RZ ;  /* 0x0000777111097816 */ /* 0x000fe200000000ff */
[----:B------:R-:W-:-:S04]  /*20920*/  IMAD.X R7, R8, 0x1, R24, P6 ;  /* 0x0000000108077824 */ /* 0x000fc800030e0618 */
[----:B------:R2:W-:Y:S04]  /*20930*/  @P5 STG.E.U8 desc[UR8][R4.64], R9 ;  /* 0x0000000904005986 */ /* 0x0005e8000c101108 */
[----:B------:R4:W-:Y:S01]  /*20940*/  @P4 STG.E.U8 desc[UR8][R6.64], R10 ;  /* 0x0000000a06004986 */ /* 0x0009e2000c101108 */
[----:B--2---:R-:W-:-:S05]  /*20950*/  IADD3 R4, P4, PT, R11, R23, RZ ;  /* 0x000000170b047210 */ /* 0x004fca0007f9e0ff */
[----:B------:R-:W-:Y:S01]  /*20960*/  IMAD.X R5, R8, 0x1, R0, P4 ;  /* 0x0000000108057824 */ /* 0x000fe200020e0600 */
[----:B------:R-:W-:Y:S02]  /*20970*/  PRMT R8, R17, 0x7773, RZ ;  /* 0x0000777311087816 */ /* 0x000fe400000000ff */
[----:B------:R-:W2:Y:S01]  /*20980*/  LDL.LU R17, [R1+0x48] ;  /* 0x0000480001117983 */ /* 0x000ea20000300800 */
[----:B---3--:R-:W-:Y:S01]  /*20990*/  VIADD R9, R11, UR6 ;  /* 0x000000060b097c36 */ /* 0x008fe20008000000 */
[----:B0-----:R-:W-:Y:S01]  /*209a0*/  ISETP.LT.AND P1, PT, R27, UR4, !P1 ;  /* 0x000000041b007c0c */ /* 0x001fe2000cf21270 */
[----:B------:R-:W0:Y:S01]  /*209b0*/  LDCU UR6, c[0x0][0x39c] ;  /* 0x00007380ff0677ac */ /* 0x000e220008000800 */
[----:B------:R-:W-:Y:S02]  /*209c0*/  ISETP.LT.AND P6, PT, R25, UR12, !P3 ;  /* 0x0000000c19007c0c */ /* 0x000fe4000dfc1270 */
[----:B----4-:R-:W-:Y:S01]  /*209d0*/  SHF.R.S32.HI R10, RZ, 0x1f, R9 ;  /* 0x0000001fff0a7819 */ /* 0x010fe20000011409 */
[----:B------:R-:W3:Y:S01]  /*209e0*/  LDCU UR12, c[0x0][0x398] ;  /* 0x00007300ff0c77ac */ /* 0x000ee20008000800 */
[----:B------:R-:W-:-:S02]  /*209f0*/  IADD3 R6, P5, PT, R9, R2, RZ ;  /* 0x0000000209067210 */ /* 0x000fc40007fbe0ff */
[----:B------:R-:W-:Y:S01]  /*20a00*/  PRMT R11, R14, 0x7770, RZ ;  /* 0x000077700e0b7816 */ /* 0x000fe200000000ff */
[----:B------:R-:W4:Y:S02]  /*20a10*/  LDCU UR4, c[0x0][0x3b8] ;  /* 0x00007700ff0477ac */ /* 0x000f240008000800 */
[----:B------:R-:W-:Y:S01]  /*20a20*/  IMAD.X R7, R10, 0x1, R3, P5 ;  /* 0x000000010a077824 */ /* 0x000fe200028e0603 */
[----:B-1----:R-:W-:Y:S01]  /*20a30*/  ISETP.LT.AND P5, PT, R26, UR10, !P3 ;  /* 0x0000000a1a007c0c */ /* 0x002fe2000dfa1270 */
[----:B------:R1:W-:Y:S01]  /*20a40*/  @P1 STG.E.U8 desc[UR8][R4.64], R8 ;  /* 0x0000000804001986 */ /* 0x0003e2000c101108 */
[----:B------:R-:W-:Y:S01]  /*20a50*/  ISETP.LT.AND P4, PT, R28, UR14, !P3 ;  /* 0x0000000e1c007c0c */ /* 0x000fe2000df81270 */
[----:B------:R-:W3:Y:S02]  /*20a60*/  LDCU UR10, c[0x0][0x398] ;  /* 0x00007300ff0a77ac */ /* 0x000ee40008000800 */
[----:B------:R0:W-:Y:S01]  /*20a70*/  @P6 STG.E.U8 desc[UR8][R6.64], R11 ;  /* 0x0000000b06006986 */ /* 0x0001e2000c101108 */
[----:B------:R-:W2:Y:S01]  /*20a80*/  LDCU UR14, c[0x0][0x398] ;  /* 0x00007300ff0e77ac */ /* 0x000ea20008000800 */
[----:B-1----:R-:W-:Y:S01]  /*20a90*/  VIADD R4, R29, 0x1e ;  /* 0x0000001e1d047836 */ /* 0x002fe20000000000 */
[----:B0-----:R-:W-:-:S04]  /*20aa0*/  IADD3 R6, P6, PT, R9, R22, RZ ;  /* 0x0000001609067210 */ /* 0x001fc80007fde0ff */
[----:B------:R-:W-:Y:S01]  /*20ab0*/  ISETP.GE.AND P1, PT, R4, UR6, PT ;  /* 0x0000000604007c0c */ /* 0x000fe2000bf26270 */
[----:B------:R-:W0:Y:S01]  /*20ac0*/  LDCU UR6, c[0x0][0x39c] ;  /* 0x00007380ff0677ac */ /* 0x000e220008000800 */
[----:B------:R-:W-:Y:S01]  /*20ad0*/  PRMT R11, R14, 0x7771, RZ ;  /* 0x000077710e0b7816 */ /* 0x000fe200000000ff */
[----:B------:R-:W-:Y:S01]  /*20ae0*/  IMAD.X R7, R10, 0x1, R20, P6 ;  /* 0x000000010a077824 */ /* 0x000fe200030e0614 */
[----:B------:R-:W-:Y:S02]  /*20af0*/  IADD3 R4, P6, PT, R9, R21, RZ ;  /* 0x0000001509047210 */ /* 0x000fe40007fde0ff */
[----:B---3--:R-:W-:Y:S01]  /*20b00*/  ISETP.LT.AND P3, PT, R27, UR12, !P3 ;  /* 0x0000000c1b007c0c */ /* 0x008fe2000df61270 */
[----:B------:R-:W1:Y:S01]  /*20b10*/  LDCU UR12, c[0x0][0x398] ;  /* 0x00007300ff0c77ac */ /* 0x000e620008000800 */
[----:B------:R-:W-:Y:S01]  /*20b20*/  PRMT R8, R14, 0x7772, RZ ;  /* 0x000077720e087816 */ /* 0x000fe200000000ff */
[----:B------:R-:W-:Y:S01]  /*20b30*/  IMAD.X R5, R10, 0x1, R24, P6 ;  /* 0x000000010a057824 */ /* 0x000fe200030e0618 */
[----:B------:R3:W-:Y:S04]  /*20b40*/  @P5 STG.E.U8 desc[UR8][R6.64], R11 ;  /* 0x0000000b06005986 */ /* 0x0007e8000c101108 */
[----:B------:R0:W-:Y:S01]  /*20b50*/  @P4 STG.E.U8 desc[UR8][R4.64], R8 ;  /* 0x0000000804004986 */ /* 0x0001e2000c101108 */
[C---:B---3--:R-:W-:Y:S01]  /*20b60*/  IADD3 R6, P5, PT, R9.reuse, R23, RZ ;  /* 0x0000001709067210 */ /* 0x048fe20007fbe0ff */
[----:B----4-:R-:W-:Y:S01]  /*20b70*/  VIADD R9, R9, UR4 ;  /* 0x0000000409097c36 */ /* 0x010fe20008000000 */
[----:B0-----:R-:W-:-:S03]  /*20b80*/  PRMT R4, R14, 0x7773, RZ ;  /* 0x000077730e047816 */ /* 0x001fc600000000ff */
[----:B------:R-:W-:Y:S01]  /*20b90*/  IMAD.X R7, R10, 0x1, R0, P5 ;  /* 0x000000010a077824 */ /* 0x000fe200028e0600 */
[----:B------:R-:W-:Y:S01]  /*20ba0*/  ISETP.LT.AND P4, PT, R25, UR16, !P2 ;  /* 0x0000001019007c0c */ /* 0x000fe2000d781270 */
[----:B------:R-:W0:Y:S01]  /*20bb0*/  LDCU UR4, c[0x0][0x3b8] ;  /* 0x00007700ff0477ac */ /* 0x000e220008000800 */
[----:B------:R-:W-:Y:S02]  /*20bc0*/  SHF.R.S32.HI R8, RZ, 0x1f, R9 ;  /* 0x0000001fff087819 */ /* 0x000fe40000011409 */
[----:B------:R3:W-:Y:S01]  /*20bd0*/  @P3 STG.E.U8 desc[UR8][R6.64], R4 ;  /* 0x0000000406003986 */ /* 0x0007e2000c101108 */
[----:B------:R-:W-:Y:S01]  /*20be0*/  ISETP.LT.AND P5, PT, R26, UR10, !P2 ;  /* 0x0000000a1a007c0c */ /* 0x000fe2000d7a1270 */
[----:B------:R-:W4:Y:S01]  /*20bf0*/  LDCU UR16, c[0x0][0x398] ;  /* 0x00007300ff1077ac */ /* 0x000f220008000800 */
[----:B------:R-:W0:Y:S01]  /*20c00*/  LDCU UR10, c[0x0][0x39c] ;  /* 0x00007380ff0a77ac */ /* 0x000e220008000800 */
[----:B---3--:R-:W-:Y:S01]  /*20c10*/  IADD3 R6, P3, PT, R9, R2, RZ ;  /* 0x0000000209067210 */ /* 0x008fe20007f7e0ff */
[----:B------:R-:W-:-:S04]  /*20c20*/  VIADD R4, R29, 0x1f ;  /* 0x0000001f1d047836 */ /* 0x000fc80000000000 */
[----:B------:R-:W-:Y:S01]  /*20c30*/  IMAD.X R7, R8, 0x1, R3, P3 ;  /* 0x0000000108077824 */ /* 0x000fe200018e0603 */
[----:B------:R-:W-:Y:S01]  /*20c40*/  ISETP.GE.AND P3, PT, R4, UR6, PT ;  /* 0x0000000604007c0c */ /* 0x000fe2000bf66270 */
[----:B------:R-:W3:Y:S01]  /*20c50*/  LDCU UR6, c[0x0][0x3b8] ;  /* 0x00007700ff0677ac */ /* 0x000ee20008000800 */
[----:B------:R-:W-:Y:S02]  /*20c60*/  IADD3 R4, P6, PT, R9, R22, RZ ;  /* 0x0000001609047210 */ /* 0x000fe40007fde0ff */
[----:B--2---:R-:W-:-:S05]  /*20c70*/  PRMT R5, R17, 0x7770, RZ ;  /* 0x0000777011057816 */ /* 0x004fca00000000ff */
[----:B------:R2:W-:Y:S02]  /*20c80*/  @P4 STG.E.U8 desc[UR8][R6.64], R5 ;  /* 0x0000000506004986 */ /* 0x0005e4000c101108 */
[----:B--2---:R-:W-:Y:S01]  /*20c90*/  IMAD.X R5, R8, 0x1, R20, P6 ;  /* 0x0000000108057824 */ /* 0x004fe200030e0614 */
[----:B------:R-:W-:Y:S02]  /*20ca0*/  PRMT R7, R17, 0x7771, RZ ;  /* 0x0000777111077816 */ /* 0x000fe400000000ff */
[----:B------:R-:W-:-:S03]  /*20cb0*/  IADD3 R6, P6, PT, R9, R21, RZ ;  /* 0x0000001509067210 */ /* 0x000fc60007fde0ff */
[----:B------:R2:W-:Y:S01]  /*20cc0*/  @P5 STG.E.U8 desc[UR8][R4.64], R7 ;  /* 0x0000000704005986 */ /* 0x0005e2000c101108 */
[----:B------:R-:W-:Y:S02]  /*20cd0*/  PRMT R10, R17, 0x7772, RZ ;  /* 0x00007772110a7816 */ /* 0x000fe400000000ff */
[----:B--2---:R-:W-:Y:S01]  /*20ce0*/  IADD3 R4, P5, PT, R9, R23, RZ ;  /* 0x0000001709047210 */ /* 0x004fe20007fbe0ff */
[----:B------:R-:W-:-:S04]  /*20cf0*/  IMAD.X R7, R8, 0x1, R24, P6 ;  /* 0x0000000108077824 */ /* 0x000fc800030e0618 */
[----:B------:R-:W-:Y:S01]  /*20d00*/  IMAD.X R5, R8, 0x1, R0, P5 ;  /* 0x0000000108057824 */ /* 0x000fe200028e0600 */
[----:B------:R-:W-:Y:S02]  /*20d10*/  PRMT R8, R17, 0x7773, RZ ;  /* 0x0000777311087816 */ /* 0x000fe400000000ff */
[----:B------:R-:W2:Y:S01]  /*20d20*/  LDL.LU R17, [R1+0x4c] ;  /* 0x00004c0001117983 */ /* 0x000ea20000300800 */
[----:B-1----:R-:W-:Y:S01]  /*20d30*/  ISETP.LT.AND P4, PT, R28, UR12, !P2 ;  /* 0x0000000c1c007c0c */ /* 0x002fe2000d781270 */
[----:B------:R-:W1:Y:S01]  /*20d40*/  LDCU UR12, c[0x0][0x398] ;  /* 0x00007300ff0c77ac */ /* 0x000e620008000800 */
[----:B------:R-:W-:Y:S01]  /*20d50*/  ISETP.LT.AND P2, PT, R27, UR14, !P2 ;  /* 0x0000000e1b007c0c */ /* 0x000fe2000d741270 */
[----:B------:R-:W0:Y:S10]  /*20d60*/  LDCU UR14, c[0x0][0x398] ;  /* 0x00007300ff0e77ac */ /* 0x000e340008000800 */
[----:B------:R-:W-:Y:S01]  /*20d70*/  @P4 STG.E.U8 desc[UR8][R6.64], R10 ;  /* 0x0000000a06004986 */ /* 0x000fe2000c101108 */
[----:B----4-:R-:W-:Y:S01]  /*20d80*/  ISETP.LT.AND P4, PT, R25, UR16, !P1 ;  /* 0x0000001019007c0c */ /* 0x010fe2000cf81270 */
[----:B------:R-:W4:Y:S02]  /*20d90*/  LDCU UR16, c[0x0][0x398] ;  /* 0x00007300ff1077ac */ /* 0x000f240008000800 */
[----:B------:R0:W-:Y:S01]  /*20da0*/  @P2 STG.E.U8 desc[UR8][R4.64], R8 ;  /* 0x0000000804002986 */ /* 0x0001e2000c101108 */
[----:B------:R-:W-:-:S02]  /*20db0*/  ISETP.LT.AND P2, PT, R26, UR18, !P1 ;  /* 0x000000121a007c0c */ /* 0x000fc4000cf41270 */
[----:B------:R-:W-:Y:S01]  /*20dc0*/  PRMT R12, R15, 0x7770, RZ ;  /* 0x000077700f0c7816 */ /* 0x000fe200000000ff */
[----:B------:R-:W-:Y:S01]  /*20dd0*/  VIADD R11, R29, 0x20 ;  /* 0x000000201d0b7836 */ /* 0x000fe20000000000 */
[----:B------:R-:W1:Y:S01]  /*20de0*/  LDCU UR18, c[0x0][0x398] ;  /* 0x00007300ff1277ac */ /* 0x000e620008000800 */
[----:B0-----:R-:W-:Y:S01]  /*20df0*/  VIADD R8, R9, UR4 ;  /* 0x0000000409087c36 */ /* 0x001fe20008000000 */
[----:B------:R-:W0:Y:S04]  /*20e00*/  LDCU UR4, c[0x0][0x39c] ;  /* 0x00007380ff0477ac */ /* 0x000e280008000800 */
[----:B------:R-:W-:Y:S02]  /*20e10*/  SHF.R.S32.HI R9, RZ, 0x1f, R8 ;  /* 0x0000001fff097819 */ /* 0x000fe40000011408 */
[----:B------:R-:W-:-:S02]  /*20e20*/  IADD3 R6, P6, PT, R8, R2, RZ ;  /* 0x0000000208067210 */ /* 0x000fc40007fde0ff */
[----:B------:R-:W-:-:S03]  /*20e30*/  IADD3 R4, P5, PT, R8, R22, RZ ;  /* 0x0000001608047210 */ /* 0x000fc60007fbe0ff */
[C---:B------:R-:W-:Y:S01]  /*20e40*/  IMAD.X R7, R9.reuse, 0x1, R3, P6 ;  /* 0x0000000109077824 */ /* 0x040fe200030e0603 */
[----:B-1----:R-:W-:Y:S01]  /*20e50*/  ISETP.LT.AND P6, PT, R28, UR12, !P1 ;  /* 0x0000000c1c007c0c */ /* 0x002fe2000cfc1270 */
[----:B------:R-:W-:Y:S01]  /*20e60*/  IMAD.X R5, R9, 0x1, R20, P5 ;  /* 0x0000000109057824 */ /* 0x000fe200028e0614 */
[----:B------:R-:W-:Y:S01]  /*20e70*/  PRMT R10, R15, 0x7771, RZ ;  /* 0x000077710f0a7816 */ /* 0x000fe200000000ff */
[----:B------:R-:W1:Y:S01]  /*20e80*/  LDCU UR12, c[0x0][0x398] ;  /* 0x00007300ff0c77ac */ /* 0x000e620008000800 */
[----:B------:R0:W-:Y:S01]  /*20e90*/  @P4 STG.E.U8 desc[UR8][R6.64], R12 ;  /* 0x0000000c06004986 */ /* 0x0001e2000c101108 */
[----:B------:R-:W-:Y:S01]  /*20ea0*/  ISETP.GE.AND P4, PT, R11, UR10, PT ;  /* 0x0000000a0b007c0c */ /* 0x000fe2000bf86270 */
[----:B------:R-:W1:Y:S02]  /*20eb0*/  LDCU UR10, c[0x0][0x398] ;  /* 0x00007300ff0a77ac */ /* 0x000e640008000800 */
[----:B------:R3:W-:Y:S01]  /*20ec0*/  @P2 STG.E.U8 desc[UR8][R4.64], R10 ;  /* 0x0000000a04002986 */ /* 0x0007e2000c101108 */
[----:B0-----:R-:W-:Y:S01]  /*20ed0*/  IADD3 R6, P5, PT, R8, R21, RZ ;  /* 0x0000001508067210 */ /* 0x001fe20007fbe0ff */
[----:B---3--:R-:W-:Y:S01]  /*20ee0*/  VIADD R4, R29, 0x21 ;  /* 0x000000211d047836 */ /* 0x008fe20000000000 */
[----:B------:R-:W-:-:S03]  /*20ef0*/  PRMT R5, R15, 0x7772, RZ ;  /* 0x000077720f057816 */ /* 0x000fc600000000ff */
[----:B------:R-:W-:Y:S01]  /*20f00*/  IMAD.X R7, R9, 0x1, R24, P5 ;  /* 0x0000000109077824 */ /* 0x000fe200028e0618 */
[----:B------:R-:W-:Y:S01]  /*20f10*/  ISETP.LT.AND P5, PT, R27, UR14, !P1 ;  /* 0x0000000e1b007c0c */ /* 0x000fe2000cfa1270 */
[----:B------:R-:W0:Y:S01]  /*20f20*/  LDCU UR14, c[0x0][0x398] ;  /* 0x00007300ff0e77ac */ /* 0x000e220008000800 */
[----:B------:R-:W-:Y:S02]  /*20f30*/  ISETP.GE.AND P2, PT, R4, UR4, PT ;  /* 0x0000000404007c0c */ /* 0x000fe4000bf46270 */
[----:B------:R3:W-:Y:S01]  /*20f40*/  @P6 STG.E.U8 desc[UR8][R6.64], R5 ;  /* 0x0000000506006986 */ /* 0x0007e2000c101108 */
[C---:B------:R-:W-:Y:S01]  /*20f50*/  IADD3 R4, P6, PT, R8.reuse, R23, RZ ;  /* 0x0000001708047210 */ /* 0x040fe20007fde0ff */
[----:B------:R-:W-:Y:S01]  /*20f60*/  VIADD R8, R8, UR6 ;  /* 0x0000000608087c36 */ /* 0x000fe20008000000 */
[----:B----4-:R-:W-:Y:S01]  /*20f70*/  ISETP.LT.AND P1, PT, R25, UR16, !P3 ;  /* 0x0000001019007c0c */ /* 0x010fe2000df21270 */
[----:B------:R-:W4:Y:S01]  /*20f80*/  LDCU UR4, c[0x0][0x3b8] ;  /* 0x00007700ff0477ac */ /* 0x000f220008000800 */
[----:B------:R-:W0:Y:S01]  /*20f90*/  LDCU UR6, c[0x0][0x398] ;  /* 0x00007300ff0677ac */ /* 0x000e220008000800 */
[----:B---3--:R-:W-:Y:S01]  /*20fa0*/  IMAD.X R5, R9, 0x1, R0, P6 ;  /* 0x0000000109057824 */ /* 0x008fe200030e0600 */
[----:B------:R-:W-:Y:S01]  /*20fb0*/  PRMT R7, R15, 0x7773, RZ ;  /* 0x000077730f077816 */ /* 0x000fe200000000ff */
[----:B------:R-:W3:Y:S01]  /*20fc0*/  LDCU UR16, c[0x0][0x398] ;  /* 0x00007300ff1077ac */ /* 0x000ee20008000800 */
[----:B------:R-:W-:-:S02]  /*20fd0*/  SHF.R.S32.HI R9, RZ, 0x1f, R8 ;  /* 0x0000001fff097819 */ /* 0x000fc40000011408 */
[----:B------:R-:W-:Y:S01]  /*20fe0*/  IADD3 R6, P6, PT, R8, R2, RZ ;  /* 0x0000000208067210 */ /* 0x000fe20007fde0ff */
[----:B------:R0:W-:Y:S01]  /*20ff0*/  @P5 STG.E.U8 desc[UR8][R4.64], R7 ;  /* 0x0000000704005986 */ /* 0x0001e2000c101108 */
[----:B-1----:R-:W-:Y:S01]  /*21000*/  ISETP.LT.AND P5, PT, R26, UR10, !P3 ;  /* 0x0000000a1a007c0c */ /* 0x002fe2000dfa1270 */
[----:B------:R-:W1:Y:S02]  /*21010*/  LDCU UR10, c[0x0][0x398] ;  /* 0x00007300ff0a77ac */ /* 0x000e640008000800 */
[----:B0-----:R-:W-:Y:S01]  /*21020*/  IMAD.X R7, R9, 0x1, R3, P6 ;  /* 0x0000000109077824 */ /* 0x001fe200030e0603 */
[----:B------:R-:W-:Y:S02]  /*21030*/  IADD3 R4, P6, PT, R8, R22, RZ ;  /* 0x0000001608047210 */ /* 0x000fe40007fde0ff */
[C---:B--2---:R-:W-:Y:S02]  /*21040*/  PRMT R5, R17.reuse, 0x7770, RZ ;  /* 0x0000777011057816 */ /* 0x044fe400000000ff */
[----:B------:R-:W-:-:S02]  /*21050*/  PRMT R10, R17, 0x7773, RZ ;  /* 0x00007773110a7816 */ /* 0x000fc400000000ff */
[C---:B------:R-:W-:Y:S01]  /*21060*/  PRMT R11, R17.reuse, 0x7772, RZ ;  /* 0x00007772110b7816 */ /* 0x040fe200000000ff */
[----:B------:R0:W-:Y:S01]  /*21070*/  @P1 STG.E.U8 desc[UR8][R6.64], R5 ;  /* 0x0000000506001986 */ /* 0x0001e2000c101108 */
[----:B------:R-:W-:Y:S02]  /*21080*/  PRMT R12, R17, 0x7771, RZ ;  /* 0x00007771110c7816 */ /* 0x000fe400000000ff */
[----:B------:R-:W-:Y:S01]  /*21090*/  ISETP.LT.AND P1, PT, R28, UR12, !P3 ;  /* 0x0000000c1c007c0c */ /* 0x000fe2000df21270 */
[----:B------:R-:W2:Y:S01]  /*210a0*/  LDL.LU R17, [R1+0x60] ;  /* 0x0000600001117983 */ /* 0x000ea20000300800 */
[----:B------:R-:W-:Y:S01]  /*210b0*/  ISETP.LT.AND P3, PT, R27, UR14, !P3 ;  /* 0x0000000e1b007c0c */ /* 0x000fe2000df61270 */
[----:B------:R-:W1:Y:S01]  /*210c0*/  LDCU UR12, c[0x0][0x398] ;  /* 0x00007300ff0c77ac */ /* 0x000e620008000800 */
[----:B------:R-:W1:Y:S01]  /*210d0*/  LDCU UR14, c[0x0][0x398] ;  /* 0x00007300ff0e77ac */ /* 0x000e620008000800 */
[----:B0-----:R-:W-:Y:S01]  /*210e0*/  IMAD.X R5, R9, 0x1, R20, P6 ;  /* 0x0000000109057824 */ /* 0x001fe200030e0614 */
[----:B------:R-:W-:-:S05]  /*210f0*/  IADD3 R6, P6, PT, R8, R21, RZ ;  /* 0x0000001508067210 */ /* 0x000fca0007fde0ff */
[----:B------:R-:W-:Y:S01]  /*21100*/  IMAD.X R7, R9, 0x1, R24, P6 ;  /* 0x0000000109077824 */ /* 0x000fe200030e0618 */
[----:B------:R0:W-:Y:S04]  /*21110*/  @P5 STG.E.U8 desc[UR8][R4.64], R12 ;  /* 0x0000000c04005986 */ /* 0x0001e8000c101108 */
[----:B------:R4:W-:Y:S01]  /*21120*/  @P1 STG.E.U8 desc[UR8][R6.64], R11 ;  /* 0x0000000b06001986 */ /* 0x0009e2000c101108 */
[----:B------:R-:W-:Y:S01]  /*21130*/  ISETP.LT.AND P1, PT, R25, UR6, !P4 ;  /* 0x0000000619007c0c */ /* 0x000fe2000e721270 */
[----:B------:R-:W1:Y:S01]  /*21140*/  LDCU UR6, c[0x0][0x39c] ;  /* 0x00007380ff0677ac */ /* 0x000e620008000800 */
[C---:B0-----:R-:W-:Y:S01]  /*21150*/  IADD3 R4, P5, PT, R8.reuse, R23, RZ ;  /* 0x0000001708047210 */ /* 0x041fe20007fbe0ff */
[----:B----4-:R-:W-:Y:S01]  /*21160*/  VIADD R11, R8, UR4 ;  /* 0x00000004080b7c36 */ /* 0x010fe20008000000 */
[----:B------:R-:W0:Y:S03]  /*21170*/  LDCU UR4, c[0x0][0x3b8] ;  /* 0x00007700ff0477ac */ /* 0x000e260008000800 */
[----:B------:R-:W-:Y:S01]  /*21180*/  IMAD.X R5, R9, 0x1, R0, P5 ;  /* 0x0000000109057824 */ /* 0x000fe200028e0600 */
[----:B------:R-:W-:-:S02]  /*21190*/  SHF.R.S32.HI R8, RZ, 0x1f, R11 ;  /* 0x0000001fff087819 */ /* 0x000fc4000001140b */
[C---:B------:R-:W-:Y:S02]  /*211a0*/  IADD3 R6, P5, PT, R11.reuse, R2, RZ ;  /* 0x000000020b067210 */ /* 0x040fe40007fbe0ff */
[----:B------:R4:W-:Y:S01]  /*211b0*/  @P3 STG.E.U8 desc[UR8][R4.64], R10 ;  /* 0x0000000a04003986 */ /* 0x0009e2000c101108 */
[----:B-1----:R-:W-:Y:S01]  /*211c0*/  ISETP.LT.AND P3, PT, R26, UR10, !P4 ;  /* 0x0000000a1a007c0c */ /* 0x002fe2000e761270 */
[----:B------:R-:W1:Y:S01]  /*211d0*/  LDCU UR10, c[0x0][0x39c] ;  /* 0x00007380ff0a77ac */ /* 0x000e620008000800 */
[----:B------:R-:W-:Y:S01]  /*211e0*/  IMAD.X R7, R8, 0x1, R3, P5 ;  /* 0x0000000108077824 */ /* 0x000fe200028e0603 */
[C---:B------:R-:W-:Y:S02]  /*211f0*/  PRMT R9, R18.reuse, 0x7771, RZ ;  /* 0x0000777112097816 */ /* 0x040fe400000000ff */
[----:B----4-:R-:W-:Y:S02]  /*21200*/  PRMT R5, R18, 0x7770, RZ ;  /* 0x0000777012057816 */ /* 0x010fe400000000ff */
[----:B------:R-:W-:-:S03]  /*21210*/  IADD3 R4, P6, PT, R11, R22, RZ ;  /* 0x000000160b047210 */ /* 0x000fc60007fde0ff */
[----:B------:R4:W-:Y:S02]  /*21220*/  @P1 STG.E.U8 desc[UR8][R6.64], R5 ;  /* 0x0000000506001986 */ /* 0x0009e4000c101108 */
[----:B----4-:R-:W-:Y:S01]  /*21230*/  IMAD.X R5, R8, 0x1, R20, P6 ;  /* 0x0000000108057824 */ /* 0x010fe200030e0614 */
[----:B------:R-:W-:-:S04]  /*21240*/  IADD3 R6, P1, PT, R11, R21, RZ ;  /* 0x000000150b067210 */ /* 0x000fc80007f3e0ff */
[----:B------:R4:W-:Y:S01]  /*21250*/  @P3 STG.E.U8 desc[UR8][R4.64], R9 ;  /* 0x0000000904003986 */ /* 0x0009e2000c101108 */
[----:B------:R-:W-:Y:S01]  /*21260*/  IMAD.X R7, R8, 0x1, R24, P1 ;  /* 0x0000000108077824 */ /* 0x000fe200008e0618 */
[----:B------:R-:W-:Y:S02]  /*21270*/  PRMT R10, R18, 0x7772, RZ ;  /* 0x00007772120a7816 */ /* 0x000fe400000000ff */
[----:B----4-:R-:W-:-:S05]  /*21280*/  IADD3 R4, P3, PT, R11, R23, RZ ;  /* 0x000000170b047210 */ /* 0x010fca0007f7e0ff */
[----:B------:R-:W-:Y:S01]  /*21290*/  IMAD.X R5, R8, 0x1, R0, P3 ;  /* 0x0000000108057824 */ /* 0x000fe200018e0600 */
[----:B------:R-:W-:Y:S02]  /*212a0*/  PRMT R8, R18, 0x7773, RZ ;  /* 0x0000777312087816 */ /* 0x000fe400000000ff */
[----:B------:R-:W4:Y:S01]  /*212b0*/  LDL.LU R18, [R1+0x54] ;  /* 0x0000540001127983 */ /* 0x000f220000300800 */
[----:B------:R-:W-:Y:S01]  /*212c0*/  ISETP.LT.AND P5, PT, R28, UR12, !P4 ;  /* 0x0000000c1c007c0c */ /* 0x000fe2000e7a1270 */
[----:B------:R-:W1:Y:S01]  /*212d0*/  LDCU UR12, c[0x0][0x398] ;  /* 0x00007300ff0c77ac */ /* 0x000e620008000800 */
[----:B0-----:R-:W-:Y:S01]  /*212e0*/  VIADD R9, R11, UR4 ;  /* 0x000000040b097c36 */ /* 0x001fe20008000000 */
[----:B------:R-:W-:Y:S02]  /*212f0*/  ISETP.LT.AND P4, PT, R27, UR14, !P4 ;  /* 0x0000000e1b007c0c */ /* 0x000fe4000e781270 */
[----:B---3--:R-:W-:Y:S01]  /*21300*/  ISETP.LT.AND P1, PT, R25, UR16, !P2 ;  /* 0x0000001019007c0c */ /* 0x008fe2000d721270 */
[----:B------:R-:W0:Y:S01]  /*21310*/  LDCU UR4, c[0x0][0x3b8] ;  /* 0x00007700ff0477ac */ /* 0x000e220008000800 */
[----:B------:R-:W3:Y:S06]  /*21320*/  LDCU UR14, c[0x0][0x398] ;  /* 0x00007300ff0e77ac */ /* 0x000eec0008000800 */
[----:B------:R0:W-:Y:S01]  /*21330*/  @P5 STG.E.U8 desc[UR8][R6.64], R10 ;  /* 0x0000000a06005986 */ /* 0x0001e2000c101108 */
[----:B------:R-:W1:Y:S01]  /*21340*/  LDCU UR16, c[0x0][0x398] ;  /* 0x00007300ff1077ac */ /* 0x000e620008000800 */
[----:B0-----:R-:W-:Y:S01]  /*21350*/  VIADD R7, R29, 0x22 ;  /* 0x000000221d077836 */ /* 0x001fe20000000000 */
[----:B------:R-:W-:-:S02]  /*21360*/  SHF.R.S32.HI R10, RZ, 0x1f, R9 ;  /* 0x0000001fff0a7819 */ /* 0x000fc40000011409 */
[----:B------:R-:W-:Y:S02]  /*21370*/  IADD3 R6, P5, PT, R9, R2, RZ ;  /* 0x0000000209067210 */ /* 0x000fe40007fbe0ff */
[----:B------:R-:W-:Y:S01]  /*21380*/  ISETP.GE.AND P3, PT, R7, UR6, PT ;  /* 0x0000000607007c0c */ /* 0x000fe2000bf66270 */
[----:B------:R0:W-:Y:S01]  /*21390*/  @P4 STG.E.U8 desc[UR8][R4.64], R8 ;  /* 0x0000000804004986 */ /* 0x0001e2000c101108 */
[----:B------:R-:W0:Y:S01]  /*213a0*/  LDCU UR6, c[0x0][0x398] ;  /* 0x00007300ff0677ac */ /* 0x000e220008000800 */
[----:B------:R-:W-:Y:S01]  /*213b0*/  IMAD.X R7, R10, 0x1, R3, P5 ;  /* 0x000000010a077824 */ /* 0x000fe200028e0603 */
[----:B-1----:R-:W-:Y:S01]  /*213c0*/  ISETP.LT.AND P5, PT, R26, UR12, !P2 ;  /* 0x0000000c1a007c0c */ /* 0x002fe2000d7a1270 */
[----:B------:R-:W1:Y:S01]  /*213d0*/  LDCU UR12, c[0x0][0x398] ;  /* 0x00007300ff0c77ac */ /* 0x000e620008000800 */
[----:B------:R-:W-:Y:S01]  /*213e0*/  ISETP.LT.AND P4, PT, R28, UR18, !P2 ;  /* 0x000000121c007c0c */ /* 0x000fe2000d781270 */
[----:B------:R-:W1:Y:S01]  /*213f0*/  LDCU UR18, c[0x0][0x398] ;  /* 0x00007300ff1277ac */ /* 0x000e620008000800 */
[----:B0-----:R-:W-:Y:S01]  /*21400*/  ISETP.LT.AND P2, PT, R27, UR6, !P2 ;  /* 0x000000061b007c0c */ /* 0x001fe2000d741270 */
[----:B------:R-:W0:Y:S01]  /*21410*/  LDCU UR6, c[0x0][0x3b8] ;  /* 0x00007700ff0677ac */ /* 0x000e220008000800 */
[----:B--2---:R-:W-:-:S05]  /*21420*/  PRMT R11, R17, 0x7770, RZ ;  /* 0x00007770110b7816 */ /* 0x004fca00000000ff */
[----:B------:R2:W-:Y:S01]  /*21430*/  @P1 STG.E.U8 desc[UR8][R6.64], R11 ;  /* 0x0000000b06001986 */ /* 0x0005e2000c101108 */
[----:B------:R-:W-:Y:S02]  /*21440*/  IADD3 R4, P1, PT, R9, R22, RZ ;  /* 0x0000001609047210 */ /* 0x000fe40007f3e0ff */
[----:B------:R-:W-:-:S03]  /*21450*/  PRMT R8, R17, 0x7771, RZ ;  /* 0x0000777111087816 */ /* 0x000fc600000000ff */
[----:B------:R-:W-:-:S05]  /*21460*/  IMAD.X R5, R10, 0x1, R20, P1 ;  /* 0x000000010a057824 */ /* 0x000fca00008e0614 */
[----:B------:R0:W-:Y:S01]  /*21470*/  @P5 STG.E.U8 desc[UR8][R4.64], R8 ;  /* 0x0000000804005986 */ /* 0x0001e2000c101108 */
[----:B--2---:R-:W-:Y:S01]  /*21480*/  PRMT R11, R17, 0x7772, RZ ;  /* 0x00007772110b7816 */ /* 0x004fe200000000ff */
[----:B------:R-:W-:Y:S01]  /*21490*/  VIADD R7, R29, 0x23 ;  /* 0x000000231d077836 */ /* 0x000fe20000000000 */
[----:B------:R-:W-:Y:S02]  /*214a0*/  IADD3 R6, P6, PT, R9, R21, RZ ;  /* 0x0000001509067210 */ /* 0x000fe40007fde0ff */
[----:B0-----:R-:W-:Y:S02]  /*214b0*/  PRMT R5, R17, 0x7773, RZ ;  /* 0x0000777311057816 */ /* 0x001fe400000000ff */
[----:B------:R-:W2:Y:S01]  /*214c0*/  LDL.LU R17, [R1+0x64] ;  /* 0x0000640001117983 */ /* 0x000ea20000300800 */
[----:B------:R-:W-:Y:S01]  /*214d0*/  ISETP.GE.AND P1, PT, R7, UR10, PT ;  /* 0x0000000a07007c0c */ /* 0x000fe2000bf26270 */
[----:B------:R-:W-:Y:S01]  /*214e0*/  IMAD.X R7, R10, 0x1, R24, P6 ;  /* 0x000000010a077824 */ /* 0x000fe200030e0618 */
[----:B------:R-:W0:Y:S04]  /*214f0*/  LDCU UR10, c[0x0][0x39c] ;  /* 0x00007380ff0a77ac */ /* 0x000e280008000800 */
[----:B------:R3:W-:Y:S01]  /*21500*/  @P4 STG.E.U8 desc[UR8][R6.64], R11 ;  /* 0x0000000b06004986 */ /* 0x0007e2000c101108 */
[----:B-1----:R-:W-:Y:S01]  /*21510*/  ISETP.LT.AND P6, PT, R25, UR12, !P3 ;  /* 0x0000000c19007c0c */ /* 0x002fe2000dfc1270 */
[----:B------:R-:W1:Y:S01]  /*21520*/  LDCU UR12, c[0x0][0x398] ;  /* 0x00007300ff0c77ac */ /* 0x000e620008000800 */
[C---:B---3--:R-:W-:Y:S01]  /*21530*/  IADD3 R6, P4, PT, R9.reuse, R23, RZ ;  /* 0x0000001709067210 */ /* 0x048fe20007f9e0ff */
[----:B------:R-:W-:Y:S01]  /*21540*/  VIADD R9, R9, UR4 ;  /* 0x0000000409097c36 */ /* 0x000fe20008000000 */
[----:B------:R-:W-:Y:S01]  /*21550*/  ISETP.LT.AND P5, PT, R26, UR14, !P3 ;  /* 0x0000000e1a007c0c */ /* 0x000fe2000dfa1270 */
[----:B------:R-:W3:Y:S02]  /*21560*/  LDCU UR4, c[0x0][0x398] ;  /* 0x00007300ff0477ac */ /* 0x000ee40008000800 */
[----:B------:R-:W-:Y:S01]  /*21570*/  IMAD.X R7, R10, 0x1, R0, P4 ;  /* 0x000000010a077824 */ /* 0x000fe200020e0600 */
[----:B------:R-:W-:Y:S01]  /*21580*/  SHF.R.S32.HI R8, RZ, 0x1f, R9 ;  /* 0x0000001fff087819 */ /* 0x000fe20000011409 */
[----:B------:R-:W0:Y:S01]  /*21590*/  LDCU UR14, c[0x0][0x398] ;  /* 0x00007300ff0e77ac */ /* 0x000e220008000800 */
[----:B------:R-:W-:-:S02]  /*215a0*/  IADD3 R4, P4, PT, R9, R2, RZ ;  /* 0x0000000209047210 */ /* 0x000fc40007f9e0ff */
[----:B------:R1:W-:Y:S01]  /*215b0*/  @P2 STG.E.U8 desc[UR8][R6.64], R5 ;  /* 0x0000000506002986 */ /* 0x0003e2000c101108 */
[----:B------:R-:W-:Y:S02]  /*215c0*/  VIADD R10, R29, 0x24 ;  /* 0x000000241d0a7836 */ /* 0x000fe40000000000 */
[----:B-1----:R-:W-:Y:S01]  /*215d0*/  IMAD.X R5, R8, 0x1, R3, P4 ;  /* 0x0000000108057824 */ /* 0x002fe200020e0603 */
[----:B------:R-:W-:Y:S01]  /*215e0*/  ISETP.LT.AND P4, PT, R28, UR16, !P3 ;  /* 0x000000101c007c0c */ /* 0x000fe2000df81270 */
[----:B------:R-:W1:Y:S01]  /*215f0*/  LDCU UR16, c[0x0][0x398] ;  /* 0x00007300ff1077ac */ /* 0x000e620008000800 */
[----:B------:R-:W-:Y:S02]  /*21600*/  IADD3 R6, P2, PT, R9, R22, RZ ;  /* 0x0000001609067210 */ /* 0x000fe40007f5e0ff */
[----:B----4-:R-:W-:-:S05]  /*21610*/  PRMT R7, R18, 0x7770, RZ ;  /* 0x0000777012077816 */ /* 0x010fca00000000ff */
[----:B------:R4:W-:Y:S01]  /*21620*/  @P6 STG.E.U8 desc[UR8][R4.64], R7 ;  /* 0x0000000704006986 */ /* 0x0009e2000c101108 */
[----:B------:R-:W-:Y:S02]  /*21630*/  PRMT R11, R18, 0x7772, RZ ;  /* 0x00007772120b7816 */ /* 0x000fe400000000ff */
[----:B----4-:R-:W-:Y:S01]  /*21640*/  IADD3 R4, P6, PT, R9, R21, RZ ;  /* 0x0000001509047210 */ /* 0x010fe20007fde0ff */
[----:B------:R-:W-:Y:S01]  /*21650*/  IMAD.X R7, R8, 0x1, R20, P2 ;  /* 0x0000000108077824 */ /* 0x000fe200010e0614 */
[----:B0-----:R-:W-:Y:S01]  /*21660*/  ISETP.GE.AND P2, PT, R10, UR10, PT ;  /* 0x0000000a0a007c0c */ /* 0x001fe2000bf46270 */
[----:B------:R-:W0:Y:S01]  /*21670*/  LDCU UR10, c[0x0][0x398] ;  /* 0x00007300ff0a77ac */ /* 0x000e220008000800 */
[----:B------:R-:W-:Y:S01]  /*21680*/  PRMT R10, R18, 0x7771, RZ ;  /* 0x00007771120a7816 */ /* 0x000fe200000000ff */
[----:B------:R-:W-:-:S04]  /*21690*/  IMAD.X R5, R8, 0x1, R24, P6 ;  /* 0x0000000108057824 */ /* 0x000fc800030e0618 */
[----:B------:R-:W-:Y:S04]  /*216a0*/  @P5 STG.E.U8 desc[UR8][R6.64], R10 ;  /* 0x0000000a06005986 */ /* 0x000fe8000c101108 */
[----:B------:R4:W-:Y:S02]  /*216b0*/  @P4 STG.E.U8 desc[UR8][R4.64], R11 ;  /* 0x0000000b04004986 */ /* 0x0009e4000c101108 */
[----:B----4-:R-:W-:Y:S02]  /*216c0*/  PRMT R5, R18, 0x7773, RZ ;  /* 0x0000777312057816 */ /* 0x010fe400000000ff */
[----:B------:R-:W4:Y:S01]  /*216d0*/  LDL.LU R18, [R1+0x58] ;  /* 0x0000580001127983 */ /* 0x000f220000300800 */
[----:B---3--:R-:W-:Y:S01]  /*216e0*/  ISETP.LT.AND P3, PT, R27, UR4, !P3 ;  /* 0x000000041b007c0c */ /* 0x008fe2000df61270 */
[C---:B------:R-:W-:Y:S01]  /*216f0*/  VIADD R10, R9.reuse, UR6 ;  /* 0x00000006090a7c36 */ /* 0x040fe20008000000 */
[----:B------:R-:W-:Y:S01]  /*21700*/  IADD3 R6, P4, PT, R9, R23, RZ ;  /* 0x0000001709067210 */ /* 0x000fe20007f9e0ff */
[----:B------:R-:W3:Y:S01]  /*21710*/  LDCU UR6, c[0x0][0x39c] ;  /* 0x00007380ff0677ac */ /* 0x000ee20008000800 */
[----:B------:R-:W-:-:S03]  /*21720*/  ISETP.LT.AND P6, PT, R25, UR12, !P1 ;  /* 0x0000000c19007c0c */ /* 0x000fc6000cfc1270 */
[----:B------:R-:W-:Y:S01]  /*21730*/  IMAD.X R7, R8, 0x1, R0, P4 ;  /* 0x0000000108077824 */ /* 0x000fe200020e0600 */
[----:B------:R-:W-:Y:S01]  /*21740*/  SHF.R.S32.HI R8, RZ, 0x1f, R10 ;  /* 0x0000001fff087819 */ /* 0x000fe2000001140a */
[----:B------:R-:W1:Y:S01]  /*21750*/  LDCU UR12, c[0x0][0x398] ;  /* 0x00007300ff0c77ac */ /* 0x000e620008000800 */
[----:B------:R-:W-:-:S03]  /*21760*/  IADD3 R4, P4, PT, R10, R2, RZ ;  /* 0x000000020a047210 */ /* 0x000fc60007f9e0ff */
[----:B------:R3:W-:Y:S01]  /*21770*/  @P3 STG.E.U8 desc[UR8][R6.64], R5 ;  /* 0x0000000506003986 */ /* 0x0007e2000c101108 */
[----:B0-----:R-:W-:Y:S01]  /*21780*/  ISETP.LT.AND P5, PT, R26, UR10, !P1 ;  /* 0x0000000a1a007c0c */ /* 0x001fe2000cfa1270 */
[----:B------:R-:W0:Y:S01]  /*21790*/  LDCU UR4, c[0x0][0x3b8] ;  /* 0x00007700ff0477ac */ /* 0x000e220008000800 */
[----:B------:R-:W-:Y:S01]  /*217a0*/  ISETP.LT.AND P3, PT, R28, UR14, !P1 ;  /* 0x0000000e1c007c0c */ /* 0x000fe2000cf61270 */
[----:B------:R-:W0:Y:S01]  /*217b0*/  LDCU UR10, c[0x0][0x398] ;  /* 0x00007300ff0a77ac */ /* 0x000e220008000800 */
[----:B------:R-:W0:Y:S01]  /*217c0*/  LDCU UR14, c[0x0][0x398] ;  /* 0x00007300ff0e77ac */ /* 0x000e220008000800 */
[----:B---3--:R-:W-:Y:S01]  /*217d0*/  IMAD.X R5, R8, 0x1, R3, P4 ;  /* 0x0000000108057824 */ /* 0x008fe200020e0603 */
[----:B------:R-:W-:Y:S02]  /*217e0*/  IADD3 R6, P4, PT, R10, R22, RZ ;  /* 0x000000160a067210 */ /* 0x000fe40007f9e0ff */
[----:B-1----:R-:W-:Y:S01]  /*217f0*/  ISETP.LT.AND P1, PT, R27, UR12, !P1 ;  /* 0x0000000c1b007c0c */ /* 0x002fe2000cf21270 */
[----:B------:R-:W1:Y:S01]  /*21800*/  LDCU UR12, c[0x0][0x398] ;  /* 0x00007300ff0c77ac */ /* 0x000e620008000800 */
[----:B--2---:R-:W-:-:S05]  /*21810*/  PRMT R7, R17, 0x7770, RZ ;  /* 0x0000777011077816 */ /* 0x004fca00000000ff */
[----:B------:R2:W-:Y:S01]  /*21820*/  @P6 STG.E.U8 desc[UR8][R4.64], R7 ;  /* 0x0000000704006986 */ /* 0x0005e2000c101108 */
[C---:B------:R-:W-:Y:S02]  /*21830*/  PRMT R9, R17.reuse, 0x7771, RZ ;  /* 0x0000777111097816 */ /* 0x040fe400000000ff */
[----:B------:R-:W-:Y:S01]  /*21840*/  PRMT R11, R17, 0x7772, RZ ;  /* 0x00007772110b7816 */ /* 0x000fe200000000ff */
[----:B--2---:R-:W-:Y:S01]  /*21850*/  VIADD R5, R29, 0x25 ;  /* 0x000000251d057836 */ /* 0x004fe20000000000 */
[----:B------:R-:W-:Y:S01]  /*21860*/  IADD3 R4, P6, PT, R10, R21, RZ ;  /* 0x000000150a047210 */ /* 0x000fe20007fde0ff */
[----:B------:R-:W-:-:S03]  /*21870*/  IMAD.X R7, R8, 0x1, R20, P4 ;  /* 0x0000000108077824 */ /* 0x000fc600020e0614 */
[----:B------:R-:W-:Y:S01]  /*21880*/  ISETP.GE.AND P4, PT, R5, UR6, PT ;  /* 0x0000000605007c0c */ /* 0x000fe2000bf86270 */
[----:B------:R-:W-:Y:S01]  /*21890*/  IMAD.X R5, R8, 0x1, R24, P6 ;  /* 0x0000000108057824 */ /* 0x000fe200030e0618 */
[----:B------:R-:W-:Y:S01]  /*218a0*/  @P5 STG.E.U8 desc[UR8][R6.64], R9 ;  /* 0x0000000906005986 */ /* 0x000fe2000c101108 */
[----:B------:R-:W2:Y:S03]  /*218b0*/  LDCU UR6, c[0x0][0x39c] ;  /* 0x00007380ff0677ac */ /* 0x000ea60008000800 */
[----:B------:R3:W-:Y:S02]  /*218c0*/  @P3 STG.E.U8 desc[UR8][R4.64], R11 ;  /* 0x0000000b04003986 */ /* 0x0007e4000c101108 */
[----:B---3--:R-:W-:-:S05]  /*218d0*/  IADD3 R4, P3, PT, R10, R23, RZ ;  /* 0x000000170a047210 */ /* 0x008fca0007f7e0ff */
[----:B------:R-:W-:Y:S01]  /*218e0*/  IMAD.X R5, R8, 0x1, R0, P3 ;  /* 0x0000000108057824 */ /* 0x000fe200018e0600 */
[----:B------:R-:W-:Y:S02]  /*218f0*/  PRMT R8, R17, 0x7773, RZ ;  /* 0x0000777311087816 */ /* 0x000fe400000000ff */
[----:B------:R-:W3:Y:S01]  /*21900*/  LDL.LU R17, [R1+0x68] ;  /* 0x0000680001117983 */ /* 0x000ee20000300800 */
[----:B0-----:R-:W-:Y:S01]  /*21910*/  VIADD R9, R10, UR4 ;  /* 0x000000040a097c36 */ /* 0x001fe20008000000 */
[----:B------:R-:W-:Y:S01]  /*21920*/  ISETP.LT.AND P6, PT, R25, UR10, !P2 ;  /* 0x0000000a19007c0c */ /* 0x000fe2000d7c1270 */
[----:B------:R-:W0:Y:S03]  /*21930*/  LDCU UR10, c[0x0][0x398] ;  /* 0x00007300ff0a77ac */ /* 0x000e260008000800 */
[----:B------:R-:W-:Y:S02]  /*21940*/  SHF.R.S32.HI R10, RZ, 0x1f, R9 ;  /* 0x0000001fff0a7819 */ /* 0x000fe40000011409 */
[----:B------:R-:W-:Y:S01]  /*21950*/  ISETP.LT.AND P3, PT, R26, UR14, !P2 ;  /* 0x0000000e1a007c0c */ /* 0x000fe2000d761270 */
[----:B------:R0:W-:Y:S01]  /*21960*/  @P1 STG.E.U8 desc[UR8][R4.64], R8 ;  /* 0x0000000804001986 */ /* 0x0001e2000c101108 */
[C---:B------:R-:W-:Y:S01]  /*21970*/  IADD3 R6, P5, PT, R9.reuse, R2, RZ ;  /* 0x0000000209067210 */ /* 0x040fe20007fbe0ff */
[----:B------:R-:W1:Y:S04]  /*21980*/  LDCU UR4, c[0x0][0x3b8] ;  /* 0x00007700ff0477ac */ /* 0x000e680008000800 */
[----:B------:R-:W-:Y:S01]  /*21990*/  IMAD.X R7, R10, 0x1, R3, P5 ;  /* 0x000000010a077824 */ /* 0x000fe200028e0603 */
[----:B------:R-:W1:Y:S01]  /*219a0*/  LDCU UR14, c[0x0][0x398] ;  /* 0x00007300ff0e77ac */ /* 0x000e620008000800 */
[----:B0-----:R-:W-:-:S05]  /*219b0*/  IADD3 R4, P5, PT, R9, R22, RZ ;  /* 0x0000001609047210 */ /* 0x001fca0007fbe0ff */
[----:B------:R-:W-:Y:S01]  /*219c0*/  IMAD.X R5, R10, 0x1, R20, P5 ;  /* 0x000000010a057824 */ /* 0x000fe200028e0614 */
[C---:B----4-:R-:W-:Y:S02]  /*219d0*/  PRMT R11, R18.reuse, 0x7770, RZ ;  /* 0x00007770120b7816 */ /* 0x050fe400000000ff */
[----:B------:R-:W-:-:S03]  /*219e0*/  PRMT R8, R18, 0x7771, RZ ;  /* 0x0000777112087816 */ /* 0x000fc600000000ff */
[----:B------:R0:W-:Y:S04]  /*219f0*/  @P6 STG.E.U8 desc[UR8][R6.64], R11 ;  /* 0x0000000b06006986 */ /* 0x0001e8000c101108 */
[----:B------:R4:W-:Y:S01]  /*21a00*/  @P3 STG.E.U8 desc[UR8][R4.64], R8 ;  /* 0x0000000804003986 */ /* 0x0009e2000c101108 */
[C---:B0-----:R-:W-:Y:S02]  /*21a10*/  PRMT R11, R18.reuse, 0x7772, RZ ;  /* 0x00007772120b7816 */ /* 0x041fe400000000ff */
[----:B----4-:R-:W-:Y:S02]  /*21a20*/  PRMT R5, R18, 0x7773, RZ ;  /* 0x0000777312057816 */ /* 0x010fe400000000ff */
[----:B------:R-:W4:Y:S01]  /*21a30*/  LDL.LU R18, [R1+0x5c] ;  /* 0x00005c0001127983 */ /* 0x000f220000300800 */
[----:B-1----:R-:W-:Y:S01]  /*21a40*/  ISETP.LT.AND P1, PT, R28, UR12, !P2 ;  /* 0x0000000c1c007c0c */ /* 0x002fe2000d721270 */
[----:B------:R-:W-:Y:S01]  /*21a50*/  VIADD R7, R29, 0x26 ;  /* 0x000000261d077836 */ /* 0x000fe20000000000 */
[----:B------:R-:W-:Y:S01]  /*21a60*/  IADD3 R6, P6, PT, R9, R21, RZ ;  /* 0x0000001509067210 */ /* 0x000fe20007fde0ff */
[----:B------:R-:W0:Y:S03]  /*21a70*/  LDCU UR12, c[0x0][0x398] ;  /* 0x00007300ff0c77ac */ /* 0x000e260008000800 */
[----:B--2---:R-:W-:Y:S01]  /*21a80*/  ISETP.GE.AND P5, PT, R7, UR6, PT ;  /* 0x0000000607007c0c */ /* 0x004fe2000bfa6270 */
[C---:B------:R-:W-:Y:S01]  /*21a90*/  IMAD.X R7, R10.reuse, 0x1, R24, P6 ;  /* 0x000000010a077824 */ /* 0x040fe200030e0618 */
[----:B------:R-:W-:Y:S01]  /*21aa0*/  ISETP.LT.AND P2, PT, R27, UR10, !P2 ;  /* 0x0000000a1b007c0c */ /* 0x000fe2000d741270 */
[----:B------:R-:W1:Y:S04]  /*21ab0*/  LDCU UR10, c[0x0][0x39c] ;  /* 0x00007380ff0a77ac */ /* 0x000e680008000800 */
[----:B------:R2:W-:Y:S01]  /*21ac0*/  @P1 STG.E.U8 desc[UR8][R6.64], R11 ;  /* 0x0000000b06001986 */ /* 0x0005e2000c101108 */
[----:B------:R-:W-:Y:S01]  /*21ad0*/  ISETP.LT.AND P6, PT, R25, UR14, !P4 ;  /* 0x0000000e19007c0c */ /* 0x000fe2000e7c1270 */
[----:B------:R-:W0:Y:S01]  /*21ae0*/  LDCU UR6, c[0x0][0x3b8] ;  /* 0x00007700ff0677ac */ /* 0x000e220008000800 */
[----:B------:R-:W0:Y:S01]  /*21af0*/  LDCU UR14, c[0x0][0x398] ;  /* 0x00007300ff0e77ac */ /* 0x000e220008000800 */
[C---:B--2---:R-:W-:Y:S01]  /*21b00*/  IADD3 R6, P1, PT, R9.reuse, R23, RZ ;  /* 0x0000001709067210 */ /* 0x044fe20007f3e0ff */
[----:B------:R-:W-:Y:S01]  /*21b10*/  VIADD R11, R9, UR4 ;  /* 0x00000004090b7c36 */ /* 0x000fe20008000000 */
[----:B------:R-:W2:Y:S03]  /*21b20*/  LDCU UR4, c[0x0][0x398] ;  /* 0x00007300ff0477ac */ /* 0x000ea60008000800 */
[----:B------:R-:W-:Y:S01]  /*21b30*/  IMAD.X R7, R10, 0x1, R0, P1 ;  /* 0x000000010a077824 */ /* 0x000fe200008e0600 */
[----:B------:R-:W-:-:S02]  /*21b40*/  SHF.R.S32.HI R8, RZ, 0x1f, R11 ;  /* 0x0000001fff087819 */ /* 0x000fc4000001140b */
[----:B------:R-:W-:Y:S02]  /*21b50*/  IADD3 R4, P1, PT, R11, R2, RZ ;  /* 0x000000020b047210 */ /* 0x000fe40007f3e0ff */
[----:B------:R1:W-:Y:S01]  /*21b60*/  @P2 STG.E.U8 desc[UR8][R6.64], R5 ;  /* 0x0000000506002986 */ /* 0x0003e2000c101108 */
[----:B0-----:R-:W-:Y:S01]  /*21b70*/  ISETP.LT.AND P2, PT, R26, UR12, !P4 ;  /* 0x0000000c1a007c0c */ /* 0x001fe2000e741270 */
[----:B------:R-:W-:Y:S01]  /*21b80*/  VIADD R9, R29, 0x27 ;  /* 0x000000271d097836 */ /* 0x000fe20000000000 */
[----:B------:R-:W0:Y:S01]  /*21b90*/  LDCU UR12, c[0x0][0x398] ;  /* 0x00007300ff0c77ac */ /* 0x000e220008000800 */
[----:B-1----:R-:W-:Y:S01]  /*21ba0*/  IMAD.X R5, R8, 0x1, R3, P1 ;  /* 0x0000000108057824 */ /* 0x002fe200008e0603 */
[----:B------:R-:W-:Y:S01]  /*21bb0*/  ISETP.LT.AND P1, PT, R28, UR16, !P4 ;  /* 0x000000101c007c0c */ /* 0x000fe2000e721270 */
[----:B------:R-:W1:Y:S01]  /*21bc0*/  LDCU UR16, c[0x0][0x398] ;  /* 0x00007300ff1077ac */ /* 0x000e620008000800 */
[----:B------:R-:W-:Y:S02]  /*21bd0*/  IADD3 R6, P3, PT, R11, R22, RZ ;  /* 0x000000160b067210 */ /* 0x000fe40007f7e0ff */
[----:B--2---:R-:W-:Y:S01]  /*21be0*/  ISETP.LT.AND P4, PT, R27, UR4, !P4 ;  /* 0x000000041b007c0c */ /* 0x004fe2000e781270 */
[----:B------:R-:W2:Y:S01]  /*21bf0*/  LDCU UR4, c[0x0][0x3b8] ;  /* 0x00007700ff0477ac */ /* 0x000ea20008000800 */
[----:B---3--:R-:W-:-:S05]  /*21c00*/  PRMT R7, R17, 0x7770, RZ ;  /* 0x0000777011077816 */ /* 0x008fca00000000ff */
[----:B------:R3:W-:Y:S01]  /*21c10*/  @P6 STG.E.U8 desc[UR8][R4.64], R7 ;  /* 0x0000000704006986 */ /* 0x0007e2000c101108 */
[----:B------:R-:W-:Y:S02]  /*21c20*/  PRMT R10, R17, 0x7772, RZ ;  /* 0x00007772110a7816 */ /* 0x000fe400000000ff */
[----:B---3--:R-:W-:Y:S01]  /*21c30*/  IADD3 R4, P6, PT, R11, R21, RZ ;  /* 0x000000150b047210 */ /* 0x008fe20007fde0ff */
[C---:B------:R-:W-:Y:S01]  /*21c40*/  IMAD.X R7, R8.reuse, 0x1, R20, P3 ;  /* 0x0000000108077824 */ /* 0x040fe200018e0614 */
[----:B------:R-:W-:Y:S01]  /*21c50*/  ISETP.GE.AND P3, PT, R9, UR10, PT ;  /* 0x0000000a09007c0c */ /* 0x000fe2000bf66270 */
[----:B------:R-:W3:Y:S01]  /*21c60*/  LDCU UR10, c[0x0][0x398] ;  /* 0x00007300ff0a77ac */ /* 0x000ee20008000800 */
[----:B------:R-:W-:Y:S01]  /*21c70*/  PRMT R9, R17, 0x7771, RZ ;  /* 0x0000777111097816 */ /* 0x000fe200000000ff */
[----:B------:R-:W-:-:S04]  /*21c80*/  IMAD.X R5, R8, 0x1, R24, P6 ;  /* 0x0000000108057824 */ /* 0x000fc800030e0618 */
[----:B------:R0:W-:Y:S04]  /*21c90*/  @P2 STG.E.U8 desc[UR8][R6.64], R9 ;  /* 0x0000000906002986 */ /* 0x0001e8000c101108 */
[----:B------:R1:W-:Y:S01]  /*21ca0*/  @P1 STG.E.U8 desc[UR8][R4.64], R10 ;  /* 0x0000000a04001986 */ /* 0x0003e2000c101108 */
[----:B------:R-:W-:Y:S01]  /*21cb0*/  ISETP.LT.AND P1, PT, R25, UR14, !P5 ;  /* 0x0000000e19007c0c */ /* 0x000fe2000ef21270 */
[----:B------:R-:W2:Y:S01]  /*21cc0*/  LDCU UR14, c[0x0][0x398] ;  /* 0x00007300ff0e77ac */ /* 0x000ea20008000800 */
[C---:B0-----:R-:W-:Y:S01]  /*21cd0*/  VIADD R9, R11.reuse, UR6 ;  /* 0x000000060b097c36 */ /* 0x041fe20008000000 */
[----:B------:R-:W0:Y:S01]  /*21ce0*/  LDCU UR6, c[0x0][0x39c] ;  /* 0x00007380ff0677ac */ /* 0x000e220008000800 */
[----:B-1----:R-:W-:-:S03]  /*21cf0*/  IADD3 R4, P2, PT, R11, R23, RZ ;  /* 0x000000170b047210 */ /* 0x002fc60007f5e0ff */
[----:B------:R-:W-:Y:S02]  /*21d00*/  SHF.R.S32.HI R10, RZ, 0x1f, R9 ;  /* 0x0000001fff0a7819 */ /* 0x000fe40000011409 */
[----:B------:R-:W-:Y:S01]  /*21d10*/  IADD3 R6, P6, PT, R9, R2, RZ ;  /* 0x0000000209067210 */ /* 0x000fe20007fde0ff */
[----:B------:R-:W-:Y:S01]  /*21d20*/  IMAD.X R5, R8, 0x1, R0, P2 ;  /* 0x0000000108057824 */ /* 0x000fe200010e0600 */
[----:B------:R-:W-:Y:S02]  /*21d30*/  PRMT R8, R17, 0x7773, RZ ;  /* 0x0000777311087816 */ /* 0x000fe400000000ff */
[----:B------:R-:W2:Y:S01]  /*21d40*/  LDL.LU R17, [R1+0x6c] ;  /* 0x00006c0001117983 */ /* 0x000ea20000300800 */
[----:B------:R-:W-:Y:S01]  /*21d50*/  IMAD.X R7, R10, 0x1, R3, P6 ;  /* 0x000000010a077824 */ /* 0x000fe200030e0603 */
[----:B---3--:R-:W-:Y:S01]  /*21d60*/  ISETP.LT.AND P6, PT, R26, UR10, !P5 ;  /* 0x0000000a1a007c0c */ /* 0x008fe2000efc1270 */
[----:B------:R-:W1:Y:S01]  /*21d70*/  LDCU UR10, c[0x0][0x39c] ;  /* 0x00007380ff0a77ac */ /* 0x000e620008000800 */
[----:B------:R3:W-:Y:S01]  /*21d80*/  @P4 STG.E.U8 desc[UR8][R4.64], R8 ;  /* 0x0000000804004986 */ /* 0x0007e2000c101108 */
[----:B------:R-:W-:Y:S01]  /*21d90*/  ISETP.LT.AND P4, PT, R28, UR12, !P5 ;  /* 0x0000000c1c007c0c */ /* 0x000fe2000ef81270 */
[----:B------:R-:W0:Y:S01]  /*21da0*/  LDCU UR12, c[0x0][0x398] ;  /* 0x00007300ff0c77ac */ /* 0x000e220008000800 */
[----:B----4-:R-:W-:-:S05]  /*21db0*/  PRMT R11, R18, 0x7770, RZ ;  /* 0x00007770120b7816 */ /* 0x010fca00000000ff */
[----:B------:R4:W-:Y:S01]  /*21dc0*/  @P1 STG.E.U8 desc[UR8][R6.64], R11 ;  /* 0x0000000b06001986 */ /* 0x0009e2000c101108 */
[----:B---3--:R-:W-:-:S05]  /*21dd0*/  IADD3 R4, P1, PT, R9, R22, RZ ;  /* 0x0000001609047210 */ /* 0x008fca0007f3e0ff */
[----:B------:R-:W-:Y:S02]  /*21de0*/  IMAD.X R5, R10, 0x1, R20, P1 ;  /* 0x000000010a057824 */ /* 0x000fe400008e0614 */
[----:B----4-:R-:W-:Y:S01]  /*21df0*/  VIADD R6, R29, 0x28 ;  /* 0x000000281d067836 */ /* 0x010fe20000000000 */
[----:B------:R-:W-:-:S04]  /*21e00*/  PRMT R7, R18, 0x7771, RZ ;  /* 0x0000777112077816 */ /* 0x000fc800000000ff */
[----:B0-----:R-:W-:Y:S01]  /*21e10*/  ISETP.GE.AND P2, PT, R6, UR6, PT ;  /* 0x0000000606007c0c */ /* 0x001fe2000bf46270 */
[----:B------:R0:W-:Y:S01]  /*21e20*/  @P6 STG.E.U8 desc[UR8][R4.64], R7 ;  /* 0x0000000704006986 */ /* 0x0001e2000c101108 */
[----:B------:R-:W-:Y:S01]  /*21e30*/  IADD3 R6, P1, PT, R9, R21, RZ ;  /* 0x0000001509067210 */ /* 0x000fe20007f3e0ff */
[----:B------:R-:W3:Y:S04]  /*21e40*/  LDCU UR6, c[0x0][0x3b8] ;  /* 0x00007700ff0677ac */ /* 0x000ee80008000800 */
[----:B0-----:R-:W-:Y:S01]  /*21e50*/  IMAD.X R7, R10, 0x1, R24, P1 ;  /* 0x000000010a077824 */ /* 0x001fe200008e0618 */
[----:B------:R-:W-:-:S05]  /*21e60*/  PRMT R5, R18, 0x7772, RZ ;  /* 0x0000777212057816 */ /* 0x000fca00000000ff */
[----:B------:R0:W-:Y:S02]  /*21e70*/  @P4 STG.E.U8 desc[UR8][R6.64], R5 ;  /* 0x0000000506004986 */ /* 0x0001e4000c101108 */
[----:B0-----:R-:W-:Y:S02]  /*21e80*/  PRMT R5, R18, 0x7773, RZ ;  /* 0x0000777312057816 */ /* 0x001fe400000000ff */
[----:B------:R-:W4:Y:S01]  /*21e90*/  LDL.LU R18, [R1+0x70] ;  /* 0x0000700001127983 */ /* 0x000f220000300800 */
[----:B--2---:R-:W-:Y:S01]  /*21ea0*/  ISETP.LT.AND P5, PT, R27, UR14, !P5 ;  /* 0x0000000e1b007c0c */ /* 0x004fe2000efa1270 */
[----:B------:R-:W-:Y:S01]  /*21eb0*/  VIADD R4, R29, 0x29 ;  /* 0x000000291d047836 */ /* 0x000fe20000000000 */
[C---:B------:R-:W-:Y:S01]  /*21ec0*/  IADD3 R6, P6, PT, R9.reuse, R23, RZ ;  /* 0x0000001709067210 */ /* 0x040fe20007fde0ff */
[----:B------:R-:W-:Y:S01]  /*21ed0*/  VIADD R9, R9, UR4 ;  /* 0x0000000409097c36 */ /* 0x000fe20008000000 */
[----:B------:R-:W-:Y:S01]  /*21ee0*/  ISETP.LT.AND P4, PT, R25, UR16, !P3 ;  /* 0x0000001019007c0c */ /* 0x000fe2000df81270 */
[----:B------:R-:W0:Y:S01]  /*21ef0*/  LDCU UR14, c[0x0][0x398] ;  /* 0x00007300ff0e77ac */ /* 0x000e220008000800 */
[----:B-1----:R-:W-:Y:S01]  /*21f00*/  ISETP.GE.AND P1, PT, R4, UR10, PT ;  /* 0x0000000a04007c0c */ /* 0x002fe2000bf26270 */
[----:B------:R-:W-:Y:S01]  /*21f10*/  IMAD.X R7, R10, 0x1, R0, P6 ;  /* 0x000000010a077824 */ /* 0x000fe200030e0600 */
[----:B------:R-:W-:Y:S01]  /*21f20*/  SHF.R.S32.HI R8, RZ, 0x1f, R9 ;  /* 0x0000001fff087819 */ /* 0x000fe20000011409 */
[----:B------:R-:W1:Y:S01]  /*21f30*/  LDCU UR10, c[0x0][0x398] ;  /* 0x00007300ff0a77ac */ /* 0x000e620008000800 */
[----:B------:R-:W-:-:S03]  /*21f40*/  IADD3 R4, P6, PT, R9, R2, RZ ;  /* 0x0000000209047210 */ /* 0x000fc60007fde0ff */
[----:B------:R2:W-:Y:S01]  /*21f50*/  @P5 STG.E.U8 desc[UR8][R6.64], R5 ;  /* 0x0000000506005986 */ /* 0x0005e2000c101108 */
[----:B------:R-:W-:Y:S01]  /*21f60*/  ISETP.LT.AND P5, PT, R26, UR12, !P3 ;  /* 0x0000000c1a007c0c */ /* 0x000fe2000dfa1270 */
[----:B------:R-:W0:Y:S01]  /*21f70*/  LDCU UR16, c[0x0][0x398] ;  /* 0x00007300ff1077ac */ /* 0x000e220008000800 */
[----:B------:R-:W0:Y:S01]  /*21f80*/  LDCU UR12, c[0x0][0x398] ;  /* 0x00007300ff0c77ac */ /* 0x000e220008000800 */
[----:B------:R-:W0:Y:S01]  /*21f90*/  LDCU UR4, c[0x0][0x3b8] ;  /* 0x00007700ff0477ac */ /* 0x000e220008000800 */
[----:B--2---:R-:W-:Y:S01]  /*21fa0*/  IMAD.X R5, R8, 0x1, R3, P6 ;  /* 0x0000000108057824 */ /* 0x004fe200030e0603 */
[----:B------:R-:W-:Y:S02]  /*21fb0*/  IADD3 R6, P6, PT, R9, R22, RZ ;  /* 0x0000001609067210 */ /* 0x000fe40007fde0ff */
[C---:B------:R-:W-:Y:S02]  /*21fc0*/  PRMT R7, R17.reuse, 0x7770, RZ ;  /* 0x0000777011077816 */ /* 0x040fe400000000ff */
[----:B------:R-:W-:-:S02]  /*21fd0*/  PRMT R10, R17, 0x7773, RZ ;  /* 0x00007773110a7816 */ /* 0x000fc400000000ff */
[----:B------:R-:W-:Y:S01]  /*21fe0*/  PRMT R11, R17, 0x7772, RZ ;  /* 0x00007772110b7816 */ /* 0x000fe200000000ff */
[----:B------:R2:W-:Y:S01]  /*21ff0*/  @P4 STG.E.U8 desc[UR8][R4.64], R7 ;  /* 0x0000000704004986 */ /* 0x0005e2000c101108 */
[----:B------:R-:W-:Y:S01]  /*22000*/  ISETP.LT.AND P4, PT, R28, UR18, !P3 ;  /* 0x000000121c007c0c */ /* 0x000fe2000df81270 */
[----:B------:R-:W0:Y:S01]  /*22010*/  LDCU UR18, c[0x0][0x398] ;  /* 0x00007300ff1277ac */ /* 0x000e220008000800 */
[----:B-1----:R-:W-:Y:S01]  /*22020*/  ISETP.LT.AND P3, PT, R27, UR10, !P3 ;  /* 0x0000000a1b007c0c */ /* 0x002fe2000df61270 */
[----:B------:R-:W1:Y:S01]  /*22030*/  LDCU UR10, c[0x0][0x39c] ;  /* 0x00007380ff0a77ac */ /* 0x000e620008000800 */
[----:B--2---:R-:W-:Y:S02]  /*22040*/  PRMT R5, R17, 0x7771, RZ ;  /* 0x0000777111057816 */ /* 0x004fe400000000ff */
[----:B------:R-:W2:Y:S01]  /*22050*/  LDL.LU R17, [R1+0x80] ;  /* 0x0000800001117983 */ /* 0x000ea20000300800 */
[----:B------:R-:W-:Y:S01]  /*22060*/  IMAD.X R7, R8, 0x1, R20, P6 ;  /* 0x0000000108077824 */ /* 0x000fe200030e0614 */
[----:B------:R-:W-:-:S04]  /*22070*/  IADD3 R4, P6, PT, R9, R21, RZ ;  /* 0x0000001509047210 */ /* 0x000fc80007fde0ff */
[----:B------:R0:W-:Y:S02]  /*22080*/  @P5 STG.E.U8 desc[UR8][R6.64], R5 ;  /* 0x0000000506005986 */ /* 0x0001e4000c101108 */
[C---:B0-----:R-:W-:Y:S01]  /*22090*/  IADD3 R6, P5, PT, R9.reuse, R23, RZ ;  /* 0x0000001709067210 */ /* 0x041fe20007fbe0ff */
[C---:B------:R-:W-:Y:S02]  /*220a0*/  IMAD.X R5, R8.reuse, 0x1, R24, P6 ;  /* 0x0000000108057824 */ /* 0x040fe400030e0618 */
[----:B---3--:R-:W-:Y:S01]  /*220b0*/  VIADD R9, R9, UR6 ;  /* 0x0000000609097c36 */ /* 0x008fe20008000000 */
[----:B------:R-:W-:Y:S01]  /*220c0*/  ISETP.LT.AND P6, PT, R25, UR14, !P2 ;  /* 0x0000000e19007c0c */ /* 0x000fe2000d7c1270 */
[----:B------:R-:W-:Y:S01]  /*220d0*/  IMAD.X R7, R8, 0x1, R0, P5 ;  /* 0x0000000108077824 */ /* 0x000fe200028e0600 */
[----:B------:R0:W-:Y:S01]  /*220e0*/  @P4 STG.E.U8 desc[UR8][R4.64], R11 ;  /* 0x0000000b04004986 */ /* 0x0001e2000c101108 */
[----:B------:R-:W3:Y:S01]  /*220f0*/  LDCU UR6, c[0x0][0x398] ;  /* 0x00007300ff0677ac */ /* 0x000ee20008000800 */
[----:B------:R-:W-:-:S02]  /*22100*/  SHF.R.S32.HI R8, RZ, 0x1f, R9 ;  /* 0x0000001fff087819 */ /* 0x000fc40000011409 */
[----:B------:R1:W-:Y:S01]  /*22110*/  @P3 STG.E.U8 desc[UR8][R6.64], R10 ;  /* 0x0000000a06003986 */ /* 0x0003e2000c101108 */
[----:B------:R-:W3:Y:S01]  /*22120*/  LDCU UR14, c[0x0][0x398] ;  /* 0x00007300ff0e77ac */ /* 0x000ee20008000800 */
[----:B0-----:R-:W-:-:S05]  /*22130*/  IADD3 R4, P4, PT, R9, R2, RZ ;  /* 0x0000000209047210 */ /* 0x001fca0007f9e0ff */
[----:B------:R-:W-:Y:S01]  /*22140*/  IMAD.X R5, R8, 0x1, R3, P4 ;  /* 0x0000000108057824 */ /* 0x000fe200020e0603 */
[----:B-1----:R-:W-:Y:S02]  /*22150*/  IADD3 R6, P3, PT, R9, R22, RZ ;  /* 0x0000001609067210 */ /* 0x002fe40007f7e0ff */
[----:B------:R-:W-:Y:S01]  /*22160*/  ISETP.LT.AND P5, PT, R26, UR16, !P2 ;  /* 0x000000101a007c0c */ /* 0x000fe2000d7a1270 */
[----:B------:R-:W-:Y:S01]  /*22170*/  VIADD R10, R29, 0x2a ;  /* 0x0000002a1d0a7836 */ /* 0x000fe20000000000 */
[----:B------:R-:W0:Y:S04]  /*22180*/  LDCU UR16, c[0x0][0x398] ;  /* 0x00007300ff1077ac */ /* 0x000e280008000800 */
[----:B------:R-:W-:Y:S01]  /*22190*/  ISETP.GE.AND P4, PT, R10, UR10, PT ;  /* 0x0000000a0a007c0c */ /* 0x000fe2000bf86270 */
[----:B------:R-:W1:Y:S01]  /*221a0*/  LDCU UR10, c[0x0][0x398] ;  /* 0x00007300ff0a77ac */ /* 0x000e620008000800 */
[----:B----4-:R-:W-:-:S05]  /*221b0*/  PRMT R7, R18, 0x7770, RZ ;  /* 0x0000777012077816 */ /* 0x010fca00000000ff */
[----:B------:R4:W-:Y:S01]  /*221c0*/  @P6 STG.E.U8 desc[UR8][R4.64], R7 ;  /* 0x0000000704006986 */ /* 0x0009e2000c101108 */
[----:B------:R-:W-:Y:S01]  /*221d0*/  ISETP.LT.AND P6, PT, R28, UR12, !P2 ;  /* 0x0000000c1c007c0c */ /* 0x000fe2000d7c1270 */
[----:B------:R-:W0:Y:S01]  /*221e0*/  LDCU UR12, c[0x0][0x398] ;  /* 0x00007300ff0c77ac */ /* 0x000e220008000800 */
[C---:B------:R-:W-:Y:S02]  /*221f0*/  PRMT R11, R18.reuse, 0x7771, RZ ;  /* 0x00007771120b7816 */ /* 0x040fe400000000ff */
[----:B------:R-:W-:Y:S01]  /*22200*/  PRMT R10, R18, 0x7772, RZ ;  /* 0x00007772120a7816 */ /* 0x000fe200000000ff */
[----:B----4-:R-:W-:Y:S01]  /*22210*/  IMAD.X R7, R8, 0x1, R20, P3 ;  /* 0x0000000108077824 */ /* 0x010fe200018e0614 */
[----:B------:R-:W-:-:S05]  /*22220*/  IADD3 R4, P3, PT, R9, R21, RZ ;  /* 0x0000001509047210 */ /* 0x000fca0007f7e0ff */
[----:B------:R-:W-:Y:S01]  /*22230*/  IMAD.X R5, R8, 0x1, R24, P3 ;  /* 0x0000000108057824 */ /* 0x000fe200018e0618 */
[----:B------:R-:W-:Y:S04]  /*22240*/  @P5 STG.E.U8 desc[UR8][R6.64], R11 ;  /* 0x0000000b06005986 */ /* 0x000fe8000c101108 */
[----:B------:R4:W-:Y:S02]  /*22250*/  @P6 STG.E.U8 desc[UR8][R4.64], R10 ;  /* 0x0000000a04006986 */ /* 0x0009e4000c101108 */
[----:B----4-:R-:W-:Y:S02]  /*22260*/  PRMT R5, R18, 0x7773, RZ ;  /* 0x0000777312057816 */ /* 0x010fe400000000ff */
[----:B------:R-:W4:Y:S01]  /*22270*/  LDL.LU R18, [R1+0x74] ;  /* 0x0000740001127983 */ /* 0x000f220000300800 */
[----:B---3--:R-:W-:Y:S01]  /*22280*/  ISETP.LT.AND P2, PT, R27, UR6, !P2 ;  /* 0x000000061b007c0c */ /* 0x008fe2000d741270 */
[----:B------:R-:W3:Y:S01]  /*22290*/  LDCU UR6, c[0x0][0x398] ;  /* 0x00007300ff0677ac */ /* 0x000ee20008000800 */
[C---:B------:R-:W-:Y:S01]  /*222a0*/  IADD3 R6, P5, PT, R9.reuse, R23, RZ ;  /* 0x0000001709067210 */ /* 0x040fe20007fbe0ff */
[----:B------:R-:W-:Y:S01]  /*222b0*/  VIADD R10, R9, UR4 ;  /* 0x00000004090a7c36 */ /* 0x000fe20008000000 */
[----:B------:R-:W-:Y:S01]  /*222c0*/  ISETP.LT.AND P3, PT, R25, UR14, !P1 ;  /* 0x0000000e19007c0c */ /* 0x000fe2000cf61270 */
[----:B------:R-:W0:Y:S02]  /*222d0*/  LDCU UR4, c[0x0][0x3b8] ;  /* 0x00007700ff0477ac */ /* 0x000e240008000800 */
[----:B------:R-:W-:Y:S01]  /*222e0*/  IMAD.X R7, R8, 0x1, R0, P5 ;  /* 0x0000000108077824 */ /* 0x000fe200028e0600 */
[----:B------:R-:W-:Y:S01]  /*222f0*/  SHF.R.S32.HI R8, RZ, 0x1f, R10 ;  /* 0x0000001fff087819 */ /* 0x000fe2000001140a */
[----:B------:R-:W0:Y:S01]  /*22300*/  LDCU UR14, c[0x0][0x398] ;  /* 0x00007300ff0e77ac */ /* 0x000e220008000800 */
[----:B------:R-:W-:-:S03]  /*22310*/  IADD3 R4, P5, PT, R10, R2, RZ ;  /* 0x000000020a047210 */ /* 0x000fc60007fbe0ff */
[----:B------:R3:W-:Y:S01]  /*22320*/  @P2 STG.E.U8 desc[UR8][R6.64], R5 ;  /* 0x0000000506002986 */ /* 0x0007e2000c101108 */
[----:B-1----:R-:W-:Y:S01]  /*22330*/  ISETP.LT.AND P2, PT, R26, UR10, !P1 ;  /* 0x0000000a1a007c0c */ /* 0x002fe2000cf41270 */
[----:B------:R-:W1:Y:S01]  /*22340*/  LDCU UR10, c[0x0][0x39c] ;  /* 0x00007380ff0a77ac */ /* 0x000e620008000800 */
[----:B---3--:R-:W-:Y:S01]  /*22350*/  IMAD.X R5, R8, 0x1, R3, P5 ;  /* 0x0000000108057824 */ /* 0x008fe200028e0603 */
[----:B------:R-:W-:Y:S01]  /*22360*/  ISETP.LT.AND P5, PT, R28, UR6, !P1 ;  /* 0x000000061c007c0c */ /* 0x000fe2000cfa1270 */
[----:B------:R-:W3:Y:S01]  /*22370*/  LDCU UR6, c[0x0][0x39c] ;  /* 0x00007380ff0677ac */ /* 0x000ee20008000800 */
[----:B------:R-:W-:Y:S02]  /*22380*/  IADD3 R6, P6, PT, R10, R22, RZ ;  /* 0x000000160a067210 */ /* 0x000fe40007fde0ff */
[----:B--2---:R-:W-:-:S05]  /*22390*/  PRMT R7, R17, 0x7770, RZ ;  /* 0x0000777011077816 */ /* 0x004fca00000000ff */
[----:B------:R2:W-:Y:S01]  /*223a0*/  @P3 STG.E.U8 desc[UR8][R4.64], R7 ;  /* 0x0000000704003986 */ /* 0x0005e2000c101108 */
[C---:B------:R-:W-:Y:S02]  /*223b0*/  PRMT R9, R17.reuse, 0x7771, RZ ;  /* 0x0000777111097816 */ /* 0x040fe400000000ff */
[----:B------:R-:W-:Y:S02]  /*223c0*/  PRMT R11, R17, 0x7772, RZ ;  /* 0x00007772110b7816 */ /* 0x000fe400000000ff */
[----:B--2---:R-:W-:Y:S01]  /*223d0*/  IADD3 R4, P3, PT, R10, R21, RZ ;  /* 0x000000150a047210 */ /* 0x004fe20007f7e0ff */
[----:B------:R-:W-:-:S04]  /*223e0*/  IMAD.X R7, R8, 0x1, R20, P6 ;  /* 0x0000000108077824 */ /* 0x000fc800030e0614 */
[----:B------:R-:W-:Y:S01]  /*223f0*/  IMAD.X R5, R8, 0x1, R24, P3 ;  /* 0x0000000108057824 */ /* 0x000fe200018e0618 */
[----:B------:R-:W-:Y:S01]  /*22400*/  @P2 STG.E.U8 desc[UR8][R6.64], R9 ;  /* 0x0000000906002986 */ /* 0x000fe2000c101108 */
[----:B0-----:R-:W-:Y:S01]  /*22410*/  ISETP.LT.AND P2, PT, R27, UR12, !P1 ;  /* 0x0000000c1b007c0c */ /* 0x001fe2000cf41270 */
[----:B------:R-:W0:Y:S02]  /*22420*/  LDCU UR12, c[0x0][0x398] ;  /* 0x00007300ff0c77ac */ /* 0x000e240008000800 */
[----:B------:R2:W-:Y:S02]  /*22430*/  @P5 STG.E.U8 desc[UR8][R4.64], R11 ;  /* 0x0000000b04005986 */ /* 0x0005e4000c101108 */
[----:B--2---:R-:W-:-:S05]  /*22440*/  IADD3 R4, P1, PT, R10, R23, RZ ;  /* 0x000000170a047210 */ /* 0x004fca0007f3e0ff */
[----:B------:R-:W-:Y:S01]  /*22450*/  IMAD.X R5, R8, 0x1, R0, P1 ;  /* 0x0000000108057824 */ /* 0x000fe200008e0600 */
[----:B------:R-:W-:Y:S02]  /*22460*/  PRMT R8, R17, 0x7773, RZ ;  /* 0x0000777311087816 */ /* 0x000fe400000000ff */
[----:B------:R-:W2:Y:S01]  /*22470*/  LDL.LU R17, [R1+0x84] ;  /* 0x0000840001117983 */ /* 0x000ea20000300800 */
[----:B------:R-:W-:Y:S01]  /*22480*/  VIADD R9, R10, UR4 ;  /* 0x000000040a097c36 */ /* 0x000fe20008000000 */
[----:B------:R-:W-:Y:S01]  /*22490*/  ISETP.LT.AND P3, PT, R25, UR14, !P4 ;  /* 0x0000000e19007c0c */ /* 0x000fe2000e761270 */
[----:B------:R-:W-:Y:S01]  /*224a0*/  VIADD R7, R29, 0x2b ;  /* 0x0000002b1d077836 */ /* 0x000fe20000000000 */
[----:B------:R0:W-:Y:S01]  /*224b0*/  @P2 STG.E.U8 desc[UR8][R4.64], R8 ;  /* 0x0000000804002986 */ /* 0x0001e2000c101108 */
[----:B------:R-:W0:Y:S01]  /*224c0*/  LDCU UR4, c[0x0][0x3b8] ;  /* 0x00007700ff0477ac */ /* 0x000e220008000800 */
[----:B------:R-:W-:Y:S02]  /*224d0*/  SHF.R.S32.HI R10, RZ, 0x1f, R9 ;  /* 0x0000001fff0a7819 */ /* 0x000fe40000011409 */
[----:B------:R-:W-:Y:S01]  /*224e0*/  IADD3 R6, P5, PT, R9, R2, RZ ;  /* 0x0000000209067210 */ /* 0x000fe20007fbe0ff */
[----:B------:R-:W0:Y:S01]  /*224f0*/  LDCU UR14, c[0x0][0x398] ;  /* 0x00007300ff0e77ac */ /* 0x000e220008000800 */
[----:B---3--:R-:W-:-:S03]  /*22500*/  ISETP.GE.AND P1, PT, R7, UR6, PT ;  /* 0x0000000607007c0c */ /* 0x008fc6000bf26270 */
[----:B------:R-:W-:Y:S01]  /*22510*/  IMAD.X R7, R10, 0x1, R3, P5 ;  /* 0x000000010a077824 */ /* 0x000fe200028e0603 */
[----:B------:R-:W-:Y:S01]  /*22520*/  ISETP.LT.AND P5, PT, R26, UR16, !P4 ;  /* 0x000000101a007c0c */ /* 0x000fe2000e7a1270 */
[----:B------:R-:W3:Y:S01]  /*22530*/  LDCU UR6, c[0x0][0x398] ;  /* 0x00007300ff0677ac */ /* 0x000ee20008000800 */
[C---:B----4-:R-:W-:Y:S01]  /*22540*/  PRMT R11, R18.reuse, 0x7770, RZ ;  /* 0x00007770120b7816 */ /* 0x050fe200000000ff */
[----:B------:R-:W4:Y:S04]  /*22550*/  LDCU UR16, c[0x0][0x398] ;  /* 0x00007300ff1077ac */ /* 0x000f280008000800 */
[----:B------:R1:W-:Y:S01]  /*22560*/  @P3 STG.E.U8 desc[UR8][R6.64], R11 ;  /* 0x0000000b06003986 */ /* 0x0003e2000c101108 */
[----:B0-----:R-:W-:Y:S02]  /*22570*/  IADD3 R4, P3, PT, R9, R22, RZ ;  /* 0x0000001609047210 */ /* 0x001fe40007f7e0ff */
[----:B------:R-:W-:-:S03]  /*22580*/  PRMT R8, R18, 0x7771, RZ ;  /* 0x0000777112087816 */ /* 0x000fc600000000ff */
[----:B------:R-:W-:-:S05]  /*22590*/  IMAD.X R5, R10, 0x1, R20, P3 ;  /* 0x000000010a057824 */ /* 0x000fca00018e0614 */
[----:B------:R0:W-:Y:S01]  /*225a0*/  @P5 STG.E.U8 desc[UR8][R4.64], R8 ;  /* 0x0000000804005986 */ /* 0x0001e2000c101108 */
[C---:B-1----:R-:W-:Y:S02]  /*225b0*/  PRMT R11, R18.reuse, 0x7772, RZ ;  /* 0x00007772120b7816 */ /* 0x042fe400000000ff */
[----:B0-----:R-:W-:Y:S02]  /*225c0*/  PRMT R5, R18, 0x7773, RZ ;  /* 0x0000777312057816 */ /* 0x001fe400000000ff */
[----:B------:R-:W2:Y:S01]  /*225d0*/  LDL.LU R18, [R1+0x78] ;  /* 0x0000780001127983 */ /* 0x000ea20000300800 */
[----:B------:R-:W-:Y:S01]  /*225e0*/  ISETP.LT.AND P2, PT, R28, UR18, !P4 ;  /* 0x000000121c007c0c */ /* 0x000fe2000e741270 */
[----:B------:R-:W-:Y:S01]  /*225f0*/  VIADD R7, R29, 0x2c ;  /* 0x0000002c1d077836 */ /* 0x000fe20000000000 */
[----:B------:R-:W-:Y:S01]  /*22600*/  IADD3 R6, P6, PT, R9, R21, RZ ;  /* 0x0000001509067210 */ /* 0x000fe20007fde0ff */
[----:B------:R-:W0:Y:S03]  /*22610*/  LDCU UR18, c[0x0][0x398] ;  /* 0x00007300ff1277ac */ /* 0x000e260008000800 */
[----:B------:R-:W-:Y:S01]  /*22620*/  ISETP.GE.AND P3, PT, R7, UR10, PT ;  /* 0x0000000a07007c0c */ /* 0x000fe2000bf66270 */
[----:B------:R-:W-:Y:S01]  /*22630*/  IMAD.X R7, R10, 0x1, R24, P6 ;  /* 0x000000010a077824 */ /* 0x000fe200030e0618 */
[----:B---3--:R-:W-:Y:S01]  /*22640*/  ISETP.LT.AND P4, PT, R27, UR6, !P4 ;  /* 0x000000061b007c0c */ /* 0x008fe2000e781270 */
[----:B------:R-:W1:Y:S04]  /*22650*/  LDCU UR10, c[0x0][0x39c] ;  /* 0x00007380ff0a77ac */ /* 0x000e680008000800 */
[----:B------:R3:W-:Y:S01]  /*22660*/  @P2 STG.E.U8 desc[UR8][R6.64], R11 ;  /* 0x0000000b06002986 */ /* 0x0007e2000c101108 */
[----:B------:R-:W-:Y:S01]  /*22670*/  ISETP.LT.AND P6, PT, R25, UR12, !P1 ;  /* 0x0000000c19007c0c */ /* 0x000fe2000cfc1270 */
[----:B------:R-:W0:Y:S01]  /*22680*/  LDCU UR6, c[0x0][0x3b8] ;  /* 0x00007700ff0677ac */ /* 0x000e220008000800 */
[----:B------:R-:W-:Y:S01]  /*22690*/  ISETP.LT.AND P5, PT, R26, UR14, !P1 ;  /* 0x0000000e1a007c0c */ /* 0x000fe2000cfa1270 */
[----:B------:R-:W0:Y:S01]  /*226a0*/  LDCU UR12, c[0x0][0x398] ;  /* 0x00007300ff0c77ac */ /* 0x000e220008000800 */
[----:B------:R-:W0:Y:S01]  /*226b0*/  LDCU UR14, c[0x0][0x398] ;  /* 0x00007300ff0e77ac */ /* 0x000e220008000800 */
[C---:B---3--:R-:W-:Y:S01]  /*226c0*/  IADD3 R6, P2, PT, R9.reuse, R23, RZ ;  /* 0x0000001709067210 */ /* 0x048fe20007f5e0ff */
[----:B------:R-:W-:Y:S01]  /*226d0*/  VIADD R11, R9, UR4 ;  /* 0x00000004090b7c36 */ /* 0x000fe20008000000 */
[----:B------:R-:W3:Y:S03]  /*226e0*/  LDCU UR4, c[0x0][0x398] ;  /* 0x00007300ff0477ac */ /* 0x000ee60008000800 */
[----:B------:R-:W-:Y:S01]  /*226f0*/  IMAD.X R7, R10, 0x1, R0, P2 ;  /* 0x000000010a077824 */ /* 0x000fe200010e0600 */
[----:B------:R-:W-:-:S02]  /*22700*/  SHF.R.S32.HI R8, RZ, 0x1f, R11 ;  /* 0x0000001fff087819 */ /* 0x000fc4000001140b */
[----:B------:R-:W-:Y:S02]  /*22710*/  IADD3 R4, P2, PT, R11, R2, RZ ;  /* 0x000000020b047210 */ /* 0x000fe40007f5e0ff */
[----:B------:R0:W-:Y:S01]  /*22720*/  @P4 STG.E.U8 desc[UR8][R6.64], R5 ;  /* 0x0000000506004986 */ /* 0x0001e2000c101108 */
[----:B----4-:R-:W-:Y:S01]  /*22730*/  ISETP.LT.AND P4, PT, R28, UR16, !P1 ;  /* 0x000000101c007c0c */ /* 0x010fe2000cf81270 */
[----:B------:R-:W-:Y:S01]  /*22740*/  VIADD R9, R29, 0x2d ;  /* 0x0000002d1d097836 */ /* 0x000fe20000000000 */
[----:B------:R-:W4:Y:S01]  /*22750*/  LDCU UR16, c[0x0][0x398] ;  /* 0x00007300ff1077ac */ /* 0x000f220008000800 */
[----:B0-----:R-:W-:Y:S01]  /*22760*/  IMAD.X R5, R8, 0x1, R3, P2 ;  /* 0x0000000108057824 */ /* 0x001fe200010e0603 */
[----:B------:R-:W-:Y:S02]  /*22770*/  IADD3 R6, P2, PT, R11, R22, RZ ;  /* 0x000000160b067210 */ /* 0x000fe40007f5e0ff */
[----:B---3--:R-:W-:Y:S01]  /*22780*/  ISETP.LT.AND P1, PT, R27, UR4, !P1 ;  /* 0x000000041b007c0c */ /* 0x008fe2000cf21270 */
[----:B------:R-:W0:Y:S01]  /*22790*/  LDCU UR4, c[0x0][0x3b8] ;  /* 0x00007700ff0477ac */ /* 0x000e220008000800 */
[----:B--2---:R-:W-:-:S05]  /*227a0*/  PRMT R7, R17, 0x7770, RZ ;  /* 0x0000777011077816 */ /* 0x004fca00000000ff */
[----:B------:R2:W-:Y:S01]  /*227b0*/  @P6 STG.E.U8 desc[UR8][R4.64], R7 ;  /* 0x0000000704006986 */ /* 0x0005e2000c101108 */
[----:B------:R-:W-:Y:S02]  /*227c0*/  PRMT R10, R17, 0x7772, RZ ;  /* 0x00007772110a7816 */ /* 0x000fe400000000ff */
[----:B--2---:R-:W-:Y:S01]  /*227d0*/  IADD3 R4, P6, PT, R11, R21, RZ ;  /* 0x000000150b047210 */ /* 0x004fe20007fde0ff */
[C---:B------:R-:W-:Y:S01]  /*227e0*/  IMAD.X R7, R8.reuse, 0x1, R20, P2 ;  /* 0x0000000108077824 */ /* 0x040fe200010e0614 */
[----:B-1----:R-:W-:Y:S01]  /*227f0*/  ISETP.GE.AND P2, PT, R9, UR10, PT ;  /* 0x0000000a09007c0c */ /* 0x002fe2000bf46270 */
[----:B------:R-:W1:Y:S01]  /*22800*/  LDCU UR10, c[0x0][0x398] ;  /* 0x00007300ff0a77ac */ /* 0x000e620008000800 */
[----:B------:R-:W-:Y:S01]  /*22810*/  PRMT R9, R17, 0x7771, RZ ;  /* 0x0000777111097816 */ /* 0x000fe200000000ff */
[----:B------:R-:W-:-:S04]  /*22820*/  IMAD.X R5, R8, 0x1, R24, P6 ;  /* 0x0000000108057824 */ /* 0x000fc800030e0618 */
[----:B------:R-:W-:Y:S04]  /*22830*/  @P5 STG.E.U8 desc[UR8][R6.64], R9 ;  /* 0x0000000906005986 */ /* 0x000fe8000c101108 */
[----:B------:R2:W-:Y:S01]  /*22840*/  @P4 STG.E.U8 desc[UR8][R4.64], R10 ;  /* 0x0000000a04004986 */ /* 0x0005e2000c101108 */
[----:B------:R-:W-:Y:S01]  /*22850*/  ISETP.LT.AND P6, PT, R25, UR12, !P3 ;  /* 0x0000000c19007c0c */ /* 0x000fe2000dfc1270 */
[----:B------:R-:W3:Y:S01]  /*22860*/  LDCU UR12, c[0x0][0x398] ;  /* 0x00007300ff0c77ac */ /* 0x000ee20008000800 */
[C---:B--2---:R-:W-:Y:S01]  /*22870*/  IADD3 R4, P4, PT, R11.reuse, R23, RZ ;  /* 0x000000170b047210 */ /* 0x044fe20007f9e0ff */
[----:B------:R-:W-:Y:S01]  /*22880*/  VIADD R9, R11, UR6 ;  /* 0x000000060b097c36 */ /* 0x000fe20008000000 */
[----:B------:R-:W2:Y:S03]  /*22890*/  LDCU UR6, c[0x0][0x39c] ;  /* 0x00007380ff0677ac */ /* 0x000ea60008000800 */
[----:B------:R-:W-:Y:S01]  /*228a0*/  IMAD.X R5, R8, 0x1, R0, P4 ;  /* 0x0000000108057824 */ /* 0x000fe200020e0600 */
[----:B------:R-:W-:-:S02]  /*228b0*/  PRMT R8, R17, 0x7773, RZ ;  /* 0x0000777311087816 */ /* 0x000fc400000000ff */
[----:B------:R-:W4:Y:S01]  /*228c0*/  LDL.LU R17, [R1+0x88] ;  /* 0x0000880001117983 */ /* 0x000f220000300800 */
[----:B------:R-:W-:Y:S02]  /*228d0*/  SHF.R.S32.HI R10, RZ, 0x1f, R9 ;  /* 0x0000001fff0a7819 */ /* 0x000fe40000011409 */
[----:B------:R-:W-:Y:S01]  /*228e0*/  IADD3 R6, P5, PT, R9, R2, RZ ;  /* 0x0000000209067210 */ /* 0x000fe20007fbe0ff */
[----:B------:R0:W-:Y:S04]  /*228f0*/  @P1 STG.E.U8 desc[UR8][R4.64], R8 ;  /* 0x0000000804001986 */ /* 0x0001e8000c101108 */
[----:B------:R-:W-:Y:S01]  /*22900*/  IMAD.X R7, R10, 0x1, R3, P5 ;  /* 0x000000010a077824 */ /* 0x000fe200028e0603 */
[----:B-1----:R-:W-:Y:S01]  /*22910*/  ISETP.LT.AND P5, PT, R26, UR10, !P3 ;  /* 0x0000000a1a007c0c */ /* 0x002fe2000dfa1270 */
[----:B------:R-:W1:Y:S01]  /*22920*/  LDCU UR10, c[0x0][0x398] ;  /* 0x00007300ff0a77ac */ /* 0x000e620008000800 */
[----:B------:R-:W-:Y:S01]  /*22930*/  ISETP.LT.AND P4, PT, R28, UR14, !P3 ;  /* 0x0000000e1c007c0c */ /* 0x000fe2000df81270 */
[----:B0-----:R-:W-:Y:S01]  /*22940*/  VIADD R4, R29, 0x2e ;  /* 0x0000002e1d047836 */ /* 0x001fe20000000000 */
[----:B------:R-:W0:Y:S04]  /*22950*/  LDCU UR14, c[0x0][0x398] ;  /* 0x00007300ff0e77ac */ /* 0x000e280008000800 */
[----:B--2---:R-:W-:Y:S01]  /*22960*/  ISETP.GE.AND P1, PT, R4, UR6, PT ;  /* 0x0000000604007c0c */ /* 0x004fe2000bf26270 */
[----:B------:R-:W2:Y:S01]  /*22970*/  LDCU UR6, c[0x0][0x39c] ;  /* 0x00007380ff0677ac */ /* 0x000ea20008000800 */
[----:B------:R-:W-:-:S05]  /*22980*/  PRMT R11, R18, 0x7770, RZ ;  /* 0x00007770120b7816 */ /* 0x000fca00000000ff */
[----:B------:R0:W-:Y:S01]  /*22990*/  @P6 STG.E.U8 desc[UR8][R6.64], R11 ;  /* 0x0000000b06006986 */ /* 0x0001e2000c101108 */
[----:B------:R-:W-:Y:S02]  /*229a0*/  PRMT R8, R18, 0x7772, RZ ;  /* 0x0000777212087816 */ /* 0x000fe400000000ff */
[----:B0-----:R-:W-:-:S05]  /*229b0*/  IADD3 R6, P6, PT, R9, R22, RZ ;  /* 0x0000001609067210 */ /* 0x001fca0007fde0ff */
[----:B------:R-:W-:Y:S01]  /*229c0*/  IMAD.X R7, R10, 0x1, R20, P6 ;  /* 0x000000010a077824 */ /* 0x000fe200030e0614 */
[----:B------:R-:W-:Y:S02]  /*229d0*/  IADD3 R4, P6, PT, R9, R21, RZ ;  /* 0x0000001509047210 */ /* 0x000fe40007fde0ff */
[----:B------:R-:W-:-:S03]  /*229e0*/  PRMT R11, R18, 0x7771, RZ ;  /* 0x00007771120b7816 */ /* 0x000fc600000000ff */
[----:B------:R-:W-:Y:S02]  /*229f0*/  IMAD.X R5, R10, 0x1, R24, P6 ;  /* 0x000000010a057824 */ /* 0x000fe400030e0618 */
[----:B------:R-:W-:Y:S04]  /*22a00*/  @P5 STG.E.U8 desc[UR8][R6.64], R11 ;  /* 0x0000000b06005986 */ /* 0x000fe8000c101108 */
[----:B------:R0:W-:Y:S02]  /*22a10*/  @P4 STG.E.U8 desc[UR8][R4.64], R8 ;  /* 0x0000000804004986 */ /* 0x0001e4000c101108 */
[----:B0-----:R-:W-:Y:S02]  /*22a20*/  PRMT R4, R18, 0x7773, RZ ;  /* 0x0000777312047816 */ /* 0x001fe400000000ff */
[----:B------:R-:W4:Y:S01]  /*22a30*/  LDL.LU R18, [R1+0x7c] ;  /* 0x00007c0001127983 */ /* 0x000f220000300800 */
[----:B---3--:R-:W-:Y:S01]  /*22a40*/  ISETP.LT.AND P3, PT, R27, UR12, !P3 ;  /* 0x0000000c1b007c0c */ /* 0x008fe2000df61270 */
[----:B------:R-:W0:Y:S01]  /*22a50*/  LDCU UR12, c[0x0][0x398] ;  /* 0x00007300ff0c77ac */ /* 0x000e220008000800 */
[C---:B------:R-:W-:Y:S01]  /*22a60*/  IADD3 R6, P5, PT, R9.reuse, R23, RZ ;  /* 0x0000001709067210 */ /* 0x040fe20007fbe0ff */
[----:B------:R-:W-:Y:S01]  /*22a70*/  VIADD R9, R9, UR4 ;  /* 0x0000000409097c36 */ /* 0x000fe20008000000 */
[----:B----4-:R-:W-:Y:S01]  /*22a80*/  ISETP.LT.AND P4, PT, R25, UR16, !P2 ;  /* 0x0000001019007c0c */ /* 0x010fe2000d781270 */
[----:B------:R-:W3:Y:S02]  /*22a90*/  LDCU UR4, c[0x0][0x3b8] ;  /* 0x00007700ff0477ac */ /* 0x000ee40008000800 */
[----:B------:R-:W-:Y:S01]  /*22aa0*/  IMAD.X R7, R10, 0x1, R0, P5 ;  /* 0x000000010a077824 */ /* 0x000fe200028e0600 */
[----:B------:R-:W-:Y:S01]  /*22ab0*/  SHF.R.S32.HI R8, RZ, 0x1f, R9 ;  /* 0x0000001fff087819 */ /* 0x000fe20000011409 */
[----:B------:R-:W4:Y:S04]  /*22ac0*/  LDCU UR16, c[0x0][0x398] ;  /* 0x00007300ff1077ac */ /* 0x000f280008000800 */
[----:B------:R0:W-:Y:S01]  /*22ad0*/  @P3 STG.E.U8 desc[UR8][R6.64], R4 ;  /* 0x0000000406003986 */ /* 0x0001e2000c101108 */
[----:B-1----:R-:W-:Y:S01]  /*22ae0*/  ISETP.LT.AND P5, PT, R26, UR10, !P2 ;  /* 0x0000000a1a007c0c */ /* 0x002fe2000d7a1270 */
[----:B------:R-:W1:Y:S01]  /*22af0*/  LDCU UR10, c[0x0][0x39c] ;  /* 0x00007380ff0a77ac */ /* 0x000e620008000800 */
[----:B0-----:R-:W-:Y:S01]  /*22b00*/  IADD3 R6, P3, PT, R9, R2, RZ ;  /* 0x0000000209067210 */ /* 0x001fe20007f7e0ff */
[----:B------:R-:W-:-:S04]  /*22b10*/  VIADD R4, R29, 0x2f ;  /* 0x0000002f1d047836 */ /* 0x000fc80000000000 */
[----:B------:R-:W-:Y:S01]  /*22b20*/  IMAD.X R7, R8, 0x1, R3, P3 ;  /* 0x0000000108077824 */ /* 0x000fe200018e0603 */
[----:B--2---:R-:W-:Y:S01]  /*22b30*/  ISETP.GE.AND P3, PT, R4, UR6, PT ;  /* 0x0000000604007c0c */ /* 0x004fe2000bf66270 */
[----:B------:R-:W0:Y:S01]  /*22b40*/  LDCU UR6, c[0x0][0x3b8] ;  /* 0x00007700ff0677ac */ /* 0x000e220008000800 */
[----:B------:R-:W-:Y:S02]  /*22b50*/  IADD3 R4, P6, PT, R9, R22, RZ ;  /* 0x0000001609047210 */ /* 0x000fe40007fde0ff */
[----:B------:R-:W-:-:S05]  /*22b60*/  PRMT R5, R17, 0x7770, RZ ;  /* 0x0000777011057816 */ /* 0x000fca00000000ff */
[----:B------:R2:W-:Y:S01]  /*22b70*/  @P4 STG.E.U8 desc[UR8][R6.64], R5 ;  /* 0x0000000506004986 */ /* 0x0005e2000c101108 */
[----:B------:R-:W-:Y:S01]  /*22b80*/  ISETP.LT.AND P4, PT, R28, UR12, !P2 ;  /* 0x0000000c1c007c0c */ /* 0x000fe2000d781270 */
[----:B------:R-:W0:Y:S01]  /*22b90*/  LDCU UR12, c[0x0][0x398] ;  /* 0x00007300ff0c77ac */ /* 0x000e220008000800 */
[----:B------:R-:W-:Y:S02]  /*22ba0*/  ISETP.LT.AND P2, PT, R27, UR14, !P2 ;  /* 0x0000000e1b007c0c */ /* 0x000fe4000d741270 */
[C---:B------:R-:W-:Y:S01]  /*22bb0*/  PRMT R10, R17.reuse, 0x7772, RZ ;  /* 0x00007772110a7816 */ /* 0x040fe200000000ff */
[----:B------:R-:W0:Y:S01]  /*22bc0*/  LDCU UR14, c[0x0][0x398] ;  /* 0x00007300ff0e77ac */ /* 0x000e220008000800 */
[----:B--2---:R-:W-:Y:S01]  /*22bd0*/  IMAD.X R5, R8, 0x1, R20, P6 ;  /* 0x0000000108057824 */ /* 0x004fe200030e0614 */
[----:B------:R-:W-:Y:S02]  /*22be0*/  PRMT R7, R17, 0x7771, RZ ;  /* 0x0000777111077816 */ /* 0x000fe400000000ff */
[----:B------:R-:W-:-:S03]  /*22bf0*/  IADD3 R6, P6, PT, R9, R21, RZ ;  /* 0x0000001509067210 */ /* 0x000fc60007fde0ff */
[----:B------:R2:W-:Y:S02]  /*22c00*/  @P5 STG.E.U8 desc[UR8][R4.64], R7 ;  /* 0x0000000704005986 */ /* 0x0005e4000c101108 */
[----:B--2---:R-:W-:Y:S01]  /*22c10*/  IADD3 R4, P5, PT, R9, R23, RZ ;  /* 0x0000001709047210 */ /* 0x004fe20007fbe0ff */
[----:B------:R-:W-:-:S04]  /*22c20*/  IMAD.X R7, R8, 0x1, R24, P6 ;  /* 0x0000000108077824 */ /* 0x000fc800030e0618 */
[----:B------:R-:W-:Y:S01]  /*22c30*/  IMAD.X R5, R8, 0x1, R0, P5 ;  /* 0x0000000108057824 */ /* 0x000fe200028e0600 */
[----:B------:R-:W-:Y:S01]  /*22c40*/  PRMT R8, R17, 0x7773, RZ ;  /* 0x0000777311087816 */ /* 0x000fe200000000ff */
[----:B------:R-:W-:Y:S04]  /*22c50*/  @P4 STG.E.U8 desc[UR8][R6.64], R10 ;  /* 0x0000000a06004986 */ /* 0x000fe8000c101108 */
[----:B------:R-:W2:Y:S01]  /*22c60*/  LDL.LU R17, [R1+0x8c] ;  /* 0x00008c0001117983 */ /* 0x000ea20000300800 */
[----:B----4-:R-:W-:Y:S01]  /*22c70*/  ISETP.LT.AND P4, PT, R25, UR16, !P1 ;  /* 0x0000001019007c0c */ /* 0x010fe2000cf81270 */
[----:B------:R-:W4:Y:S02]  /*22c80*/  LDCU UR16, c[0x0][0x398] ;  /* 0x00007300ff1077ac */ /* 0x000f240008000800 */
[----:B------:R3:W-:Y:S01]  /*22c90*/  @P2 STG.E.U8 desc[UR8][R4.64], R8 ;  /* 0x0000000804002986 */ /* 0x0007e2000c101108 */
[----:B------:R-:W-:Y:S01]  /*22ca0*/  ISETP.LT.AND P2, PT, R26, UR18, !P1 ;  /* 0x000000121a007c0c */ /* 0x000fe2000cf41270 */
[----:B------:R-:W-:Y:S01]  /*22cb0*/  VIADD R11, R29, 0x30 ;  /* 0x000000301d0b7836 */ /* 0x000fe20000000000 */
[----:B------:R-:W0:Y:S01]  /*22cc0*/  LDCU UR18, c[0x0][0x398] ;  /* 0x00007300ff1277ac */ /* 0x000e220008000800 */
[----:B---3--:R-:W-:Y:S01]  /*22cd0*/  VIADD R8, R9, UR4 ;  /* 0x0000000409087c36 */ /* 0x008fe20008000000 */
[----:B------:R-:W3:Y:S04]  /*22ce0*/  LDCU UR4, c[0x0][0x39c] ;  /* 0x00007380ff0477ac */ /* 0x000ee80008000800 */
[----:B------:R-:W-:-:S02]  /*22cf0*/  SHF.R.S32.HI R9, RZ, 0x1f, R8 ;  /* 0x0000001fff097819 */ /* 0x000fc40000011408 */
[C---:B------:R-:W-:Y:S02]  /*22d00*/  IADD3 R6, P6, PT, R8.reuse, R2, RZ ;  /* 0x0000000208067210 */ /* 0x040fe40007fde0ff */
[----:B------:R-:W-:-:S03]  /*22d10*/  IADD3 R4, P5, PT, R8, R22, RZ ;  /* 0x0000001608047210 */ /* 0x000fc60007fbe0ff */
[C---:B------:R-:W-:Y:S01]  /*22d20*/  IMAD.X R7, R9.reuse, 0x1, R3, P6 ;  /* 0x0000000109077824 */ /* 0x040fe200030e0603 */
[----:B0-----:R-:W-:Y:S01]  /*22d30*/  ISETP.LT.AND P6, PT, R28, UR12, !P1 ;  /* 0x0000000c1c007c0c */ /* 0x001fe2000cfc1270 */
[----:B------:R-:W-:Y:S01]  /*22d40*/  IMAD.X R5, R9, 0x1, R20, P5 ;  /* 0x0000000109057824 */ /* 0x000fe200028e0614 */
[----:B------:R-:W0:Y:S01]  /*22d50*/  LDCU UR12, c[0x0][0x398] ;  /* 0x00007300ff0c77ac */ /* 0x000e220008000800 */
[C---:B------:R-:W-:Y:S02]  /*22d60*/  PRMT R12, R18.reuse, 0x7770, RZ ;  /* 0x00007770120c7816 */ /* 0x040fe400000000ff */
[----:B------:R-:W-:-:S03]  /*22d70*/  PRMT R10, R18, 0x7771, RZ ;  /* 0x00007771120a7816 */ /* 0x000fc600000000ff */
[----:B------:R0:W-:Y:S04]  /*22d80*/  @P4 STG.E.U8 desc[UR8][R6.64], R12 ;  /* 0x0000000c06004986 */ /* 0x0001e8000c101108 */
[----:B------:R1:W-:Y:S01]  /*22d90*/  @P2 STG.E.U8 desc[UR8][R4.64], R10 ;  /* 0x0000000a04002986 */ /* 0x0003e2000c101108 */
[----:B0-----:R-:W-:Y:S02]  /*22da0*/  IADD3 R6, P5, PT, R8, R21, RZ ;  /* 0x0000001508067210 */ /* 0x001fe40007fbe0ff */
[----:B-1----:R-:W-:-:S03]  /*22db0*/  PRMT R5, R18, 0x7772, RZ ;  /* 0x0000777212057816 */ /* 0x002fc600000000ff */
[----:B------:R-:W-:-:S05]  /*22dc0*/  IMAD.X R7, R9, 0x1, R24, P5 ;  /* 0x0000000109077824 */ /* 0x000fca00028e0618 */
[----:B------:R0:W-:Y:S02]  /*22dd0*/  @P6 STG.E.U8 desc[UR8][R6.64], R5 ;  /* 0x0000000506006986 */ /* 0x0001e4000c101108 */
[----:B0-----:R-:W-:Y:S02]  /*22de0*/  PRMT R5, R18, 0x7773, RZ ;  /* 0x0000777312057816 */ /* 0x001fe400000000ff */
[----:B------:R-:W2:Y:S01]  /*22df0*/  LDL.LU R18, [R1+0xa0] ;  /* 0x0000a00001127983 */ /* 0x000ea20000300800 */
[----:B------:R-:W-:Y:S01]  /*22e00*/  ISETP.GE.AND P4, PT, R11, UR10, PT ;  /* 0x0000000a0b007c0c */ /* 0x000fe2000bf86270 */
[----:B------:R-:W0:Y:S01]  /*22e10*/  LDCU UR10, c[0x0][0x398] ;  /* 0x00007300ff0a77ac */ /* 0x000e220008000800 */
[----:B------:R-:W-:Y:S01]  /*22e20*/  ISETP.LT.AND P5, PT, R27, UR14, !P1 ;  /* 0x0000000e1b007c0c */ /* 0x000fe2000cfa1270 */
[----:B------:R-:W-:Y:S01]  /*22e30*/  VIADD R4, R29, 0x31 ;  /* 0x000000311d047836 */ /* 0x000fe20000000000 */
[C---:B------:R-:W-:Y:S01]  /*22e40*/  IADD3 R6, P6, PT, R8.reuse, R23, RZ ;  /* 0x0000001708067210 */ /* 0x040fe20007fde0ff */
[----:B------:R-:W-:Y:S01]  /*22e50*/  VIADD R8, R8, UR6 ;  /* 0x0000000608087c36 */ /* 0x000fe20008000000 */
[----:B----4-:R-:W-:Y:S01]  /*22e60*/  ISETP.LT.AND P1, PT, R25, UR16, !P3 ;  /* 0x0000001019007c0c */ /* 0x010fe2000df21270 */
[----:B------:R-:W1:Y:S01]  /*22e70*/  LDCU UR14, c[0x0][0x398] ;  /* 0x00007300ff0e77ac */ /* 0x000e620008000800 */
[----:B---3--:R-:W-:Y:S01]  /*22e80*/  ISETP.GE.AND P2, PT, R4, UR4, PT ;  /* 0x0000000404007c0c */ /* 0x008fe2000bf46270 */
[----:B------:R-:W-:Y:S01]  /*22e90*/  IMAD.X R7, R9, 0x1, R0, P6 ;  /* 0x0000000109077824 */ /* 0x000fe200030e0600 */
[----:B------:R-:W-:Y:S01]  /*22ea0*/  SHF.R.S32.HI R9, RZ, 0x1f, R8 ;  /* 0x0000001fff097819 */ /* 0x000fe20000011408 */
[----:B------:R-:W3:Y:S01]  /*22eb0*/  LDCU UR4, c[0x0][0x3b8] ;  /* 0x00007700ff0477ac */ /* 0x000ee20008000800 */
[----:B------:R-:W-:-:S03]  /*22ec0*/  IADD3 R4, P6, PT, R8, R2, RZ ;  /* 0x0000000208047210 */ /* 0x000fc60007fde0ff */
[----:B------:R4:W-:Y:S01]  /*22ed0*/  @P5 STG.E.U8 desc[UR8][R6.64], R5 ;  /* 0x0000000506005986 */ /* 0x0009e2000c101108 */
[----:B------:R-:W1:Y:S01]  /*22ee0*/  LDCU UR6, c[0x0][0x398] ;  /* 0x00007300ff0677ac */ /* 0x000e620008000800 */
[----:B0-----:R-:W-:Y:S01]  /*22ef0*/  ISETP.LT.AND P5, PT, R26, UR10, !P3 ;  /* 0x0000000a1a007c0c */ /* 0x001fe2000dfa1270 */
[----:B------:R-:W0:Y:S01]  /*22f00*/  LDCU UR10, c[0x0][0x398] ;  /* 0x00007300ff0a77ac */ /* 0x000e220008000800 */
[----:B------:R-:W0:Y:S01]  /*22f10*/  LDCU UR16, c[0x0][0x398] ;  /* 0x00007300ff1077ac */ /* 0x000e220008000800 */
[----:B----4-:R-:W-:Y:S01]  /*22f20*/  IMAD.X R5, R9, 0x1, R3, P6 ;  /* 0x0000000109057824 */ /* 0x010fe200030e0603 */
[----:B------:R-:W-:Y:S02]  /*22f30*/  IADD3 R6, P6, PT, R8, R22, RZ ;  /* 0x0000001608067210 */ /* 0x000fe40007fde0ff */
[----:B--2---:R-:W-:-:S05]  /*22f40*/  PRMT R7, R17, 0x7770, RZ ;  /* 0x0000777011077816 */ /* 0x004fca00000000ff */
[----:B------:R2:W-:Y:S01]  /*22f50*/  @P1 STG.E.U8 desc[UR8][R4.64], R7 ;  /* 0x0000000704001986 */ /* 0x0005e2000c101108 */
[----:B------:R-:W-:Y:S01]  /*22f60*/  ISETP.LT.AND P1, PT, R28, UR12, !P3 ;  /* 0x0000000c1c007c0c */ /* 0x000fe2000df21270 */
[----:B------:R-:W4:Y:S01]  /*22f70*/  LDCU UR12, c[0x0][0x398] ;  /* 0x00007300ff0c77ac */ /* 0x000f220008000800 */
[C---:B------:R-:W-:Y:S02]  /*22f80*/  PRMT R12, R17.reuse, 0x7771, RZ ;  /* 0x00007771110c7816 */ /* 0x040fe400000000ff */
[----:B------:R-:W-:Y:S01]  /*22f90*/  PRMT R11, R17, 0x7772, RZ ;  /* 0x00007772110b7816 */ /* 0x000fe200000000ff */
[----:B--2---:R-:W-:Y:S01]  /*22fa0*/  IMAD.X R7, R9, 0x1, R20, P6 ;  /* 0x0000000109077824 */ /* 0x004fe200030e0614 */
[----:B------:R-:W-:Y:S02]  /*22fb0*/  IADD3 R4, P6, PT, R8, R21, RZ ;  /* 0x0000001508047210 */ /* 0x000fe40007fde0ff */
[----:B-1----:R-:W-:Y:S01]  /*22fc0*/  ISETP.LT.AND P3, PT, R27, UR14, !P3 ;  /* 0x0000000e1b007c0c */ /* 0x002fe2000df61270 */
[----:B------:R-:W1:Y:S02]  /*22fd0*/  LDCU UR14, c[0x0][0x398] ;  /* 0x00007300ff0e77ac */ /* 0x000e640008000800 */
[----:B------:R-:W-:Y:S01]  /*22fe0*/  IMAD.X R5, R9, 0x1, R24, P6 ;  /* 0x0000000109057824 */ /* 0x000fe200030e0618 */
[----:B------:R2:W-:Y:S04]  /*22ff0*/  @P5 STG.E.U8 desc[UR8][R6.64], R12 ;  /* 0x0000000c06005986 */ /* 0x0005e8000c101108 */
[----:B------:R3:W-:Y:S01]  /*23000*/  @P1 STG.E.U8 desc[UR8][R4.64], R11 ;  /* 0x0000000b04001986 */ /* 0x0007e2000c101108 */
[----:B------:R-:W-:Y:S01]  /*23010*/  ISETP.LT.AND P1, PT, R25, UR6, !P4 ;  /* 0x0000000619007c0c */ /* 0x000fe2000e721270 */
[----:B------:R-:W0:Y:S01]  /*23020*/  LDCU UR6, c[0x0][0x39c] ;  /* 0x00007380ff0677ac */ /* 0x000e220008000800 */
[----:B------:R-:W-:-:S02]  /*23030*/  PRMT R10, R17, 0x7773, RZ ;  /* 0x00007773110a7816 */ /* 0x000fc400000000ff */
[----:B------:R-:W2:Y:S02]  /*23040*/  LDL.LU R17, [R1+0xb0] ;  /* 0x0000b00001117983 */ /* 0x000ea40000300800 */
[C---:B--2---:R-:W-:Y:S01]  /*23050*/  IADD3 R6, P5, PT, R8.reuse, R23, RZ ;  /* 0x0000001708067210 */ /* 0x044fe20007fbe0ff */
[----:B---3--:R-:W-:Y:S01]  /*23060*/  VIADD R11, R8, UR4 ;  /* 0x00000004080b7c36 */ /* 0x008fe20008000000 */
[----:B------:R-:W2:Y:S03]  /*23070*/  LDCU UR4, c[0x0][0x3b8] ;  /* 0x00007700ff0477ac */ /* 0x000ea60008000800 */
[----:B------:R-:W-:Y:S01]  /*23080*/  IMAD.X R7, R9, 0x1, R0, P5 ;  /* 0x0000000109077824 */ /* 0x000fe200028e0600 */
[----:B------:R-:W-:Y:S02]  /*23090*/  SHF.R.S32.HI R8, RZ, 0x1f, R11 ;  /* 0x0000001fff087819 */ /* 0x000fe4000001140b */
[----:B------:R-:W-:-:S02]  /*230a0*/  IADD3 R4, P5, PT, R11, R2, RZ ;  /* 0x000000020b047210 */ /* 0x000fc40007fbe0ff */
[----:B------:R3:W-:Y:S01]  /*230b0*/  @P3 STG.E.U8 desc[UR8][R6.64], R10 ;  /* 0x0000000a06003986 */ /* 0x0007e2000c101108 */
[----:B0-----:R-:W-:Y:S01]  /*230c0*/  ISETP.LT.AND P3, PT, R26, UR10, !P4 ;  /* 0x0000000a1a007c0c */ /* 0x001fe2000e761270 */
[----:B------:R-:W0:Y:S01]  /*230d0*/  LDCU UR10, c[0x0][0x39c] ;  /* 0x00007380ff0a77ac */ /* 0x000e220008000800 */
[----:B------:R-:W-:Y:S01]  /*230e0*/  IMAD.X R5, R8, 0x1, R3, P5 ;  /* 0x0000000108057824 */ /* 0x000fe200028e0603 */
[----:B----4-:R-:W-:Y:S01]  /*230f0*/  ISETP.LT.AND P5, PT, R28, UR12, !P4 ;  /* 0x0000000c1c007c0c */ /* 0x010fe2000e7a1270 */
[----:B------:R-:W4:Y:S01]  /*23100*/  LDCU UR12, c[0x0][0x398] ;  /* 0x00007300ff0c77ac */ /* 0x000f220008000800 */
[----:B---3--:R-:W-:Y:S02]  /*23110*/  IADD3 R6, P6, PT, R11, R22, RZ ;  /* 0x000000160b067210 */ /* 0x008fe40007fde0ff */
[----:B------:R-:W-:-:S05]  /*23120*/  PRMT R7, R18, 0x7770, RZ ;  /* 0x0000777012077816 */ /* 0x000fca00000000ff */
[----:B------:R3:W-:Y:S01]  /*23130*/  @P1 STG.E.U8 desc[UR8][R4.64], R7 ;  /* 0x0000000704001986 */ /* 0x0007e2000c101108 */
[C---:B------:R-:W-:Y:S02]  /*23140*/  PRMT R9, R18.reuse, 0x7771, RZ ;  /* 0x0000777112097816 */ /* 0x040fe400000000ff */
[----:B------:R-:W-:Y:S02]  /*23150*/  PRMT R10, R18, 0x7772, RZ ;  /* 0x00007772120a7816 */ /* 0x000fe400000000ff */
[----:B---3--:R-:W-:Y:S01]  /*23160*/  IADD3 R4, P1, PT, R11, R21, RZ ;  /* 0x000000150b047210 */ /* 0x008fe20007f3e0ff */
[----:B------:R-:W-:-:S04]  /*23170*/  IMAD.X R7, R8, 0x1, R20, P6 ;  /* 0x0000000108077824 */ /* 0x000fc800030e0614 */
[----:B------:R-:W-:Y:S01]  /*23180*/  IMAD.X R5, R8, 0x1, R24, P1 ;  /* 0x0000000108057824 */ /* 0x000fe200008e0618 */
[----:B------:R-:W-:Y:S04]  /*23190*/  @P3 STG.E.U8 desc[UR8][R6.64], R9 ;  /* 0x0000000906003986 */ /* 0x000fe8000c101108 */
[----:B------:R3:W-:Y:S02]  /*231a0*/  @P5 STG.E.U8 desc[UR8][R4.64], R10 ;  /* 0x0000000a04005986 */ /* 0x0007e4000c101108 */
[----:B---3--:R-:W-:-:S05]  /*231b0*/  IADD3 R4, P3, PT, R11, R23, RZ ;  /* 0x000000170b047210 */ /* 0x008fca0007f7e0ff */
[----:B------:R-:W-:Y:S01]  /*231c0*/  IMAD.X R5, R8, 0x1, R0, P3 ;  /* 0x0000000108057824 */ /* 0x000fe200018e0600 */
[----:B------:R-:W-:Y:S02]  /*231d0*/  PRMT R8, R18, 0x7773, RZ ;  /* 0x0000777312087816 */ /* 0x000fe400000000ff */
[----:B------:R-:W3:Y:S01]  /*231e0*/  LDL.LU R18, [R1+0xa4] ;  /* 0x0000a40001127983 */ /* 0x000ee20000300800 */
[----:B--2---:R-:W-:Y:S01]  /*231f0*/  VIADD R9, R11, UR4 ;  /* 0x000000040b097c36 */ /* 0x004fe20008000000 */
[----:B-1----:R-:W-:Y:S01]  /*23200*/  ISETP.LT.AND P4, PT, R27, UR14, !P4 ;  /* 0x0000000e1b007c0c */ /* 0x002fe2000e781270 */
[----:B------:R-:W-:Y:S01]  /*23210*/  VIADD R7, R29, 0x32 ;  /* 0x000000321d077836 */ /* 0x000fe20000000000 */
[----:B------:R-:W-:Y:S01]  /*23220*/  ISETP.LT.AND P1, PT, R25, UR16, !P2 ;  /* 0x0000001019007c0c */ /* 0x000fe2000d721270 */
[----:B------:R-:W1:Y:S01]  /*23230*/  LDCU UR4, c[0x0][0x3b8] ;  /* 0x00007700ff0477ac */ /* 0x000e620008000800 */
[----:B------:R-:W-:Y:S02]  /*23240*/  SHF.R.S32.HI R10, RZ, 0x1f, R9 ;  /* 0x0000001fff0a7819 */ /* 0x000fe40000011409 */
[----:B------:R-:W-:Y:S01]  /*23250*/  IADD3 R6, P5, PT, R9, R2, RZ ;  /* 0x0000000209067210 */ /* 0x000fe20007fbe0ff */
[----:B------:R-:W2:Y:S01]  /*23260*/  LDCU UR14, c[0x0][0x398] ;  /* 0x00007300ff0e77ac */ /* 0x000ea20008000800 */
[----:B------:R-:W-:Y:S01]  /*23270*/  ISETP.GE.AND P3, PT, R7, UR6, PT ;  /* 0x0000000607007c0c */ /* 0x000fe2000bf66270 */
[----:B------:R-:W0:Y:S02]  /*23280*/  LDCU UR6, c[0x0][0x398] ;  /* 0x00007300ff0677ac */ /* 0x000e240008000800 */
[----:B------:R-:W-:Y:S01]  /*23290*/  IMAD.X R7, R10, 0x1, R3, P5 ;  /* 0x000000010a077824 */ /* 0x000fe200028e0603 */
[----:B----4-:R-:W-:Y:S01]  /*232a0*/  ISETP.LT.AND P5, PT, R26, UR12, !P2 ;  /* 0x0000000c1a007c0c */ /* 0x010fe2000d7a1270 */
[----:B------:R4:W-:Y:S01]  /*232b0*/  @P4 STG.E.U8 desc[UR8][R4.64], R8 ;  /* 0x0000000804004986 */ /* 0x0009e2000c101108 */
[----:B------:R-:W1:Y:S01]  /*232c0*/  LDCU UR12, c[0x0][0x398] ;  /* 0x00007300ff0c77ac */ /* 0x000e620008000800 */
[----:B------:R-:W-:Y:S01]  /*232d0*/  ISETP.LT.AND P4, PT, R28, UR18, !P2 ;  /* 0x000000121c007c0c */ /* 0x000fe2000d781270 */
[----:B------:R-:W1:Y:S01]  /*232e0*/  LDCU UR16, c[0x0][0x398] ;  /* 0x00007300ff1077ac */ /* 0x000e620008000800 */
[----:B0-----:R-:W-:Y:S01]  /*232f0*/  ISETP.LT.AND P2, PT, R27, UR6, !P2 ;  /* 0x000000061b007c0c */ /* 0x001fe2000d741270 */
[----:B------:R-:W0:Y:S01]  /*23300*/  LDCU UR6, c[0x0][0x3b8] ;  /* 0x00007700ff0677ac */ /* 0x000e220008000800 */
[----:B------:R-:W-:-:S05]  /*23310*/  PRMT R11, R17, 0x7770, RZ ;  /* 0x00007770110b7816 */ /* 0x000fca00000000ff */
[----:B------:R0:W-:Y:S01]  /*23320*/  @P1 STG.E.U8 desc[UR8][R6.64], R11 ;  /* 0x0000000b06001986 */ /* 0x0001e2000c101108 */
[----:B----4-:R-:W-:Y:S02]  /*23330*/  IADD3 R4, P1, PT, R9, R22, RZ ;  /* 0x0000001609047210 */ /* 0x010fe40007f3e0ff */
[----:B------:R-:W-:-:S03]  /*23340*/  PRMT R8, R17, 0x7771, RZ ;  /* 0x0000777111087816 */ /* 0x000fc600000000ff */
[C---:B------:R-:W-:Y:S02]  /*23350*/  IMAD.X R5, R10.reuse, 0x1, R20, P1 ;  /* 0x000000010a057824 */ /* 0x040fe400008e0614 */
[----:B0-----:R-:W-:Y:S01]  /*23360*/  VIADD R7, R29, 0x33 ;  /* 0x000000331d077836 */ /* 0x001fe20000000000 */
[----:B------:R-:W-:Y:S02]  /*23370*/  IADD3 R6, P6, PT, R9, R21, RZ ;  /* 0x0000001509067210 */ /* 0x000fe40007fde0ff */
[----:B------:R-:W-:Y:S02]  /*23380*/  PRMT R11, R17, 0x7772, RZ ;  /* 0x00007772110b7816 */ /* 0x000fe400000000ff */
[----:B------:R-:W-:Y:S01]  /*23390*/  ISETP.GE.AND P1, PT, R7, UR10, PT ;  /* 0x0000000a07007c0c */ /* 0x000fe2000bf26270 */
[----:B------:R-:W-:Y:S01]  /*233a0*/  IMAD.X R7, R10, 0x1, R24, P6 ;  /* 0x000000010a077824 */ /* 0x000fe200030e0618 */
[----:B------:R0:W-:Y:S01]  /*233b0*/  @P5 STG.E.U8 desc[UR8][R4.64], R8 ;  /* 0x0000000804005986 */ /* 0x0001e2000c101108 */
[----:B------:R-:W4:Y:S03]  /*233c0*/  LDCU UR10, c[0x0][0x39c] ;  /* 0x00007380ff0a77ac */ /* 0x000f260008000800 */
[----:B------:R2:W-:Y:S01]  /*233d0*/  @P4 STG.E.U8 desc[UR8][R6.64], R11 ;  /* 0x0000000b06004986 */ /* 0x0005e2000c101108 */
[----:B-1----:R-:W-:Y:S01]  /*233e0*/  ISETP.LT.AND P6, PT, R25, UR12, !P3 ;  /* 0x0000000c19007c0c */ /* 0x002fe2000dfc1270 */
[----:B------:R-:W1:Y:S01]  /*233f0*/  LDCU UR12, c[0x0][0x398] ;  /* 0x00007300ff0c77ac */ /* 0x000e620008000800 */
[----:B0-----:R-:W-:-:S02]  /*23400*/  PRMT R5, R17, 0x7773, RZ ;  /* 0x0000777311057816 */ /* 0x001fc400000000ff */
[----:B------:R-:W4:Y:S01]  /*23410*/  LDL.LU R17, [R1+0xb4] ;  /* 0x0000b40001117983 */ /* 0x000f220000300800 */
[C---:B--2---:R-:W-:Y:S01]  /*23420*/  IADD3 R6, P4, PT, R9.reuse, R23, RZ ;  /* 0x0000001709067210 */ /* 0x044fe20007f9e0ff */
[----:B------:R-:W-:Y:S01]  /*23430*/  VIADD R9, R9, UR4 ;  /* 0x0000000409097c36 */ /* 0x000fe20008000000 */
[----:B------:R-:W-:Y:S01]  /*23440*/  ISETP.LT.AND P5, PT, R26, UR14, !P3 ;  /* 0x0000000e1a007c0c */ /* 0x000fe2000dfa1270 */
[----:B------:R-:W0:Y:S02]  /*23450*/  LDCU UR4, c[0x0][0x398] ;  /* 0x00007300ff0477ac */ /* 0x000e240008000800 */
[----:B------:R-:W-:Y:S01]  /*23460*/  IMAD.X R7, R10, 0x1, R0, P4 ;  /* 0x000000010a077824 */ /* 0x000fe200020e0600 */
[----:B------:R-:W-:Y:S01]  /*23470*/  SHF.R.S32.HI R8, RZ, 0x1f, R9 ;  /* 0x0000001fff087819 */ /* 0x000fe20000011409 */
[----:B------:R-:W2:Y:S01]  /*23480*/  LDCU UR14, c[0x0][0x398] ;  /* 0x00007300ff0e77ac */ /* 0x000ea20008000800 */
[----:B------:R-:W-:Y:S02]  /*23490*/  IADD3 R4, P4, PT, R9, R2, RZ ;  /* 0x0000000209047210 */ /* 0x000fe40007f9e0ff */
[----:B------:R0:W-:Y:S01]  /*234a0*/  @P2 STG.E.U8 desc[UR8][R6.64], R5 ;  /* 0x0000000506002986 */ /* 0x0001e2000c101108 */
[----:B------:R-:W-:-:S02]  /*234b0*/  VIADD R10, R29, 0x34 ;  /* 0x000000341d0a7836 */ /* 0x000fc40000000000 */
[----:B0-----:R-:W-:Y:S01]  /*234c0*/  IMAD.X R5, R8, 0x1, R3, P4 ;  /* 0x0000000108057824 */ /* 0x001fe200020e0603 */
[----:B------:R-:W-:Y:S02]  /*234d0*/  ISETP.LT.AND P4, PT, R28, UR16, !P3 ;  /* 0x000000101c007c0c */ /* 0x000fe4000df81270 */
[----:B------:R-:W-:Y:S02]  /*234e0*/  IADD3 R6, P2, PT, R9, R22, RZ ;  /* 0x0000001609067210 */ /* 0x000fe40007f5e0ff */
[----:B---3--:R-:W-:-:S05]  /*234f0*/  PRMT R7, R18, 0x7770, RZ ;  /* 0x0000777012077816 */ /* 0x008fca00000000ff */
[----:B------:R0:W-:Y:S01]  /*23500*/  @P6 STG.E.U8 desc[UR8][R4.64], R7 ;  /* 0x0000000704006986 */ /* 0x0001e2000c101108 */
[----:B------:R-:W-:Y:S02]  /*23510*/  PRMT R11, R18, 0x7772, RZ ;  /* 0x00007772120b7816 */ /* 0x000fe400000000ff */
[----:B0-----:R-:W-:Y:S01]  /*23520*/  IADD3 R4, P6, PT, R9, R21, RZ ;  /* 0x0000001509047210 */ /* 0x001fe20007fde0ff */
[----:B------:R-:W-:Y:S01]  /*23530*/  IMAD.X R7, R8, 0x1, R20, P2 ;  /* 0x0000000108077824 */ /* 0x000fe200010e0614 */
[----:B----4-:R-:W-:Y:S01]  /*23540*/  ISETP.GE.AND P2, PT, R10, UR10, PT ;  /* 0x0000000a0a007c0c */ /* 0x010fe2000bf46270 */
[----:B------:R-:W0:Y:S01]  /*23550*/  LDCU UR10, c[0x0][0x398] ;  /* 0x00007300ff0a77ac */ /* 0x000e220008000800 */
[----:B------:R-:W-:Y:S01]  /*23560*/  PRMT R10, R18, 0x7771, RZ ;  /* 0x00007771120a7816 */ /* 0x000fe200000000ff */
[----:B------:R-:W-:-:S04]  /*23570*/  IMAD.X R5, R8, 0x1, R24, P6 ;  /* 0x0000000108057824 */ /* 0x000fc800030e0618 */
[----:B------:R-:W-:Y:S04]  /*23580*/  @P5 STG.E.U8 desc[UR8][R6.64], R10 ;  /* 0x0000000a06005986 */ /* 0x000fe8000c101108 */
[----:B------:R3:W-:Y:S02]  /*23590*/  @P4 STG.E.U8 desc[UR8][R4.64], R11 ;  /* 0x0000000b04004986 */ /* 0x0007e4000c101108 */
[----:B---3--:R-:W-:Y:S02]  /*235a0*/  PRMT R5, R18, 0x7773, RZ ;  /* 0x0000777312057816 */ /* 0x008fe400000000ff */
[----:B------:R-:W3:Y:S01]  /*235b0*/  LDL.LU R18, [R1+0xa8] ;  /* 0x0000a80001127983 */ /* 0x000ee20000300800 */
[----:B------:R-:W-:Y:S01]  /*235c0*/  ISETP.LT.AND P3, PT, R27, UR4, !P3 ;  /* 0x000000041b007c0c */ /* 0x000fe2000df61270 */
[----:B------:R-:W4:Y:S01]  /*235d0*/  LDCU UR4, c[0x0][0x3b8] ;  /* 0x00007700ff0477ac */ /* 0x000f220008000800 */
[C---:B------:R-:W-:Y:S01]  /*235e0*/  IADD3 R6, P4, PT, R9.reuse, R23, RZ ;  /* 0x0000001709067210 */ /* 0x040fe20007f9e0ff */
[----:B------:R-:W-:Y:S01]  /*235f0*/  VIADD R9, R9, UR6 ;  /* 0x0000000609097c36 */ /* 0x000fe20008000000 */
[----:B-1----:R-:W-:Y:S01]  /*23600*/  ISETP.LT.AND P6, PT, R25, UR12, !P1 ;  /* 0x0000000c19007c0c */ /* 0x002fe2000cfc1270 */
[----:B------:R-:W1:Y:S02]  /*23610*/  LDCU UR6, c[0x0][0x398] ;  /* 0x00007300ff0677ac */ /* 0x000e640008000800 */
[----:B------:R-:W-:Y:S01]  /*23620*/  IMAD.X R7, R8, 0x1, R0, P4 ;  /* 0x0000000108077824 */ /* 0x000fe200020e0600 */
[----:B------:R-:W-:Y:S01]  /*23630*/  SHF.R.S32.HI R8, RZ, 0x1f, R9 ;  /* 0x0000001fff087819 */ /* 0x000fe20000011409 */
[----:B------:R-:W1:Y:S01]  /*23640*/  LDCU UR12, c[0x0][0x398] ;  /* 0x00007300ff0c77ac */ /* 0x000e620008000800 */
[----:B------:R-:W-:-:S03]  /*23650*/  IADD3 R4, P4, PT, R9, R2, RZ ;  /* 0x0000000209047210 */ /* 0x000fc60007f9e0ff */
[----:B------:R1:W-:Y:S01]  /*23660*/  @P3 STG.E.U8 desc[UR8][R6.64], R5 ;  /* 0x0000000506003986 */ /* 0x0003e2000c101108 */
[----:B0-----:R-:W-:Y:S01]  /*23670*/  ISETP.LT.AND P5, PT, R26, UR10, !P1 ;  /* 0x0000000a1a007c0c */ /* 0x001fe2000cfa1270 */
[----:B------:R-:W-:Y:S01]  /*23680*/  VIADD R10, R29, 0x35 ;  /* 0x000000351d0a7836 */ /* 0x000fe20000000000 */
[----:B--2---:R-:W-:Y:S01]  /*23690*/  ISETP.LT.AND P3, PT, R28, UR14, !P1 ;  /* 0x0000000e1c007c0c */ /* 0x004fe2000cf61270 */
[----:B------:R-:W0:Y:S01]  /*236a0*/  LDCU UR10, c[0x0][0x398] ;  /* 0x00007300ff0a77ac */ /* 0x000e220008000800 */
[----:B-1----:R-:W-:Y:S01]  /*236b0*/  IMAD.X R5, R8, 0x1, R3, P4 ;  /* 0x0000000108057824 */ /* 0x002fe200020e0603 */
[----:B------:R-:W-:Y:S02]  /*236c0*/  IADD3 R6, P4, PT, R9, R22, RZ ;  /* 0x0000001609067210 */ /* 0x000fe40007f9e0ff */
[----:B------:R-:W-:Y:S01]  /*236d0*/  ISETP.LT.AND P1, PT, R27, UR6, !P1 ;  /* 0x000000061b007c0c */ /* 0x000fe2000cf21270 */
[----:B------:R-:W1:Y:S01]  /*236e0*/  LDCU UR6, c[0x0][0x398] ;  /* 0x00007300ff0677ac */ /* 0x000e620008000800 */
[----:B------:R-:W-:-:S02]  /*236f0*/  PRMT R7, R17, 0x7770, RZ ;  /* 0x0000777011077816 */ /* 0x000fc400000000ff */
[----:B------:R-:W-:-:S03]  /*23700*/  PRMT R11, R17, 0x7772, RZ ;  /* 0x00007772110b7816 */ /* 0x000fc600000000ff */
[----:B------:R2:W-:Y:S01]  /*23710*/  @P6 STG.E.U8 desc[UR8][R4.64], R7 ;  /* 0x0000000704006986 */ /* 0x0005e2000c101108 */
[----:B------:R-:W-:Y:S02]  /*23720*/  PRMT R13, R17, 0x7773, RZ ;  /* 0x00007773110d7816 */ /* 0x000fe400000000ff */
[----:B--2---:R-:W-:Y:S01]  /*23730*/  IADD3 R4, P6, PT, R9, R21, RZ ;  /* 0x0000001509047210 */ /* 0x004fe20007fde0ff */
[----:B------:R-:W-:Y:S01]  /*23740*/  IMAD.X R7, R8, 0x1, R20, P4 ;  /* 0x0000000108077824 */ /* 0x000fe200020e0614 */
[----:B------:R-:W-:Y:S01]  /*23750*/  ISETP.GE.AND P4, PT, R10, UR5, PT ;  /* 0x000000050a007c0c */ /* 0x000fe2000bf86270 */
[----:B------:R-:W2:Y:S01]  /*23760*/  LDCU UR5, c[0x0][0x3b8] ;  /* 0x00007700ff0577ac */ /* 0x000ea20008000800 */
[----:B------:R-:W-:Y:S02]  /*23770*/  PRMT R10, R17, 0x7771, RZ ;  /* 0x00007771110a7816 */ /* 0x000fe400000000ff */
[----:B------:R-:W2:Y:S01]  /*23780*/  LDL.LU R17, [R1+0xb8] ;  /* 0x0000b80001117983 */ /* 0x000ea20000300800 */
[----:B------:R-:W-:-:S03]  /*23790*/  IMAD.X R5, R8, 0x1, R24, P6 ;  /* 0x0000000108057824 */ /* 0x000fc600030e0618 */
[----:B------:R0:W-:Y:S04]  /*237a0*/  @P5 STG.E.U8 desc[UR8][R6.64], R10 ;  /* 0x0000000a06005986 */ /* 0x0001e8000c101108 */
[----:B------:R1:W-:Y:S01]  /*237b0*/  @P3 STG.E.U8 desc[UR8][R4.64], R11 ;  /* 0x0000000b04003986 */ /* 0x0003e2000c101108 */
[----:B------:R-:W-:Y:S01]  /*237c0*/  ISETP.LT.AND P6, PT, R25, UR12, !P2 ;  /* 0x0000000c19007c0c */ /* 0x000fe2000d7c1270 */
[----:B------:R-:W3:Y:S01]  /*237d0*/  LDCU UR12, c[0x0][0x398] ;  /* 0x00007300ff0c77ac */ /* 0x000ee20008000800 */
[C---:B0-----:R-:W-:Y:S01]  /*237e0*/  IADD3 R6, P3, PT, R9.reuse, R23, RZ ;  /* 0x0000001709067210 */ /* 0x041fe20007f7e0ff */
[----:B----4-:R-:W-:Y:S01]  /*237f0*/  VIADD R9, R9, UR4 ;  /* 0x0000000409097c36 */ /* 0x010fe20008000000 */
[----:B------:R-:W0:Y:S03]  /*23800*/  LDCU UR4, c[0x0][0x398] ;  /* 0x00007300ff0477ac */ /* 0x000e260008000800 */
[----:B------:R-:W-:Y:S01]  /*23810*/  IMAD.X R7, R8, 0x1, R0, P3 ;  /* 0x0000000108077824 */ /* 0x000fe200018e0600 */
[----:B------:R-:W-:-:S02]  /*23820*/  SHF.R.S32.HI R8, RZ, 0x1f, R9 ;  /* 0x0000001fff087819 */ /* 0x000fc40000011409 */
[----:B-1----:R-:W-:Y:S02]  /*23830*/  IADD3 R4, P3, PT, R9, R2, RZ ;  /* 0x0000000209047210 */ /* 0x002fe40007f7e0ff */
[----:B------:R1:W-:Y:S01]  /*23840*/  @P1 STG.E.U8 desc[UR8][R6.64], R13 ;  /* 0x0000000d06001986 */ /* 0x0003e2000c101108 */
[----:B------:R-:W-:Y:S02]  /*23850*/  VIADD R10, R29, 0x36 ;  /* 0x000000361d0a7836 */ /* 0x000fe40000000000 */
[----:B------:R-:W-:Y:S01]  /*23860*/  IMAD.X R5, R8, 0x1, R3, P3 ;  /* 0x0000000108057824 */ /* 0x000fe200018e0603 */
[----:B-1----:R-:W-:Y:S02]  /*23870*/  IADD3 R6, P5, PT, R9, R22, RZ ;  /* 0x0000001609067210 */ /* 0x002fe40007fbe0ff */
[C---:B---3--:R-:W-:Y:S02]  /*23880*/  PRMT R7, R18.reuse, 0x7770, RZ ;  /* 0x0000777012077816 */ /* 0x048fe400000000ff */
[----:B------:R-:W-:-:S03]  /*23890*/  PRMT R11, R18, 0x7772, RZ ;  /* 0x00007772120b7816 */ /* 0x000fc600000000ff */
[----:B------:R1:W-:Y:S01]  /*238a0*/  @P6 STG.E.U8 desc[UR8][R4.64], R7 ;  /* 0x0000000704006986 */ /* 0x0003e2000c101108 */
[----:B------:R-:W-:Y:S01]  /*238b0*/  PRMT R13, R18, 0x7773, RZ ;  /* 0x00007773120d7816 */ /* 0x000fe200000000ff */
[----:B-1----:R-:W-:Y:S01]  /*238c0*/  IMAD.X R7, R8, 0x1, R20, P5 ;  /* 0x0000000108077824 */ /* 0x002fe200028e0614 */
[----:B------:R-:W-:Y:S01]  /*238d0*/  ISETP.GE.AND P5, PT, R10, UR11, PT ;  /* 0x0000000b0a007c0c */ /* 0x000fe2000bfa6270 */
[----:B------:R-:W-:Y:S01]  /*238e0*/  VIADD R14, R29, 0x3a ;  /* 0x0000003a1d0e7836 */ /* 0x000fe20000000000 */
[----:B------:R-:W-:Y:S01]  /*238f0*/  PRMT R10, R18, 0x7771, RZ ;  /* 0x00007771120a7816 */ /* 0x000fe200000000ff */
[----:B------:R-:W1:Y:S01]  /*23900*/  LDCU UR11, c[0x0][0x398] ;  /* 0x00007300ff0b77ac */ /* 0x000e620008000800 */
[----:B------:R-:W3:Y:S01]  /*23910*/  LDL.LU R18, [R1+0xac] ;  /* 0x0000ac0001127983 */ /* 0x000ee20000300800 */
[----:B------:R-:W-:Y:S02]  /*23920*/  ISETP.LT.AND P1, PT, R26, UR10, !P2 ;  /* 0x0000000a1a007c0c */ /* 0x000fe4000d721270 */
[----:B------:R-:W-:Y:S01]  /*23930*/  ISETP.LT.AND P3, PT, R28, UR6, !P2 ;  /* 0x000000061c007c0c */ /* 0x000fe2000d761270 */
[----:B------:R-:W4:Y:S01]  /*23940*/  LDCU UR6, c[0x0][0x398] ;  /* 0x00007300ff0677ac */ /* 0x000f220008000800 */
[----:B------:R-:W-:-:S02]  /*23950*/  IADD3 R4, P6, PT, R9, R21, RZ ;  /* 0x0000001509047210 */ /* 0x000fc40007fde0ff */
[----:B0-----:R-:W-:Y:S01]  /*23960*/  ISETP.LT.AND P2, PT, R27, UR4, !P2 ;  /* 0x000000041b007c0c */ /* 0x001fe2000d741270 */
[----:B------:R-:W0:Y:S02]  /*23970*/  LDCU UR10, c[0x0][0x398] ;  /* 0x00007300ff0a77ac */ /* 0x000e240008000800 */
[----:B------:R-:W-:Y:S01]  /*23980*/  IMAD.X R5, R8, 0x1, R24, P6 ;  /* 0x0000000108057824 */ /* 0x000fe200030e0618 */
[----:B------:R-:W0:Y:S03]  /*23990*/  LDCU UR4, c[0x0][0x3b8] ;  /* 0x00007700ff0477ac */ /* 0x000e260008000800 */
[----:B------:R-:W-:Y:S04]  /*239a0*/  @P1 STG.E.U8 desc[UR8][R6.64], R10 ;  /* 0x0000000a06001986 */ /* 0x000fe8000c101108 */
[----:B------:R0:W-:Y:S01]  /*239b0*/  @P3 STG.E.U8 desc[UR8][R4.64], R11 ;  /* 0x0000000b04003986 */ /* 0x0001e2000c101108 */
[----:B------:R-:W-:-:S02]  /*239c0*/  ISETP.LT.AND P1, PT, R25, UR12, !P4 ;  /* 0x0000000c19007c0c */ /* 0x000fc4000e721270 */
[C---:B0-----:R-:W-:Y:S01]  /*239d0*/  IADD3 R4, P3, PT, R9.reuse, R23, RZ ;  /* 0x0000001709047210 */ /* 0x041fe20007f7e0ff */
[----:B--2---:R-:W-:Y:S01]  /*239e0*/  VIADD R9, R9, UR5 ;  /* 0x0000000509097c36 */ /* 0x004fe20008000000 */
[----:B------:R-:W0:Y:S03]  /*239f0*/  LDCU UR5, c[0x0][0x398] ;  /* 0x00007300ff0577ac */ /* 0x000e260008000800 */
[----:B------:R-:W-:Y:S01]  /*23a00*/  IMAD.X R5, R8, 0x1, R0, P3 ;  /* 0x0000000108057824 */ /* 0x000fe200018e0600 */
[----:B------:R-:W-:Y:S02]  /*23a10*/  SHF.R.S32.HI R8, RZ, 0x1f, R9 ;  /* 0x0000001fff087819 */ /* 0x000fe40000011409 */
[----:B------:R-:W-:Y:S02]  /*23a20*/  IADD3 R6, P3, PT, R9, R2, RZ ;  /* 0x0000000209067210 */ /* 0x000fe40007f7e0ff */
[----:B------:R2:W-:Y:S01]  /*23a30*/  @P2 STG.E.U8 desc[UR8][R4.64], R13 ;  /* 0x0000000d04002986 */ /* 0x0005e2000c101108 */
[----:B----4-:R-:W-:Y:S01]  /*23a40*/  ISETP.LT.AND P2, PT, R26, UR6, !P4 ;  /* 0x000000061a007c0c */ /* 0x010fe2000e741270 */
[----:B------:R-:W4:Y:S01]  /*23a50*/  LDCU UR6, c[0x0][0x398] ;  /* 0x00007300ff0677ac */ /* 0x000f220008000800 */
[----:B------:R-:W-:-:S02]  /*23a60*/  IMAD.X R7, R8, 0x1, R3, P3 ;  /* 0x0000000108077824 */ /* 0x000fc400018e0603 */
[----:B------:R-:W-:Y:S01]  /*23a70*/  VIADD R10, R29, 0x37 ;  /* 0x000000371d0a7836 */ /* 0x000fe20000000000 */
[----:B--2---:R-:W-:-:S05]  /*23a80*/  IADD3 R4, P6, PT, R9, R22, RZ ;  /* 0x0000001609047210 */ /* 0x004fca0007fde0ff */
[----:B------:R-:W-:Y:S01]  /*23a90*/  IMAD.X R5, R8, 0x1, R20, P6 ;  /* 0x0000000108057824 */ /* 0x000fe200030e0614 */
[----:B------:R-:W-:Y:S01]  /*23aa0*/  ISETP.GE.AND P3, PT, R10, UR7, PT ;  /* 0x000000070a007c0c */ /* 0x000fe2000bf66270 */
[----:B------:R-:W2:Y:S01]  /*23ab0*/  LDCU UR7, c[0x0][0x398] ;  /* 0x00007300ff0777ac */ /* 0x000ea20008000800 */
[C---:B------:R-:W-:Y:S02]  /*23ac0*/  PRMT R11, R17.reuse, 0x7770, RZ ;  /* 0x00007770110b7816 */ /* 0x040fe400000000ff */
[----:B------:R-:W-:-:S03]  /*23ad0*/  PRMT R15, R17, 0x7771, RZ ;  /* 0x00007771110f7816 */ /* 0x000fc600000000ff */
[----:B------:R1:W-:Y:S01]  /*23ae0*/  @P1 STG.E.U8 desc[UR8][R6.64], R11 ;  /* 0x0000000b06001986 */ /* 0x0003e2000c101108 */
[----:B------:R-:W-:Y:S01]  /*23af0*/  ISETP.LT.AND P1, PT, R28, UR10, !P4 ;  /* 0x0000000a1c007c0c */ /* 0x000fe2000e721270 */
[----:B------:R-:W2:Y:S02]  /*23b00*/  LDCU UR10, c[0x0][0x398] ;  /* 0x00007300ff0a77ac */ /* 0x000ea40008000800 */
[----:B------:R4:W-:Y:S01]  /*23b10*/  @P2 STG.E.U8 desc[UR8][R4.64], R15 ;  /* 0x0000000f04002986 */ /* 0x0009e2000c101108 */
[----:B0-----:R-:W-:Y:S01]  /*23b20*/  ISETP.LT.AND P4, PT, R27, UR5, !P4 ;  /* 0x000000051b007c0c */ /* 0x001fe2000e781270 */
[----:B------:R-:W0:Y:S01]  /*23b30*/  LDCU UR5, c[0x0][0x3b8] ;  /* 0x00007700ff0577ac */ /* 0x000e220008000800 */
[----:B------:R-:W-:Y:S02]  /*23b40*/  PRMT R13, R17, 0x7772, RZ ;  /* 0x00007772110d7816 */ /* 0x000fe400000000ff */
[C---:B-1----:R-:W-:Y:S02]  /*23b50*/  IADD3 R6, P6, PT, R9.reuse, R21, RZ ;  /* 0x0000001509067210 */ /* 0x042fe40007fde0ff */
[----:B----4-:R-:W-:-:S03]  /*23b60*/  IADD3 R4, P2, PT, R9, R23, RZ ;  /* 0x0000001709047210 */ /* 0x010fc60007f5e0ff */
[C---:B------:R-:W-:Y:S02]  /*23b70*/  IMAD.X R7, R8.reuse, 0x1, R24, P6 ;  /* 0x0000000108077824 */ /* 0x040fe400030e0618 */
[----:B------:R-:W-:-:S03]  /*23b80*/  IMAD.X R5, R8, 0x1, R0, P2 ;  /* 0x0000000108057824 */ /* 0x000fc600010e0600 */
[----:B------:R1:W-:Y:S01]  /*23b90*/  @P1 STG.E.U8 desc[UR8][R6.64], R13 ;  /* 0x0000000d06001986 */ /* 0x0003e2000c101108 */
[----:B------:R-:W-:Y:S01]  /*23ba0*/  VIADD R8, R9, UR4 ;  /* 0x0000000409087c36 */ /* 0x000fe20008000000 */
[----:B------:R-:W-:Y:S01]  /*23bb0*/  ISETP.LT.AND P1, PT, R25, UR6, !P5 ;  /* 0x0000000619007c0c */ /* 0x000fe2000ef21270 */
[----:B------:R-:W4:Y:S01]  /*23bc0*/  LDCU UR4, c[0x0][0x398] ;  /* 0x00007300ff0477ac */ /* 0x000f220008000800 */
[----:B------:R-:W-:Y:S02]  /*23bd0*/  PRMT R11, R17, 0x7773, RZ ;  /* 0x00007773110b7816 */ /* 0x000fe400000000ff */
[----:B------:R-:W-:Y:S01]  /*23be0*/  SHF.R.S32.HI R9, RZ, 0x1f, R8 ;  /* 0x0000001fff097819 */ /* 0x000fe20000011408 */
[----:B------:R-:W4:Y:S01]  /*23bf0*/  LDL.LU R17, [R1+0xbc] ;  /* 0x0000bc0001117983 */ /* 0x000f220000300800 */
[----:B--2---:R-:W-:Y:S01]  /*23c00*/  ISETP.LT.AND P2, PT, R26, UR7, !P5 ;  /* 0x000000071a007c0c */ /* 0x004fe2000ef41270 */
[----:B------:R-:W2:Y:S01]  /*23c10*/  LDCU UR6, c[0x0][0x398] ;  /* 0x00007300ff0677ac */ /* 0x000ea20008000800 */
[----:B-1----:R-:W-:Y:S01]  /*23c20*/  IADD3 R6, P6, PT, R8, R2, RZ ;  /* 0x0000000208067210 */ /* 0x002fe20007fde0ff */
[----:B------:R1:W-:Y:S01]  /*23c30*/  @P4 STG.E.U8 desc[UR8][R4.64], R11 ;  /* 0x0000000b04004986 */ /* 0x0003e2000c101108 */
[----:B------:R-:W0:Y:S03]  /*23c40*/  LDCU UR7, c[0x0][0x398] ;  /* 0x00007300ff0777ac */ /* 0x000e260008000800 */
[----:B------:R-:W-:Y:S01]  /*23c50*/  IMAD.X R7, R9, 0x1, R3, P6 ;  /* 0x0000000109077824 */ /* 0x000fe200030e0603 */
[----:B------:R-:W-:Y:S01]  /*23c60*/  ISETP.LT.AND P6, PT, R28, UR10, !P5 ;  /* 0x0000000a1c007c0c */ /* 0x000fe2000efc1270 */
[----:B------:R-:W4:Y:S01]  /*23c70*/  LDL.LU R19, [R1+0x90] ;  /* 0x0000900001137983 */ /* 0x000f220000300800 */
[----:B------:R-:W0:Y:S01]  /*23c80*/  LDCU UR10, c[0x0][0x398] ;  /* 0x00007300ff0a77ac */ /* 0x000e220008000800 */
[----:B-1----:R-:W-:-:S05]  /*23c90*/  IADD3 R4, P4, PT, R8, R22, RZ ;  /* 0x0000001608047210 */ /* 0x002fca0007f9e0ff */
[----:B------:R-:W-:Y:S01]  /*23ca0*/  IMAD.X R5, R9, 0x1, R20, P4 ;  /* 0x0000000109057824 */ /* 0x000fe200020e0614 */
[----:B---3--:R-:W-:-:S05]  /*23cb0*/  PRMT R15, R18, 0x7770, RZ ;  /* 0x00007770120f7816 */ /* 0x008fca00000000ff */
[----:B------:R1:W-:Y:S01]  /*23cc0*/  @P1 STG.E.U8 desc[UR8][R6.64], R15 ;  /* 0x0000000f06001986 */ /* 0x0003e2000c101108 */
[C---:B------:R-:W-:Y:S02]  /*23cd0*/  PRMT R11, R18.reuse, 0x7771, RZ ;  /* 0x00007771120b7816 */ /* 0x040fe400000000ff */
[----:B------:R-:W-:Y:S02]  /*23ce0*/  PRMT R13, R18, 0x7772, RZ ;  /* 0x00007772120d7816 */ /* 0x000fe400000000ff */
[----:B-1----:R-:W-:Y:S01]  /*23cf0*/  IADD3 R6, P4, PT, R8, R21, RZ ;  /* 0x0000001508067210 */ /* 0x002fe20007f9e0ff */
[----:B------:R-:W-:Y:S04]  /*23d00*/  @P2 STG.E.U8 desc[UR8][R4.64], R11 ;  /* 0x0000000b04002986 */ /* 0x000fe8000c101108 */
[----:B------:R-:W-:-:S05]  /*23d10*/  IMAD.X R7, R9, 0x1, R24, P4 ;  /* 0x0000000109077824 */ /* 0x000fca00020e0618 */
[----:B------:R1:W-:Y:S02]  /*23d20*/  @P6 STG.E.U8 desc[UR8][R6.64], R13 ;  /* 0x0000000d06006986 */ /* 0x0003e4000c101108 */
[----:B-1----:R-:W-:-:S05]  /*23d30*/  IADD3 R6, P6, PT, R8, R23, RZ ;  /* 0x0000001708067210 */ /* 0x002fca0007fde0ff */
[----:B------:R-:W-:Y:S01]  /*23d40*/  IMAD.X R7, R9, 0x1, R0, P6 ;  /* 0x0000000109077824 */ /* 0x000fe200030e0600 */
[----:B------:R-:W-:Y:S02]  /*23d50*/  PRMT R9, R18, 0x7773, RZ ;  /* 0x0000777312097816 */ /* 0x000fe400000000ff */
[----:B------:R-:W3:Y:S01]  /*23d60*/  LDL.LU R18, [R1+0xc0] ;  /* 0x0000c00001127983 */ /* 0x000ee20000300800 */
[----:B----4-:R-:W-:Y:S01]  /*23d70*/  ISETP.LT.AND P4, PT, R27, UR4, !P5 ;  /* 0x000000041b007c0c */ /* 0x010fe2000ef81270 */
[----:B0-----:R-:W-:Y:S01]  /*23d80*/  VIADD R8, R8, UR5 ;  /* 0x0000000508087c36 */ /* 0x001fe20008000000 */
[----:B------:R-:W0:Y:S01]  /*23d90*/  LDCU UR5, c[0x0][0x398] ;  /* 0x00007300ff0577ac */ /* 0x000e220008000800 */
[----:B--2---:R-:W-:-:S03]  /*23da0*/  ISETP.LT.AND P5, PT, R25, UR6, !P3 ;  /* 0x0000000619007c0c */ /* 0x004fc6000dfa1270 */
[----:B------:R-:W-:Y:S01]  /*23db0*/  SHF.R.S32.HI R11, RZ, 0x1f, R8 ;  /* 0x0000001fff0b7819 */ /* 0x000fe20000011408 */
[----:B------:R-:W1:Y:S01]  /*23dc0*/  LDCU UR4, c[0x0][0x3b8] ;  /* 0x00007700ff0477ac */ /* 0x000e620008000800 */
[----:B------:R-:W-:Y:S01]  /*23dd0*/  IADD3 R4, P6, PT, R8, R2, RZ ;  /* 0x0000000208047210 */ /* 0x000fe20007fde0ff */
[----:B------:R-:W-:Y:S01]  /*23de0*/  VIADD R10, R29, 0x38 ;  /* 0x000000381d0a7836 */ /* 0x000fe20000000000 */
[----:B------:R-:W2:Y:S03]  /*23df0*/  LDCU UR6, c[0x0][0x398] ;  /* 0x00007300ff0677ac */ /* 0x000ea60008000800 */
[----:B------:R4:W-:Y:S01]  /*23e00*/  @P4 STG.E.U8 desc[UR8][R6.64], R9 ;  /* 0x0000000906004986 */ /* 0x0009e2000c101108 */
[----:B------:R-:W-:Y:S01]  /*23e10*/  ISETP.LT.AND P4, PT, R26, UR7, !P3 ;  /* 0x000000071a007c0c */ /* 0x000fe2000df81270 */
[----:B------:R-:W-:Y:S01]  /*23e20*/  IMAD.X R5, R11, 0x1, R3, P6 ;  /* 0x000000010b057824 */ /* 0x000fe200030e0603 */
[----:B------:R-:W-:Y:S01]  /*23e30*/  ISETP.GE.AND P1, PT, R10, UR13, PT ;  /* 0x0000000d0a007c0c */ /* 0x000fe2000bf26270 */
[----:B------:R-:W-:Y:S01]  /*23e40*/  VIADD R10, R29, 0x39 ;  /* 0x000000391d0a7836 */ /* 0x000fe20000000000 */
[----:B------:R-:W0:Y:S01]  /*23e50*/  LDCU UR7, c[0x0][0x398] ;  /* 0x00007300ff0777ac */ /* 0x000e220008000800 */
[----:B----4-:R-:W-:-:S05]  /*23e60*/  IADD3 R6, P6, PT, R8, R22, RZ ;  /* 0x0000001608067210 */ /* 0x010fca0007fde0ff */
[----:B------:R-:W-:Y:S01]  /*23e70*/  IMAD.X R7, R11, 0x1, R20, P6 ;  /* 0x000000010b077824 */ /* 0x000fe200030e0614 */
[----:B------:R-:W-:Y:S01]  /*23e80*/  ISETP.GE.AND P2, PT, R10, UR15, PT ;  /* 0x0000000f0a007c0c */ /* 0x000fe2000bf46270 */
[----:B-1----:R-:W-:Y:S01]  /*23e90*/  VIADD R12, R8, UR4 ;  /* 0x00000004080c7c36 */ /* 0x002fe20008000000 */
[----:B------:R-:W1:Y:S01]  /*23ea0*/  LDCU UR4, c[0x0][0x398] ;  /* 0x00007300ff0477ac */ /* 0x000e620008000800 */
[C---:B------:R-:W-:Y:S02]  /*23eb0*/  PRMT R13, R17.reuse, 0x7770, RZ ;  /* 0x00007770110d7816 */ /* 0x040fe400000000ff */
[C---:B------:R-:W-:Y:S02]  /*23ec0*/  PRMT R9, R17.reuse, 0x7773, RZ ;  /* 0x0000777311097816 */ /* 0x040fe400000000ff */
[C---:B------:R-:W-:Y:S02]  /*23ed0*/  PRMT R15, R17.reuse, 0x7772, RZ ;  /* 0x00007772110f7816 */ /* 0x040fe400000000ff */
[----:B------:R-:W-:Y:S01]  /*23ee0*/  PRMT R17, R17, 0x7771, RZ ;  /* 0x0000777111117816 */ /* 0x000fe200000000ff */
[----:B------:R4:W-:Y:S01]  /*23ef0*/  @P5 STG.E.U8 desc[UR8][R4.64], R13 ;  /* 0x0000000d04005986 */ /* 0x0009e2000c101108 */
[----:B------:R-:W-:Y:S01]  /*23f00*/  ISETP.LT.AND P5, PT, R28, UR10, !P3 ;  /* 0x0000000a1c007c0c */ /* 0x000fe2000dfa1270 */
[----:B------:R-:W1:Y:S01]  /*23f10*/  LDCU UR10, c[0x0][0x398] ;  /* 0x00007300ff0a77ac */ /* 0x000e620008000800 */
[----:B0-----:R-:W-:Y:S01]  /*23f20*/  ISETP.LT.AND P3, PT, R27, UR5, !P3 ;  /* 0x000000051b007c0c */ /* 0x001fe2000df61270 */
[----:B------:R-:W-:Y:S01]  /*23f30*/  @P4 STG.E.U8 desc[UR8][R6.64], R17 ;  /* 0x0000001106004986 */ /* 0x000fe2000c101108 */
[C---:B------:R-:W-:Y:S01]  /*23f40*/  IADD3 R10, P4, PT, R8.reuse, R23, RZ ;  /* 0x00000017080a7210 */ /* 0x040fe20007f9e0ff */
[----:B------:R-:W0:Y:S01]  /*23f50*/  LDCU UR5, c[0x0][0x3b8] ;  /* 0x00007700ff0577ac */ /* 0x000e220008000800 */
[----:B----4-:R-:W-:-:S05]  /*23f60*/  IADD3 R4, P6, PT, R8, R21, RZ ;  /* 0x0000001508047210 */ /* 0x010fca0007fde0ff */
[C---:B------:R-:W-:Y:S02]  /*23f70*/  IMAD.X R5, R11.reuse, 0x1, R24, P6 ;  /* 0x000000010b057824 */ /* 0x040fe400030e0618 */
[----:B------:R-:W-:Y:S01]  /*23f80*/  IMAD.X R11, R11, 0x1, R0, P4 ;  /* 0x000000010b0b7824 */ /* 0x000fe200020e0600 */
[----:B--2---:R-:W-:Y:S01]  /*23f90*/  ISETP.LT.AND P4, PT, R25, UR6, !P1 ;  /* 0x0000000619007c0c */ /* 0x004fe2000cf81270 */
[----:B------:R-:W2:Y:S01]  /*23fa0*/  LDCU UR6, c[0x0][0x398] ;  /* 0x00007300ff0677ac */ /* 0x000ea20008000800 */
[----:B------:R-:W-:Y:S02]  /*23fb0*/  SHF.R.S32.HI R13, RZ, 0x1f, R12 ;  /* 0x0000001fff0d7819 */ /* 0x000fe4000001140c */
[----:B------:R-:W-:Y:S01]  /*23fc0*/  IADD3 R8, P6, PT, R12, R2, RZ ;  /* 0x000000020c087210 */ /* 0x000fe20007fde0ff */
[----:B------:R-:W-:Y:S04]  /*23fd0*/  @P5 STG.E.U8 desc[UR8][R4.64], R15 ;  /* 0x0000000f04005986 */ /* 0x000fe8000c101108 */
[----:B------:R4:W-:Y:S04]  /*23fe0*/  @P3 STG.E.U8 desc[UR8][R10.64], R9 ;  /* 0x000000090a003986 */ /* 0x0009e8000c101108 */
[----:B------:R0:W0:Y:S01]  /*23ff0*/  LDS.128 R4, [R19] ;  /* 0x0000000013047984 */ /* 0x0000220000000c00 */
[----:B----4-:R-:W-:Y:S01]  /*24000*/  IMAD.X R9, R13, 0x1, R3, P6 ;  /* 0x000000010d097824 */ /* 0x010fe200030e0603 */
[----:B---3--:R-:W-:-:S02]  /*24010*/  PRMT R15, R18, 0x7770, RZ ;  /* 0x00007770120f7816 */ /* 0x008fc400000000ff */
[C---:B0-----:R-:W-:Y:S02]  /*24020*/  PRMT R19, R18.reuse, 0x7771, RZ ;  /* 0x0000777112137816 */ /* 0x041fe400000000ff */
[C---:B------:R-:W-:Y:S01]  /*24030*/  PRMT R17, R18.reuse, 0x7772, RZ ;  /* 0x0000777212117816 */ /* 0x040fe200000000ff */
[----:B------:R0:W-:Y:S02]  /*24040*/  @P4 STG.E.U8 desc[UR8][R8.64], R15 ;  /* 0x0000000f08004986 */ /* 0x0001e4000c101108 */
[----:B0-----:R-:W-:Y:S02]  /*24050*/  PRMT R15, R18, 0x7773, RZ ;  /* 0x00007773120f7816 */ /* 0x001fe400000000ff */
[----:B------:R-:W3:Y:S01]  /*24060*/  LDL.LU R18, [R1+0xc4] ;  /* 0x0000c40001127983 */ /* 0x000ee20000300800 */
[----:B------:R-:W-:Y:S01]  /*24070*/  ISETP.LT.AND P5, PT, R26, UR7, !P1 ;  /* 0x000000071a007c0c */ /* 0x000fe2000cfa1270 */
[----:B------:R-:W0:Y:S01]  /*24080*/  LDCU UR7, c[0x0][0x398] ;  /* 0x00007300ff0777ac */ /* 0x000e220008000800 */
[----:B-1----:R-:W-:-:S02]  /*24090*/  ISETP.LT.AND P3, PT, R28, UR10, !P1 ;  /* 0x0000000a1c007c0c */ /* 0x002fc4000cf61270 */
[C---:B------:R-:W-:Y:S01]  /*240a0*/  IADD3 R10, P6, PT, R12.reuse, R22, RZ ;  /* 0x000000160c0a7210 */ /* 0x040fe20007fde0ff */
[----:B------:R-:W1:Y:S01]  /*240b0*/  LDCU UR10, c[0x0][0x398] ;  /* 0x00007300ff0a77ac */ /* 0x000e620008000800 */
[----:B------:R-:W-:-:S03]  /*240c0*/  IADD3 R8, P4, PT, R12, R21, RZ ;  /* 0x000000150c087210 */ /* 0x000fc60007f9e0ff */
[C---:B------:R-:W-:Y:S02]  /*240d0*/  IMAD.X R11, R13.reuse, 0x1, R20, P6 ;  /* 0x000000010d0b7824 */ /* 0x040fe400030e0614 */
[----:B------:R-:W-:-:S03]  /*240e0*/  IMAD.X R9, R13, 0x1, R24, P4 ;  /* 0x000000010d097824 */ /* 0x000fc600020e0618 */
[----:B------:R4:W-:Y:S01]  /*240f0*/  @P5 STG.E.U8 desc[UR8][R10.64], R19 ;  /* 0x000000130a005986 */ /* 0x0009e2000c101108 */
[----:B------:R-:W-:Y:S01]  /*24100*/  ISETP.LT.AND P1, PT, R27, UR4, !P1 ;  /* 0x000000041b007c0c */ /* 0x000fe2000cf21270 */
[----:B------:R-:W0:Y:S02]  /*24110*/  LDCU UR4, c[0x0][0x3b8] ;  /* 0x00007700ff0477ac */ /* 0x000e240008000800 */
[----:B------:R0:W-:Y:S01]  /*24120*/  @P3 STG.E.U8 desc[UR8][R8.64], R17 ;  /* 0x0000001108003986 */ /* 0x0001e2000c101108 */
[----:B--2---:R-:W-:Y:S01]  /*24130*/  ISETP.LT.AND P5, PT, R25, UR6, !P2 ;  /* 0x0000000619007c0c */ /* 0x004fe2000d7a1270 */
[----:B------:R-:W2:Y:S01]  /*24140*/  LDCU UR6, c[0x0][0x398] ;  /* 0x00007300ff0677ac */ /* 0x000ea20008000800 */
[C---:B----4-:R-:W-:Y:S01]  /*24150*/  IADD3 R10, P3, PT, R12.reuse, R23, RZ ;  /* 0x000000170c0a7210 */ /* 0x050fe20007f7e0ff */
[----:B------:R-:W-:Y:S01]  /*24160*/  VIADD R12, R12, UR5 ;  /* 0x000000050c0c7c36 */ /* 0x000fe20008000000 */
[----:B------:R-:W4:Y:S03]  /*24170*/  LDCU UR5, c[0x0][0x398] ;  /* 0x00007300ff0577ac */ /* 0x000f260008000800 */
[----:B------:R-:W-:Y:S01]  /*24180*/  IMAD.X R11, R13, 0x1, R0, P3 ;  /* 0x000000010d0b7824 */ /* 0x000fe200018e0600 */
[----:B------:R-:W-:-:S02]  /*24190*/  SHF.R.S32.HI R13, RZ, 0x1f, R12 ;  /* 0x0000001fff0d7819 */ /* 0x000fc4000001140c */
[----:B0-----:R-:W-:Y:S02]  /*241a0*/  IADD3 R8, P3, PT, R12, R2, RZ ;  /* 0x000000020c087210 */ /* 0x001fe40007f7e0ff */
[----:B------:R-:W-:-:S03]  /*241b0*/  PRMT R17, R4, 0x7770, RZ ;  /* 0x0000777004117816 */ /* 0x000fc600000000ff */
[----:B------:R-:W-:Y:S01]  /*241c0*/  IMAD.X R9, R13, 0x1, R3, P3 ;  /* 0x000000010d097824 */ /* 0x000fe200018e0603 */
[----:B------:R-:W-:Y:S01]  /*241d0*/  ISETP.LT.AND P4, PT, R26, UR7, !P2 ;  /* 0x000000071a007c0c */ /* 0x000fe2000d781270 */
[----:B------:R0:W-:Y:S01]  /*241e0*/  @P1 STG.E.U8 desc[UR8][R10.64], R15 ;  /* 0x0000000f0a001986 */ /* 0x0001e2000c101108 */
[----:B-1----:R-:W-:Y:S01]  /*241f0*/  ISETP.LT.AND P3, PT, R28, UR10, !P2 ;  /* 0x0000000a1c007c0c */ /* 0x002fe2000d761270 */
[----:B------:R-:W1:Y:S02]  /*24200*/  LDCU UR7, c[0x0][0x398] ;  /* 0x00007300ff0777ac */ /* 0x000e640008000800 */
[----:B------:R2:W-:Y:S01]  /*24210*/  @P5 STG.E.U8 desc[UR8][R8.64], R17 ;  /* 0x0000001108005986 */ /* 0x0005e2000c101108 */
[----:B------:R-:W-:Y:S01]  /*24220*/  PRMT R19, R4, 0x7771, RZ ;  /* 0x0000777104137816 */ /* 0x000fe200000000ff */
[----:B------:R-:W1:Y:S01]  /*24230*/  LDCU UR10, c[0x0][0x398] ;  /* 0x00007300ff0a77ac */ /* 0x000e620008000800 */
[C---:B0-----:R-:W-:Y:S02]  /*24240*/  IADD3 R10, P1, PT, R12.reuse, R22, RZ ;  /* 0x000000160c0a7210 */ /* 0x041fe40007f3e0ff */
[----:B--2---:R-:W-:-:S03]  /*24250*/  IADD3 R8, P5, PT, R12, R21, RZ ;  /* 0x000000150c087210 */ /* 0x004fc60007fbe0ff */
[C---:B------:R-:W-:Y:S01]  /*24260*/  IMAD.X R11, R13.reuse, 0x1, R20, P1 ;  /* 0x000000010d0b7824 */ /* 0x040fe200008e0614 */
[----:B------:R-:W-:Y:S01]  /*24270*/  PRMT R15, R4, 0x7772, RZ ;  /* 0x00007772040f7816 */ /* 0x000fe200000000ff */
[----:B------:R-:W-:-:S03]  /*24280*/  IMAD.X R9, R13, 0x1, R24, P5 ;  /* 0x000000010d097824 */ /* 0x000fc600028e0618 */
[----:B------:R0:W-:Y:S01]  /*24290*/  @P4 STG.E.U8 desc[UR8][R10.64], R19 ;  /* 0x000000130a004986 */ /* 0x0001e2000c101108 */
[----:B------:R-:W-:-:S03]  /*242a0*/  ISETP.GE.AND P6, PT, R14, UR17, PT ;  /* 0x000000110e007c0c */ /* 0x000fc6000bfc6270 */
[----:B------:R2:W-:Y:S01]  /*242b0*/  @P3 STG.E.U8 desc[UR8][R8.64], R15 ;  /* 0x0000000f08003986 */ /* 0x0005e2000c101108 */
[----:B----4-:R-:W-:Y:S01]  /*242c0*/  ISETP.LT.AND P2, PT, R27, UR5, !P2 ;  /* 0x000000051b007c0c */ /* 0x010fe2000d741270 */
[----:B------:R-:W4:Y:S01]  /*242d0*/  LDCU UR5, c[0x0][0x3b8] ;  /* 0x00007700ff0577ac */ /* 0x000f220008000800 */
[----:B------:R-:W-:Y:S02]  /*242e0*/  ISETP.LT.AND P5, PT, R25, UR6, !P6 ;  /* 0x0000000619007c0c */ /* 0x000fe4000f7a1270 */
[----:B------:R-:W-:Y:S01]  /*242f0*/  PRMT R17, R4, 0x7773, RZ ;  /* 0x0000777304117816 */ /* 0x000fe200000000ff */
[----:B------:R-:W1:Y:S01]  /*24300*/  LDCU UR6, c[0x0][0x398] ;  /* 0x00007300ff0677ac */ /* 0x000e620008000800 */
[C---:B0-----:R-:W-:Y:S01]  /*24310*/  IADD3 R10, P3, PT, R12.reuse, R23, RZ ;  /* 0x000000170c0a7210 */ /* 0x041fe20007f7e0ff */
[----:B------:R-:W-:Y:S01]  /*24320*/  VIADD R12, R12, UR4 ;  /* 0x000000040c0c7c36 */ /* 0x000fe20008000000 */
[----:B------:R-:W0:Y:S03]  /*24330*/  LDCU UR4, c[0x0][0x398] ;  /* 0x00007300ff0477ac */ /* 0x000e260008000800 */
[----:B------:R-:W-:Y:S01]  /*24340*/  IMAD.X R11, R13, 0x1, R0, P3 ;  /* 0x000000010d0b7824 */ /* 0x000fe200018e0600 */
[----:B------:R-:W-:-:S02]  /*24350*/  SHF.R.S32.HI R4, RZ, 0x1f, R12 ;  /* 0x0000001fff047819 */ /* 0x000fc4000001140c */
[----:B--2---:R-:W-:-:S05]  /*24360*/  IADD3 R8, P3, PT, R12, R2, RZ ;  /* 0x000000020c087210 */ /* 0x004fca0007f7e0ff */
[----:B------:R-:W-:Y:S01]  /*24370*/  IMAD.X R9, R4, 0x1, R3, P3 ;  /* 0x0000000104097824 */ /* 0x000fe200018e0603 */
[----:B------:R2:W-:Y:S01]  /*24380*/  @P2 STG.E.U8 desc[UR8][R10.64], R17 ;  /* 0x000000110a002986 */ /* 0x0005e2000c101108 */
[C---:B---3--:R-:W-:Y:S02]  /*24390*/  PRMT R15, R18.reuse, 0x7770, RZ ;  /* 0x00007770120f7816 */ /* 0x048fe400000000ff */
[C---:B------:R-:W-:Y:S02]  /*243a0*/  PRMT R19, R18.reuse, 0x7771, RZ ;  /* 0x0000777112137816 */ /* 0x040fe400000000ff */
[C---:B--2---:R-:W-:Y:S01]  /*243b0*/  PRMT R17, R18.reuse, 0x7772, RZ ;  /* 0x0000777212117816 */ /* 0x044fe200000000ff */
[----:B------:R2:W-:Y:S02]  /*243c0*/  @P5 STG.E.U8 desc[UR8][R8.64], R15 ;  /* 0x0000000f08005986 */ /* 0x0005e4000c101108 */
[----:B--2---:R-:W-:Y:S02]  /*243d0*/  PRMT R15, R18, 0x7773, RZ ;  /* 0x00007773120f7816 */ /* 0x004fe400000000ff */
[----:B------:R-:W2:Y:S01]  /*243e0*/  LDL.LU R18, [R1+0xc8] ;  /* 0x0000c80001127983 */ /* 0x000ea20000300800 */
[----:B-1----:R-:W-:Y:S01]  /*243f0*/  ISETP.LT.AND P4, PT, R26, UR7, !P6 ;  /* 0x000000071a007c0c */ /* 0x002fe2000f781270 */
[C---:B------:R-:W-:Y:S01]  /*24400*/  VIADD R14, R29.reuse, 0x3b ;  /* 0x0000003b1d0e7836 */ /* 0x040fe20000000000 */
[----:B------:R-:W-:Y:S01]  /*24410*/  ISETP.LT.AND P3, PT, R28, UR10, !P6 ;  /* 0x0000000a1c007c0c */ /* 0x000fe2000f761270 */
[----:B------:R-:W-:Y:S01]  /*24420*/  VIADD R13, R29, 0x3c ;  /* 0x0000003c1d0d7836 */ /* 0x000fe20000000000 */
[C---:B------:R-:W-:Y:S01]  /*24430*/  IADD3 R10, P2, PT, R12.reuse, R22, RZ ;  /* 0x000000160c0a7210 */ /* 0x040fe20007f5e0ff */
[----:B------:R-:W1:Y:S01]  /*24440*/  LDCU UR7, c[0x0][0x398] ;  /* 0x00007300ff0777ac */ /* 0x000e620008000800 */
[----:B------:R-:W-:-:S03]  /*24450*/  IADD3 R8, P5, PT, R12, R21, RZ ;  /* 0x000000150c087210 */ /* 0x000fc60007fbe0ff */
[C---:B------:R-:W-:Y:S01]  /*24460*/  IMAD.X R11, R4.reuse, 0x1, R20, P2 ;  /* 0x00000001040b7824 */ /* 0x040fe200010e0614 */
[----:B------:R-:W3:Y:S01]  /*24470*/  LDCU UR10, c[0x0][0x398] ;  /* 0x00007300ff0a77ac */ /* 0x000ee20008000800 */
[----:B------:R-:W-:Y:S01]  /*24480*/  IMAD.X R9, R4, 0x1, R24, P5 ;  /* 0x0000000104097824 */ /* 0x000fe200028e0618 */
[----:B------:R-:W-:Y:S02]  /*24490*/  ISETP.GE.AND P1, PT, R14, UR25, PT ;  /* 0x000000190e007c0c */ /* 0x000fe4000bf26270 */
[----:B------:R1:W-:Y:S01]  /*244a0*/  @P4 STG.E.U8 desc[UR8][R10.64], R19 ;  /* 0x000000130a004986 */ /* 0x0003e2000c101108 */
[----:B------:R-:W-:Y:S01]  /*244b0*/  ISETP.GE.AND P2, PT, R13, UR23, PT ;  /* 0x000000170d007c0c */ /* 0x000fe2000bf46270 */
[----:B----4-:R-:W-:Y:S01]  /*244c0*/  VIADD R13, R12, UR5 ;  /* 0x000000050c0d7c36 */ /* 0x010fe20008000000 */
[----:B0-----:R-:W-:Y:S01]  /*244d0*/  ISETP.LT.AND P6, PT, R27, UR4, !P6 ;  /* 0x000000041b007c0c */ /* 0x001fe2000f7c1270 */
[----:B------:R0:W-:Y:S01]  /*244e0*/  @P3 STG.E.U8 desc[UR8][R8.64], R17 ;  /* 0x0000001108003986 */ /* 0x0001e2000c101108 */
[----:B------:R-:W-:Y:S01]  /*244f0*/  ISETP.LT.AND P3, PT, R25, UR6, !P1 ;  /* 0x0000000619007c0c */ /* 0x000fe2000cf61270 */
[----:B------:R-:W4:Y:S01]  /*24500*/  LDCU UR5, c[0x0][0x398] ;  /* 0x00007300ff0577ac */ /* 0x000f220008000800 */
[----:B------:R-:W4:Y:S01]  /*24510*/  LDCU UR4, c[0x0][0x3b8] ;  /* 0x00007700ff0477ac */ /* 0x000f220008000800 */
[----:B-1----:R-:W-:-:S02]  /*24520*/  PRMT R19, R5, 0x7770, RZ ;  /* 0x0000777005137816 */ /* 0x002fc400000000ff */
[----:B---3--:R-:W-:Y:S01]  /*24530*/  ISETP.LT.AND P5, PT, R28, UR10, !P1 ;  /* 0x0000000a1c007c0c */ /* 0x008fe2000cfa1270 */
[----:B------:R-:W1:Y:S01]  /*24540*/  LDCU UR6, c[0x0][0x398] ;  /* 0x00007300ff0677ac */ /* 0x000e620008000800 */
[----:B0-----:R-:W-:Y:S02]  /*24550*/  IADD3 R8, P4, PT, R12, R23, RZ ;  /* 0x000000170c087210 */ /* 0x001fe40007f9e0ff */
[----:B------:R-:W-:Y:S01]  /*24560*/  SHF.R.S32.HI R12, RZ, 0x1f, R13 ;  /* 0x0000001fff0c7819 */ /* 0x000fe2000001140d */
[----:B------:R-:W0:Y:S02]  /*24570*/  LDCU UR10, c[0x0][0x398] ;  /* 0x00007300ff0a77ac */ /* 0x000e240008000800 */
[----:B------:R-:W-:Y:S01]  /*24580*/  IMAD.X R9, R4, 0x1, R0, P4 ;  /* 0x0000000104097824 */ /* 0x000fe200020e0600 */
[----:B------:R-:W-:-:S05]  /*24590*/  IADD3 R10, P4, PT, R13, R2, RZ ;  /* 0x000000020d0a7210 */ /* 0x000fca0007f9e0ff */
[----:B------:R-:W-:Y:S01]  /*245a0*/  IMAD.X R11, R12, 0x1, R3, P4 ;  /* 0x000000010c0b7824 */ /* 0x000fe200020e0603 */
[----:B------:R-:W-:Y:S01]  /*245b0*/  ISETP.LT.AND P4, PT, R26, UR7, !P1 ;  /* 0x000000071a007c0c */ /* 0x000fe2000cf81270 */
[----:B------:R3:W-:Y:S01]  /*245c0*/  @P6 STG.E.U8 desc[UR8][R8.64], R15 ;  /* 0x0000000f08006986 */ /* 0x0007e2000c101108 */
[----:B------:R-:W0:Y:S03]  /*245d0*/  LDCU UR7, c[0x0][0x398] ;  /* 0x00007300ff0777ac */ /* 0x000e260008000800 */
[----:B------:R1:W-:Y:S01]  /*245e0*/  @P3 STG.E.U8 desc[UR8][R10.64], R19 ;  /* 0x000000130a003986 */ /* 0x0003e2000c101108 */
[----:B------:R-:W-:Y:S02]  /*245f0*/  PRMT R17, R5, 0x7772, RZ ;  /* 0x0000777205117816 */ /* 0x000fe400000000ff */
[C---:B---3--:R-:W-:Y:S02]  /*24600*/  IADD3 R8, P3, PT, R13.reuse, R22, RZ ;  /* 0x000000160d087210 */ /* 0x048fe40007f7e0ff */
[----:B-1----:R-:W-:-:S03]  /*24610*/  IADD3 R10, P6, PT, R13, R21, RZ ;  /* 0x000000150d0a7210 */ /* 0x002fc60007fde0ff */
[C---:B------:R-:W-:Y:S01]  /*24620*/  IMAD.X R9, R12.reuse, 0x1, R20, P3 ;  /* 0x000000010c097824 */ /* 0x040fe200018e0614 */
[----:B------:R-:W-:Y:S01]  /*24630*/  PRMT R15, R5, 0x7771, RZ ;  /* 0x00007771050f7816 */ /* 0x000fe200000000ff */
[----:B------:R-:W-:Y:S01]  /*24640*/  IMAD.X R11, R12, 0x1, R24, P6 ;  /* 0x000000010c0b7824 */ /* 0x000fe200030e0618 */
[----:B----4-:R-:W-:-:S03]  /*24650*/  ISETP.LT.AND P1, PT, R27, UR5, !P1 ;  /* 0x000000051b007c0c */ /* 0x010fc6000cf21270 */
[----:B------:R1:W-:Y:S01]  /*24660*/  @P4 STG.E.U8 desc[UR8][R8.64], R15 ;  /* 0x0000000f08004986 */ /* 0x0003e2000c101108 */
[----:B------:R-:W-:Y:S01]  /*24670*/  VIADD R4, R29, 0x3d ;  /* 0x0000003d1d047836 */ /* 0x000fe20000000000 */
[----:B------:R-:W3:Y:S02]  /*24680*/  LDCU UR5, c[0x0][0x398] ;  /* 0x00007300ff0577ac */ /* 0x000ee40008000800 */
[----:B------:R4:W-:Y:S02]  /*24690*/  @P5 STG.E.U8 desc[UR8][R10.64], R17 ;  /* 0x000000110a005986 */ /* 0x0009e4000c101108 */
[----:B------:R-:W-:Y:S02]  /*246a0*/  ISETP.GE.AND P3, PT, R4, UR21, PT ;  /* 0x0000001504007c0c */ /* 0x000fe4000bf66270 */
[C---:B-1----:R-:W-:Y:S01]  /*246b0*/  IADD3 R8, P4, PT, R13.reuse, R23, RZ ;  /* 0x000000170d087210 */ /* 0x042fe20007f9e0ff */
[----:B----4-:R-:W-:Y:S01]  /*246c0*/  VIADD R10, R13, UR4 ;  /* 0x000000040d0a7c36 */ /* 0x010fe20008000000 */
[----:B------:R-:W-:-:S03]  /*246d0*/  PRMT R15, R5, 0x7773, RZ ;  /* 0x00007773050f7816 */ /* 0x000fc600000000ff */
[----:B------:R-:W-:Y:S01]  /*246e0*/  IMAD.X R9, R12, 0x1, R0, P4 ;  /* 0x000000010c097824 */ /* 0x000fe200020e0600 */
[----:B------:R-:W-:Y:S01]  /*246f0*/  ISETP.LT.AND P5, PT, R25, UR6, !P2 ;  /* 0x0000000619007c0c */ /* 0x000fe2000d7a1270 */
[----:B------:R-:W1:Y:S01]  /*24700*/  LDCU UR6, c[0x0][0x398] ;  /* 0x00007300ff0677ac */ /* 0x000e620008000800 */
[----:B------:R-:W-:Y:S02]  /*24710*/  SHF.R.S32.HI R11, RZ, 0x1f, R10 ;  /* 0x0000001fff0b7819 */ /* 0x000fe4000001140a */
[----:B------:R-:W-:Y:S01]  /*24720*/  IADD3 R4, P6, PT, R10, R2, RZ ;  /* 0x000000020a047210 */ /* 0x000fe20007fde0ff */
[----:B------:R-:W4:Y:S01]  /*24730*/  LDCU UR4, c[0x0][0x3b8] ;  /* 0x00007700ff0477ac */ /* 0x000f220008000800 */
[----:B0-----:R-:W-:Y:S01]  /*24740*/  ISETP.LT.AND P4, PT, R26, UR7, !P2 ;  /* 0x000000071a007c0c */ /* 0x001fe2000d781270 */
[----:B------:R0:W-:Y:S02]  /*24750*/  @P1 STG.E.U8 desc[UR8][R8.64], R15 ;  /* 0x0000000f08001986 */ /* 0x0001e4000c101108 */
[----:B------:R-:W-:Y:S01]  /*24760*/  IMAD.X R5, R11, 0x1, R3, P6 ;  /* 0x000000010b057824 */ /* 0x000fe200030e0603 */
[----:B------:R-:W1:Y:S01]  /*24770*/  LDCU UR7, c[0x0][0x398] ;  /* 0x00007300ff0777ac */ /* 0x000e620008000800 */
[----:B0-----:R-:W-:-:S05]  /*24780*/  IADD3 R8, P6, PT, R10, R22, RZ ;  /* 0x000000160a087210 */ /* 0x001fca0007fde0ff */
[----:B------:R-:W-:Y:S01]  /*24790*/  IMAD.X R9, R11, 0x1, R20, P6 ;  /* 0x000000010b097824 */ /* 0x000fe200030e0614 */
[C---:B--2---:R-:W-:Y:S02]  /*247a0*/  PRMT R13, R18.reuse, 0x7770, RZ ;  /* 0x00007770120d7816 */ /* 0x044fe400000000ff */
[----:B------:R-:W-:-:S03]  /*247b0*/  PRMT R17, R18, 0x7771, RZ ;  /* 0x0000777112117816 */ /* 0x000fc600000000ff */
[----:B------:R0:W-:Y:S04]  /*247c0*/  @P5 STG.E.U8 desc[UR8][R4.64], R13 ;  /* 0x0000000d04005986 */ /* 0x0001e8000c101108 */
[----:B------:R2:W-:Y:S01]  /*247d0*/  @P4 STG.E.U8 desc[UR8][R8.64], R17 ;  /* 0x0000001108004986 */ /* 0x0005e2000c101108 */
[C---:B0-----:R-:W-:Y:S02]  /*247e0*/  IADD3 R4, P5, PT, R10.reuse, R21, RZ ;  /* 0x000000150a047210 */ /* 0x041fe40007fbe0ff */
[----:B--2---:R-:W-:-:S03]  /*247f0*/  IADD3 R8, P4, PT, R10, R23, RZ ;  /* 0x000000170a087210 */ /* 0x004fc60007f9e0ff */
[C---:B------:R-:W-:Y:S02]  /*24800*/  IMAD.X R5, R11.reuse, 0x1, R24, P5 ;  /* 0x000000010b057824 */ /* 0x040fe400028e0618 */
[----:B------:R-:W-:Y:S02]  /*24810*/  IMAD.X R9, R11, 0x1, R0, P4 ;  /* 0x000000010b097824 */ /* 0x000fe400020e0600 */
[----:B------:R-:W-:Y:S02]  /*24820*/  VIADD R11, R29, 0x3e ;  /* 0x0000003e1d0b7836 */ /* 0x000fe40000000000 */
[----:B------:R-:W2:Y:S01]  /*24830*/  LDL.LU R29, [R1+0xcc] ;  /* 0x0000cc00011d7983 */ /* 0x000ea20000300800 */
[----:B---3--:R-:W-:Y:S01]  /*24840*/  ISETP.LT.AND P1, PT, R28, UR5, !P2 ;  /* 0x000000051c007c0c */ /* 0x008fe2000d721270 */
[----:B------:R-:W0:Y:S01]  /*24850*/  LDCU UR5, c[0x0][0x398] ;  /* 0x00007300ff0577ac */ /* 0x000e220008000800 */
[----:B-1----:R-:W-:Y:S01]  /*24860*/  ISETP.LT.AND P2, PT, R27, UR6, !P2 ;  /* 0x000000061b007c0c */ /* 0x002fe2000d741270 */
[----:B------:R-:W1:Y:S01]  /*24870*/  LDCU UR6, c[0x0][0x398] ;  /* 0x00007300ff0677ac */ /* 0x000e620008000800 */
[----:B------:R-:W-:Y:S01]  /*24880*/  PRMT R15, R18, 0x7772, RZ ;  /* 0x00007772120f7816 */ /* 0x000fe200000000ff */
[----:B----4-:R-:W-:Y:S01]  /*24890*/  VIADD R10, R10, UR4 ;  /* 0x000000040a0a7c36 */ /* 0x010fe20008000000 */
[----:B------:R-:W-:Y:S01]  /*248a0*/  PRMT R13, R18, 0x7773, RZ ;  /* 0x00007773120d7816 */ /* 0x000fe200000000ff */
[----:B------:R-:W3:Y:S03]  /*248b0*/  LDCU UR4, c[0x0][0x3b8] ;  /* 0x00007700ff0477ac */ /* 0x000ee60008000800 */
[----:B------:R-:W-:-:S03]  /*248c0*/  SHF.R.S32.HI R17, RZ, 0x1f, R10 ;  /* 0x0000001fff117819 */ /* 0x000fc6000001140a */
[----:B------:R4:W-:Y:S01]  /*248d0*/  @P1 STG.E.U8 desc[UR8][R4.64], R15 ;  /* 0x0000000f04001986 */ /* 0x0009e2000c101108 */
[----:B0-----:R-:W-:Y:S01]  /*248e0*/  ISETP.LT.AND P5, PT, R25, UR5, !P3 ;  /* 0x0000000519007c0c */ /* 0x001fe2000dfa1270 */
[----:B------:R-:W0:Y:S02]  /*248f0*/  LDCU UR5, c[0x0][0x398] ;  /* 0x00007300ff0577ac */ /* 0x000e240008000800 */
[----:B------:R3:W-:Y:S01]  /*24900*/  @P2 STG.E.U8 desc[UR8][R8.64], R13 ;  /* 0x0000000d08002986 */ /* 0x0007e2000c101108 */
[----:B-1----:R-:W-:Y:S01]  /*24910*/  ISETP.LT.AND P4, PT, R26, UR6, !P3 ;  /* 0x000000061a007c0c */ /* 0x002fe2000df81270 */
[----:B------:R-:W1:Y:S01]  /*24920*/  LDCU UR6, c[0x0][0x398] ;  /* 0x00007300ff0677ac */ /* 0x000e620008000800 */
[----:B----4-:R-:W-:-:S05]  /*24930*/  IADD3 R4, P1, PT, R10, R2, RZ ;  /* 0x000000020a047210 */ /* 0x010fca0007f3e0ff */
[----:B------:R-:W-:Y:S01]  /*24940*/  IMAD.X R5, R17, 0x1, R3, P1 ;  /* 0x0000000111057824 */ /* 0x000fe200008e0603 */
[----:B---3--:R-:W-:Y:S02]  /*24950*/  IADD3 R8, P2, PT, R10, R22, RZ ;  /* 0x000000160a087210 */ /* 0x008fe40007f5e0ff */
[----:B------:R-:W-:Y:S02]  /*24960*/  ISETP.GE.AND P1, PT, R11, UR19, PT ;  /* 0x000000130b007c0c */ /* 0x000fe4000bf26270 */
[C---:B------:R-:W-:Y:S01]  /*24970*/  PRMT R13, R6.reuse, 0x7770, RZ ;  /* 0x00007770060d7816 */ /* 0x040fe200000000ff */
[----:B------:R-:W-:Y:S01]  /*24980*/  IMAD.X R9, R17, 0x1, R20, P2 ;  /* 0x0000000111097824 */ /* 0x000fe200010e0614 */
[----:B------:R-:W-:Y:S02]  /*24990*/  PRMT R11, R6, 0x7771, RZ ;  /* 0x00007771060b7816 */ /* 0x000fe400000000ff */
[----:B------:R-:W-:Y:S01]  /*249a0*/  ISETP.LT.AND P2, PT, R28, UR7, !P3 ;  /* 0x000000071c007c0c */ /* 0x000fe2000df41270 */
[----:B------:R-:W3:Y:S01]  /*249b0*/  LDCU UR7, c[0x0][0x398] ;  /* 0x00007300ff0777ac */ /* 0x000ee20008000800 */
[----:B------:R4:W-:Y:S04]  /*249c0*/  @P5 STG.E.U8 desc[UR8][R4.64], R13 ;  /* 0x0000000d04005986 */ /* 0x0009e8000c101108 */
[----:B------:R1:W-:Y:S01]  /*249d0*/  @P4 STG.E.U8 desc[UR8][R8.64], R11 ;  /* 0x0000000b08004986 */ /* 0x0003e2000c101108 */
[----:B0-----:R-:W-:Y:S01]  /*249e0*/  ISETP.LT.AND P3, PT, R27, UR5, !P3 ;  /* 0x000000051b007c0c */ /* 0x001fe2000df61270 */
[----:B------:R-:W0:Y:S01]  /*249f0*/  LDCU UR5, c[0x0][0x3b8] ;  /* 0x00007700ff0577ac */ /* 0x000e220008000800 */
[----:B----4-:R-:W-:-:S02]  /*24a00*/  IADD3 R4, P4, PT, R10, R21, RZ ;  /* 0x000000150a047210 */ /* 0x010fc40007f9e0ff */
[----:B-1----:R-:W-:-:S03]  /*24a10*/  IADD3 R8, P6, PT, R10, R23, RZ ;  /* 0x000000170a087210 */ /* 0x002fc60007fde0ff */
[C---:B------:R-:W-:Y:S01]  /*24a20*/  IMAD.X R5, R17.reuse, 0x1, R24, P4 ;  /* 0x0000000111057824 */ /* 0x040fe200020e0618 */
[C---:B------:R-:W-:Y:S01]  /*24a30*/  PRMT R15, R6.reuse, 0x7772, RZ ;  /* 0x00007772060f7816 */ /* 0x040fe200000000ff */
[----:B------:R-:W-:Y:S01]  /*24a40*/  IMAD.X R9, R17, 0x1, R0, P6 ;  /* 0x0000000111097824 */ /* 0x000fe200030e0600 */
[----:B------:R-:W-:Y:S01]  /*24a50*/  PRMT R17, R6, 0x7773, RZ ;  /* 0x0000777306117816 */ /* 0x000fe200000000ff */
[----:B------:R-:W-:Y:S01]  /*24a60*/  VIADD R6, R10, UR4 ;  /* 0x000000040a067c36 */ /* 0x000fe20008000000 */
[----:B------:R-:W-:Y:S01]  /*24a70*/  ISETP.LT.AND P5, PT, R25, UR6, !P1 ;  /* 0x0000000619007c0c */ /* 0x000fe2000cfa1270 */
[----:B------:R1:W-:Y:S01]  /*24a80*/  @P2 STG.E.U8 desc[UR8][R4.64], R15 ;  /* 0x0000000f04002986 */ /* 0x0003e2000c101108 */
[----:B------:R-:W4:Y:S02]  /*24a90*/  LDCU UR4, c[0x0][0x398] ;  /* 0x00007300ff0477ac */ /* 0x000f240008000800 */
[----:B------:R-:W-:Y:S02]  /*24aa0*/  SHF.R.S32.HI R13, RZ, 0x1f, R6 ;  /* 0x0000001fff0d7819 */ /* 0x000fe40000011406 */
[----:B------:R-:W-:Y:S01]  /*24ab0*/  IADD3 R10, P6, PT, R6, R2, RZ ;  /* 0x00000002060a7210 */ /* 0x000fe20007fde0ff */
[----:B------:R-:W2:Y:S01]  /*24ac0*/  LDCU UR6, c[0x0][0x398] ;  /* 0x00007300ff0677ac */ /* 0x000ea20008000800 */
[----:B---3--:R-:W-:-:S03]  /*24ad0*/  ISETP.LT.AND P2, PT, R26, UR7, !P1 ;  /* 0x000000071a007c0c */ /* 0x008fc6000cf41270 */
[----:B------:R-:W-:Y:S01]  /*24ae0*/  IMAD.X R11, R13, 0x1, R3, P6 ;  /* 0x000000010d0b7824 */ /* 0x000fe200030e0603 */
[C---:B------:R-:W-:Y:S01]  /*24af0*/  IADD3 R14, P6, PT, R6.reuse, R22, RZ ;  /* 0x00000016060e7210 */ /* 0x040fe20007fde0ff */
[----:B------:R3:W-:Y:S01]  /*24b00*/  @P3 STG.E.U8 desc[UR8][R8.64], R17 ;  /* 0x0000001108003986 */ /* 0x0007e2000c101108 */
[----:B------:R-:W-:Y:S01]  /*24b10*/  ISETP.LT.AND P4, PT, R25, UR10, !P0 ;  /* 0x0000000a19007c0c */ /* 0x000fe2000c781270 */
[----:B------:R-:W2:Y:S01]  /*24b20*/  LDCU UR10, c[0x0][0x398] ;  /* 0x00007300ff0a77ac */ /* 0x000ea20008000800 */
[----:B0-----:R-:W-:Y:S02]  /*24b30*/  VIADD R16, R6, UR5 ;  /* 0x0000000506107c36 */ /* 0x001fe40008000000 */
[----:B-1----:R-:W-:Y:S01]  /*24b40*/  IMAD.X R15, R13, 0x1, R20, P6 ;  /* 0x000000010d0f7824 */ /* 0x002fe200030e0614 */
[----:B------:R-:W0:Y:S02]  /*24b50*/  LDCU UR7, c[0x0][0x398] ;  /* 0x00007300ff0777ac */ /* 0x000e240008000800 */
[----:B------:R-:W-:-:S02]  /*24b60*/  IADD3 R2, P6, PT, R16, R2, RZ ;  /* 0x0000000210027210 */ /* 0x000fc40007fde0ff */
[----:B------:R-:W-:-:S05]  /*24b70*/  SHF.R.S32.HI R25, RZ, 0x1f, R16 ;  /* 0x0000001fff197819 */ /* 0x000fca0000011410 */
[----:B------:R-:W-:Y:S01]  /*24b80*/  IMAD.X R3, R25, 0x1, R3, P6 ;  /* 0x0000000119037824 */ /* 0x000fe200030e0603 */
[----:B------:R-:W-:Y:S02]  /*24b90*/  ISETP.LT.AND P3, PT, R26, UR11, !P0 ;  /* 0x0000000b1a007c0c */ /* 0x000fe4000c761270 */
[C---:B--2---:R-:W-:Y:S02]  /*24ba0*/  PRMT R19, R29.reuse, 0x7770, RZ ;  /* 0x000077701d137816 */ /* 0x044fe400000000ff */
[----:B---3--:R-:W-:-:S03]  /*24bb0*/  PRMT R17, R29, 0x7771, RZ ;  /* 0x000077711d117816 */ /* 0x008fc600000000ff */
[----:B------:R1:W-:Y:S01]  /*24bc0*/  @P5 STG.E.U8 desc[UR8][R10.64], R19 ;  /* 0x000000130a005986 */ /* 0x0003e2000c101108 */
[----:B------:R-:W-:-:S03]  /*24bd0*/  IADD3 R4, P5, PT, R6, R23, RZ ;  /* 0x0000001706047210 */ /* 0x000fc60007fbe0ff */
[----:B------:R2:W-:Y:S01]  /*24be0*/  @P2 STG.E.U8 desc[UR8][R14.64], R17 ;  /* 0x000000110e002986 */ /* 0x0005e2000c101108 */
[----:B------:R-:W-:Y:S01]  /*24bf0*/  IADD3 R8, P2, PT, R6, R21, RZ ;  /* 0x0000001506087210 */ /* 0x000fe20007f5e0ff */
[----:B------:R-:W-:Y:S01]  /*24c00*/  IMAD.X R5, R13, 0x1, R0, P5 ;  /* 0x000000010d057824 */ /* 0x000fe200028e0600 */
[----:B----4-:R-:W-:-:S03]  /*24c10*/  ISETP.LT.AND P5, PT, R28, UR4, !P1 ;  /* 0x000000041c007c0c */ /* 0x010fc6000cfa1270 */
[----:B------:R-:W-:Y:S01]  /*24c20*/  IMAD.X R9, R13, 0x1, R24, P2 ;  /* 0x000000010d097824 */ /* 0x000fe200010e0618 */
[C---:B------:R-:W-:Y:S02]  /*24c30*/  IADD3 R12, P2, PT, R16.reuse, R22, RZ ;  /* 0x00000016100c7210 */ /* 0x040fe40007f5e0ff */
[C---:B-1----:R-:W-:Y:S02]  /*24c40*/  IADD3 R10, P6, PT, R16.reuse, R21, RZ ;  /* 0x00000015100a7210 */ /* 0x042fe40007fde0ff */
[----:B------:R-:W-:Y:S01]  /*24c50*/  ISETP.LT.AND P1, PT, R27, UR6, !P1 ;  /* 0x000000061b007c0c */ /* 0x000fe2000cf21270 */
[C---:B------:R-:W-:Y:S02]  /*24c60*/  IMAD.X R13, R25.reuse, 0x1, R20, P2 ;  /* 0x00000001190d7824 */ /* 0x040fe400010e0614 */
[----:B------:R-:W-:Y:S01]  /*24c70*/  IMAD.X R11, R25, 0x1, R24, P6 ;  /* 0x00000001190b7824 */ /* 0x000fe200030e0618 */
[----:B--2---:R-:W-:Y:S02]  /*24c80*/  IADD3 R14, P6, PT, R16, R23, RZ ;  /* 0x00000017100e7210 */ /* 0x004fe40007fde0ff */
[----:B------:R-:W-:-:S02]  /*24c90*/  ISETP.LT.AND P2, PT, R28, UR10, !P0 ;  /* 0x0000000a1c007c0c */ /* 0x000fc4000c741270 */
[----:B0-----:R-:W-:Y:S01]  /*24ca0*/  ISETP.LT.AND P0, PT, R27, UR7, !P0 ;  /* 0x000000071b007c0c */ /* 0x001fe2000c701270 */
[----:B------:R-:W-:Y:S01]  /*24cb0*/  IMAD.X R15, R25, 0x1, R0, P6 ;  /* 0x00000001190f7824 */ /* 0x000fe200030e0600 */
[C---:B------:R-:W-:Y:S02]  /*24cc0*/  PRMT R19, R29.reuse, 0x7772, RZ ;  /* 0x000077721d137816 */ /* 0x040fe400000000ff */
[----:B------:R-:W-:Y:S02]  /*24cd0*/  PRMT R17, R29, 0x7773, RZ ;  /* 0x000077731d117816 */ /* 0x000fe400000000ff */
[C---:B------:R-:W-:Y:S02]  /*24ce0*/  PRMT R21, R7.reuse, 0x7773, RZ ;  /* 0x0000777307157816 */ /* 0x040fe400000000ff */
[C---:B------:R-:W-:Y:S02]  /*24cf0*/  PRMT R23, R7.reuse, 0x7772, RZ ;  /* 0x0000777207177816 */ /* 0x040fe400000000ff */
[----:B------:R-:W-:-:S02]  /*24d00*/  PRMT R25, R7, 0x7771, RZ ;  /* 0x0000777107197816 */ /* 0x000fc400000000ff */
[----:B------:R-:W-:Y:S01]  /*24d10*/  PRMT R7, R7, 0x7770, RZ ;  /* 0x0000777007077816 */ /* 0x000fe200000000ff */
[----:B------:R0:W-:Y:S04]  /*24d20*/  @P5 STG.E.U8 desc[UR8][R8.64], R19 ;  /* 0x0000001308005986 */ /* 0x0001e8000c101108 */
[----:B------:R0:W-:Y:S04]  /*24d30*/  @P1 STG.E.U8 desc[UR8][R4.64], R17 ;  /* 0x0000001104001986 */ /* 0x0001e8000c101108 */
[----:B------:R0:W-:Y:S04]  /*24d40*/  @P4 STG.E.U8 desc[UR8][R2.64], R7 ;  /* 0x0000000702004986 */ /* 0x0001e8000c101108 */
[----:B------:R0:W-:Y:S04]  /*24d50*/  @P3 STG.E.U8 desc[UR8][R12.64], R25 ;  /* 0x000000190c003986 */ /* 0x0001e8000c101108 */
[----:B------:R0:W-:Y:S01]  /*24d60*/  @P2 STG.E.U8 desc[UR8][R10.64], R23 ;  /* 0x000000170a002986 */ /* 0x0001e2000c101108 */
[----:B------:R-:W-:Y:S05]  /*24d70*/  @!P0 EXIT ;  /* 0x000000000000894d */ /* 0x000fea0003800000 */
[----:B------:R-:W-:Y:S01]  /*24d80*/  STG.E.U8 desc[UR8][R14.64], R21 ;  /* 0x000000150e007986 */ /* 0x000fe2000c101108 */
[----:B------:R-:W-:Y:S05]  /*24d90*/  EXIT ;  /* 0x000000000000794d */ /* 0x000fea0003800000 */
.L_x_3:
[----:B------:R-:W-:-:S00]  /*24da0*/  BRA `(.L_x_3) ;  /* 0xfffffffc00fc7947 */ /* 0x000fc0000383ffff */
[----:B------:R-:W-:-:S00]  /*24db0*/  NOP ;  /* 0x0000000000007918 */ /* 0x000fc00000000000 */
        /* <DEDUP_REMOVED lines=12> */
.L_x_4:


//--------------------- .nv.shared.matmul_kernel  --------------------------
	.section	.nv.shared.matmul_kernel,"aw",@nobits
	.sectionflags	@""
	.align	16
	.zero		1024


//--------------------- .nv.shared.reserved.0     --------------------------
	.section	.nv.shared.reserved.0,"aw",@nobits
	.weak		__nv_reservedSMEM_offset_0_alias
	.size		__nv_reservedSMEM_offset_0_alias, 0, 64
	.other		__nv_reservedSMEM_offset_0_alias,@"STO_CUDA_RESERVED_SHARED STV_DEFAULT"
__nv_reservedSMEM_offset_0_alias:
	.zero		0
	.zero		64


//--------------------- .nv.constant0.matmul_kernel --------------------------
	.section	.nv.constant0.matmul_kernel,"a",@progbits
	.sectionflags	@""
	.align	4
.nv.constant0.matmul_kernel:
	.zero		976


//--------------------- SYMBOLS --------------------------

	.type		.nv.reservedSmem.offset0,@object
	.size		.nv.reservedSmem.offset0,0x4
	.type		.nv.reservedSmem.cap,@object
	.size		.nv.reservedSmem.cap,0x4
